//
// Generated by NVIDIA NVVM Compiler
//
// Compiler Build ID: CL-36424714
// Cuda compilation tools, release 13.0, V13.0.88
// Based on NVVM 20.0.0
//

.version 9.0
.target sm_100
.address_size 64

	// .globl	_ZN3cub18CUB_300001_SM_10006detail11EmptyKernelIvEEvv
// _ZZN3cub18CUB_300001_SM_10006detail6select23DeviceSelectSweepKernelINS2_10policy_hubImNS0_8NullTypeEiLb0ELNS0_10SelectImplE0EE10Policy1000EN6thrust24THRUST_300001_SM_1000_NS18transform_iteratorI9transformNSA_12zip_iteratorIN4cuda3std3__45tupleIJNSA_17counting_iteratorImNSA_11use_defaultESJ_SJ_EENSA_6detail15normal_iteratorINSA_10device_ptrIcEEEESP_EEEEESJ_SJ_EEPS5_NSM_INSN_ImEEEEPlNS0_13ScanTileStateIiLb1EEE9predicateS5_iNS2_19streaming_context_tIlLb1EEELS6_0EEEvT0_T1_T2_T3_T4_T5_T6_T7_iT8_NS1_7vsmem_tEE19static_temp_storage has been demoted
.global .align 1 .b8 _ZN34_INTERNAL_20ec0901_4_k_cu_b0a618464cuda3std3__45__cpo5beginE[1];
.global .align 1 .b8 _ZN34_INTERNAL_20ec0901_4_k_cu_b0a618464cuda3std3__45__cpo3endE[1];
.global .align 1 .b8 _ZN34_INTERNAL_20ec0901_4_k_cu_b0a618464cuda3std3__45__cpo6cbeginE[1];
.global .align 1 .b8 _ZN34_INTERNAL_20ec0901_4_k_cu_b0a618464cuda3std3__45__cpo4cendE[1];
.global .align 1 .b8 _ZN34_INTERNAL_20ec0901_4_k_cu_b0a618464cuda3std3__45__cpo6rbeginE[1];
.global .align 1 .b8 _ZN34_INTERNAL_20ec0901_4_k_cu_b0a618464cuda3std3__45__cpo4rendE[1];
.global .align 1 .b8 _ZN34_INTERNAL_20ec0901_4_k_cu_b0a618464cuda3std3__45__cpo7crbeginE[1];
.global .align 1 .b8 _ZN34_INTERNAL_20ec0901_4_k_cu_b0a618464cuda3std3__45__cpo5crendE[1];
.global .align 1 .b8 _ZN34_INTERNAL_20ec0901_4_k_cu_b0a618464cuda3std3__436_GLOBAL__N__20ec0901_4_k_cu_b0a618466ignoreE[1];
.global .align 1 .b8 _ZN34_INTERNAL_20ec0901_4_k_cu_b0a618464cuda3std3__419piecewise_constructE[1];
.global .align 1 .b8 _ZN34_INTERNAL_20ec0901_4_k_cu_b0a618464cuda3std3__48in_placeE[1];
.global .align 1 .b8 _ZN34_INTERNAL_20ec0901_4_k_cu_b0a618464cuda3std3__420unreachable_sentinelE[1];
.global .align 1 .b8 _ZN34_INTERNAL_20ec0901_4_k_cu_b0a618464cuda3std3__47nulloptE[1];
.global .align 1 .b8 _ZN34_INTERNAL_20ec0901_4_k_cu_b0a618464cuda3std3__48unexpectE[1];
.global .align 1 .b8 _ZN34_INTERNAL_20ec0901_4_k_cu_b0a618464cuda3std6ranges3__45__cpo4swapE[1];
.global .align 1 .b8 _ZN34_INTERNAL_20ec0901_4_k_cu_b0a618464cuda3std6ranges3__45__cpo9iter_moveE[1];
.global .align 1 .b8 _ZN34_INTERNAL_20ec0901_4_k_cu_b0a618464cuda3std6ranges3__45__cpo5beginE[1];
.global .align 1 .b8 _ZN34_INTERNAL_20ec0901_4_k_cu_b0a618464cuda3std6ranges3__45__cpo3endE[1];
.global .align 1 .b8 _ZN34_INTERNAL_20ec0901_4_k_cu_b0a618464cuda3std6ranges3__45__cpo6cbeginE[1];
.global .align 1 .b8 _ZN34_INTERNAL_20ec0901_4_k_cu_b0a618464cuda3std6ranges3__45__cpo4cendE[1];
.global .align 1 .b8 _ZN34_INTERNAL_20ec0901_4_k_cu_b0a618464cuda3std6ranges3__45__cpo7advanceE[1];
.global .align 1 .b8 _ZN34_INTERNAL_20ec0901_4_k_cu_b0a618464cuda3std6ranges3__45__cpo9iter_swapE[1];
.global .align 1 .b8 _ZN34_INTERNAL_20ec0901_4_k_cu_b0a618464cuda3std6ranges3__45__cpo4nextE[1];
.global .align 1 .b8 _ZN34_INTERNAL_20ec0901_4_k_cu_b0a618464cuda3std6ranges3__45__cpo4prevE[1];
.global .align 1 .b8 _ZN34_INTERNAL_20ec0901_4_k_cu_b0a618464cuda3std6ranges3__45__cpo4dataE[1];
.global .align 1 .b8 _ZN34_INTERNAL_20ec0901_4_k_cu_b0a618464cuda3std6ranges3__45__cpo5cdataE[1];
.global .align 1 .b8 _ZN34_INTERNAL_20ec0901_4_k_cu_b0a618464cuda3std6ranges3__45__cpo4sizeE[1];
.global .align 1 .b8 _ZN34_INTERNAL_20ec0901_4_k_cu_b0a618464cuda3std6ranges3__45__cpo5ssizeE[1];
.global .align 1 .b8 _ZN34_INTERNAL_20ec0901_4_k_cu_b0a618464cuda3std6ranges3__45__cpo8distanceE[1];
.global .align 1 .b8 _ZN34_INTERNAL_20ec0901_4_k_cu_b0a618466thrust24THRUST_300001_SM_1000_NS8cuda_cub3parE[1];
.global .align 1 .b8 _ZN34_INTERNAL_20ec0901_4_k_cu_b0a618466thrust24THRUST_300001_SM_1000_NS8cuda_cub10par_nosyncE[1];
.global .align 1 .b8 _ZN34_INTERNAL_20ec0901_4_k_cu_b0a618466thrust24THRUST_300001_SM_1000_NS6system6detail10sequential3seqE[1];
.global .align 1 .b8 _ZN34_INTERNAL_20ec0901_4_k_cu_b0a618466thrust24THRUST_300001_SM_1000_NS12placeholders2_1E[1];
.global .align 1 .b8 _ZN34_INTERNAL_20ec0901_4_k_cu_b0a618466thrust24THRUST_300001_SM_1000_NS12placeholders2_2E[1];
.global .align 1 .b8 _ZN34_INTERNAL_20ec0901_4_k_cu_b0a618466thrust24THRUST_300001_SM_1000_NS12placeholders2_3E[1];
.global .align 1 .b8 _ZN34_INTERNAL_20ec0901_4_k_cu_b0a618466thrust24THRUST_300001_SM_1000_NS12placeholders2_4E[1];
.global .align 1 .b8 _ZN34_INTERNAL_20ec0901_4_k_cu_b0a618466thrust24THRUST_300001_SM_1000_NS12placeholders2_5E[1];
.global .align 1 .b8 _ZN34_INTERNAL_20ec0901_4_k_cu_b0a618466thrust24THRUST_300001_SM_1000_NS12placeholders2_6E[1];
.global .align 1 .b8 _ZN34_INTERNAL_20ec0901_4_k_cu_b0a618466thrust24THRUST_300001_SM_1000_NS12placeholders2_7E[1];
.global .align 1 .b8 _ZN34_INTERNAL_20ec0901_4_k_cu_b0a618466thrust24THRUST_300001_SM_1000_NS12placeholders2_8E[1];
.global .align 1 .b8 _ZN34_INTERNAL_20ec0901_4_k_cu_b0a618466thrust24THRUST_300001_SM_1000_NS12placeholders2_9E[1];
.global .align 1 .b8 _ZN34_INTERNAL_20ec0901_4_k_cu_b0a618466thrust24THRUST_300001_SM_1000_NS12placeholders3_10E[1];
.global .align 1 .b8 _ZN34_INTERNAL_20ec0901_4_k_cu_b0a618466thrust24THRUST_300001_SM_1000_NS3seqE[1];

.visible .entry _ZN3cub18CUB_300001_SM_10006detail11EmptyKernelIvEEvv()
{


	ret;

}
	// .globl	_ZN3cub18CUB_300001_SM_10006detail8for_each13static_kernelINS2_12policy_hub_t12policy_500_tEmN6thrust24THRUST_300001_SM_1000_NS8cuda_cub20__uninitialized_fill7functorINS7_10device_ptrImEEmEEEEvT0_T1_
.visible .entry _ZN3cub18CUB_300001_SM_10006detail8for_each13static_kernelINS2_12policy_hub_t12policy_500_tEmN6thrust24THRUST_300001_SM_1000_NS8cuda_cub20__uninitialized_fill7functorINS7_10device_ptrImEEmEEEEvT0_T1_(
	.param .u64 _ZN3cub18CUB_300001_SM_10006detail8for_each13static_kernelINS2_12policy_hub_t12policy_500_tEmN6thrust24THRUST_300001_SM_1000_NS8cuda_cub20__uninitialized_fill7functorINS7_10device_ptrImEEmEEEEvT0_T1__param_0,
	.param .align 8 .b8 _ZN3cub18CUB_300001_SM_10006detail8for_each13static_kernelINS2_12policy_hub_t12policy_500_tEmN6thrust24THRUST_300001_SM_1000_NS8cuda_cub20__uninitialized_fill7functorINS7_10device_ptrImEEmEEEEvT0_T1__param_1[16]
)
.maxntid 256
{
	.reg .pred 	%p<4>;
	.reg .b32 	%r<5>;
	.reg .b64 	%rd<18>;

	ld.param.u64 	%rd6, [_ZN3cub18CUB_300001_SM_10006detail8for_each13static_kernelINS2_12policy_hub_t12policy_500_tEmN6thrust24THRUST_300001_SM_1000_NS8cuda_cub20__uninitialized_fill7functorINS7_10device_ptrImEEmEEEEvT0_T1__param_1+8];
	ld.param.u64 	%rd5, [_ZN3cub18CUB_300001_SM_10006detail8for_each13static_kernelINS2_12policy_hub_t12policy_500_tEmN6thrust24THRUST_300001_SM_1000_NS8cuda_cub20__uninitialized_fill7functorINS7_10device_ptrImEEmEEEEvT0_T1__param_1];
	ld.param.u64 	%rd7, [_ZN3cub18CUB_300001_SM_10006detail8for_each13static_kernelINS2_12policy_hub_t12policy_500_tEmN6thrust24THRUST_300001_SM_1000_NS8cuda_cub20__uninitialized_fill7functorINS7_10device_ptrImEEmEEEEvT0_T1__param_0];
	mov.u32 	%r2, %ctaid.x;
	mul.wide.u32 	%rd1, %r2, 512;
	sub.s64 	%rd2, %rd7, %rd1;
	setp.lt.u64 	%p1, %rd2, 512;
	@%p1 bra 	$L__BB1_2;
	mov.u32 	%r4, %tid.x;
	cvta.to.global.u64 	%rd13, %rd5;
	cvt.u64.u32 	%rd14, %r4;
	add.s64 	%rd15, %rd1, %rd14;
	shl.b64 	%rd16, %rd15, 3;
	add.s64 	%rd17, %rd13, %rd16;
	st.global.u64 	[%rd17], %rd6;
	st.global.u64 	[%rd17+2048], %rd6;
	bra.uni 	$L__BB1_6;
$L__BB1_2:
	cvta.to.global.u64 	%rd8, %rd5;
	mov.u32 	%r1, %tid.x;
	cvt.u64.u32 	%rd9, %r1;
	setp.le.u64 	%p2, %rd2, %rd9;
	add.s64 	%rd10, %rd1, %rd9;
	shl.b64 	%rd11, %rd10, 3;
	add.s64 	%rd4, %rd8, %rd11;
	@%p2 bra 	$L__BB1_4;
	st.global.u64 	[%rd4], %rd6;
$L__BB1_4:
	add.s32 	%r3, %r1, 256;
	cvt.u64.u32 	%rd12, %r3;
	setp.le.u64 	%p3, %rd2, %rd12;
	@%p3 bra 	$L__BB1_6;
	st.global.u64 	[%rd4+2048], %rd6;
$L__BB1_6:
	ret;

}
	// .globl	_ZN3cub18CUB_300001_SM_10006detail4scan23DeviceCompactInitKernelINS0_13ScanTileStateIiLb1EEEPlEEvT_iT0_
.visible .entry _ZN3cub18CUB_300001_SM_10006detail4scan23DeviceCompactInitKernelINS0_13ScanTileStateIiLb1EEEPlEEvT_iT0_(
	.param .align 8 .b8 _ZN3cub18CUB_300001_SM_10006detail4scan23DeviceCompactInitKernelINS0_13ScanTileStateIiLb1EEEPlEEvT_iT0__param_0[8],
	.param .u32 _ZN3cub18CUB_300001_SM_10006detail4scan23DeviceCompactInitKernelINS0_13ScanTileStateIiLb1EEEPlEEvT_iT0__param_1,
	.param .u64 .ptr .align 1 _ZN3cub18CUB_300001_SM_10006detail4scan23DeviceCompactInitKernelINS0_13ScanTileStateIiLb1EEEPlEEvT_iT0__param_2
)
{
	.reg .pred 	%p<6>;
	.reg .b32 	%r<11>;
	.reg .b64 	%rd<10>;

	ld.param.u64 	%rd3, [_ZN3cub18CUB_300001_SM_10006detail4scan23DeviceCompactInitKernelINS0_13ScanTileStateIiLb1EEEPlEEvT_iT0__param_0];
	ld.param.u32 	%r4, [_ZN3cub18CUB_300001_SM_10006detail4scan23DeviceCompactInitKernelINS0_13ScanTileStateIiLb1EEEPlEEvT_iT0__param_1];
	ld.param.u64 	%rd2, [_ZN3cub18CUB_300001_SM_10006detail4scan23DeviceCompactInitKernelINS0_13ScanTileStateIiLb1EEEPlEEvT_iT0__param_2];
	cvta.to.global.u64 	%rd1, %rd3;
	mov.u32 	%r1, %ctaid.x;
	mov.u32 	%r5, %ntid.x;
	mov.u32 	%r2, %tid.x;
	mad.lo.s32 	%r3, %r1, %r5, %r2;
	setp.ge.s32 	%p1, %r3, %r4;
	@%p1 bra 	$L__BB2_2;
	mul.wide.s32 	%rd4, %r3, 8;
	add.s64 	%rd5, %rd1, %rd4;
	mov.b32 	%r6, 0;
	mov.b32 	%r7, 99;
	st.global.v2.u32 	[%rd5+256], {%r7, %r6};
$L__BB2_2:
	setp.ne.s32 	%p2, %r1, 0;
	setp.gt.u32 	%p3, %r2, 31;
	or.pred  	%p4, %p2, %p3;
	@%p4 bra 	$L__BB2_4;
	mul.wide.u32 	%rd6, %r2, 8;
	add.s64 	%rd7, %rd1, %rd6;
	mov.b32 	%r9, 0;
	st.global.v2.u32 	[%rd7], {%r9, %r9};
$L__BB2_4:
	or.b32  	%r10, %r1, %r2;
	setp.ne.s32 	%p5, %r10, 0;
	@%p5 bra 	$L__BB2_6;
	cvta.to.global.u64 	%rd8, %rd2;
	mov.b64 	%rd9, 0;
	st.global.u64 	[%rd8], %rd9;
$L__BB2_6:
	ret;

}
	// .globl	_ZN3cub18CUB_300001_SM_10006detail6select23DeviceSelectSweepKernelINS2_10policy_hubImNS0_8NullTypeEiLb0ELNS0_10SelectImplE0EE10Policy1000EN6thrust24THRUST_300001_SM_1000_NS18transform_iteratorI9transformNSA_12zip_iteratorIN4cuda3std3__45tupleIJNSA_17counting_iteratorImNSA_11use_defaultESJ_SJ_EENSA_6detail15normal_iteratorINSA_10device_ptrIcEEEESP_EEEEESJ_SJ_EEPS5_NSM_INSN_ImEEEEPlNS0_13ScanTileStateIiLb1EEE9predicateS5_iNS2_19streaming_context_tIlLb1EEELS6_0EEEvT0_T1_T2_T3_T4_T5_T6_T7_iT8_NS1_7vsmem_tE
.visible .entry _ZN3cub18CUB_300001_SM_10006detail6select23DeviceSelectSweepKernelINS2_10policy_hubImNS0_8NullTypeEiLb0ELNS0_10SelectImplE0EE10Policy1000EN6thrust24THRUST_300001_SM_1000_NS18transform_iteratorI9transformNSA_12zip_iteratorIN4cuda3std3__45tupleIJNSA_17counting_iteratorImNSA_11use_defaultESJ_SJ_EENSA_6detail15normal_iteratorINSA_10device_ptrIcEEEESP_EEEEESJ_SJ_EEPS5_NSM_INSN_ImEEEEPlNS0_13ScanTileStateIiLb1EEE9predicateS5_iNS2_19streaming_context_tIlLb1EEELS6_0EEEvT0_T1_T2_T3_T4_T5_T6_T7_iT8_NS1_7vsmem_tE(
	.param .align 8 .b8 _ZN3cub18CUB_300001_SM_10006detail6select23DeviceSelectSweepKernelINS2_10policy_hubImNS0_8NullTypeEiLb0ELNS0_10SelectImplE0EE10Policy1000EN6thrust24THRUST_300001_SM_1000_NS18transform_iteratorI9transformNSA_12zip_iteratorIN4cuda3std3__45tupleIJNSA_17counting_iteratorImNSA_11use_defaultESJ_SJ_EENSA_6detail15normal_iteratorINSA_10device_ptrIcEEEESP_EEEEESJ_SJ_EEPS5_NSM_INSN_ImEEEEPlNS0_13ScanTileStateIiLb1EEE9predicateS5_iNS2_19streaming_context_tIlLb1EEELS6_0EEEvT0_T1_T2_T3_T4_T5_T6_T7_iT8_NS1_7vsmem_tE_param_0[32],
	.param .u64 .ptr .align 1 _ZN3cub18CUB_300001_SM_10006detail6select23DeviceSelectSweepKernelINS2_10policy_hubImNS0_8NullTypeEiLb0ELNS0_10SelectImplE0EE10Policy1000EN6thrust24THRUST_300001_SM_1000_NS18transform_iteratorI9transformNSA_12zip_iteratorIN4cuda3std3__45tupleIJNSA_17counting_iteratorImNSA_11use_defaultESJ_SJ_EENSA_6detail15normal_iteratorINSA_10device_ptrIcEEEESP_EEEEESJ_SJ_EEPS5_NSM_INSN_ImEEEEPlNS0_13ScanTileStateIiLb1EEE9predicateS5_iNS2_19streaming_context_tIlLb1EEELS6_0EEEvT0_T1_T2_T3_T4_T5_T6_T7_iT8_NS1_7vsmem_tE_param_1,
	.param .align 8 .b8 _ZN3cub18CUB_300001_SM_10006detail6select23DeviceSelectSweepKernelINS2_10policy_hubImNS0_8NullTypeEiLb0ELNS0_10SelectImplE0EE10Policy1000EN6thrust24THRUST_300001_SM_1000_NS18transform_iteratorI9transformNSA_12zip_iteratorIN4cuda3std3__45tupleIJNSA_17counting_iteratorImNSA_11use_defaultESJ_SJ_EENSA_6detail15normal_iteratorINSA_10device_ptrIcEEEESP_EEEEESJ_SJ_EEPS5_NSM_INSN_ImEEEEPlNS0_13ScanTileStateIiLb1EEE9predicateS5_iNS2_19streaming_context_tIlLb1EEELS6_0EEEvT0_T1_T2_T3_T4_T5_T6_T7_iT8_NS1_7vsmem_tE_param_2[8],
	.param .u64 .ptr .align 1 _ZN3cub18CUB_300001_SM_10006detail6select23DeviceSelectSweepKernelINS2_10policy_hubImNS0_8NullTypeEiLb0ELNS0_10SelectImplE0EE10Policy1000EN6thrust24THRUST_300001_SM_1000_NS18transform_iteratorI9transformNSA_12zip_iteratorIN4cuda3std3__45tupleIJNSA_17counting_iteratorImNSA_11use_defaultESJ_SJ_EENSA_6detail15normal_iteratorINSA_10device_ptrIcEEEESP_EEEEESJ_SJ_EEPS5_NSM_INSN_ImEEEEPlNS0_13ScanTileStateIiLb1EEE9predicateS5_iNS2_19streaming_context_tIlLb1EEELS6_0EEEvT0_T1_T2_T3_T4_T5_T6_T7_iT8_NS1_7vsmem_tE_param_3,
	.param .align 8 .b8 _ZN3cub18CUB_300001_SM_10006detail6select23DeviceSelectSweepKernelINS2_10policy_hubImNS0_8NullTypeEiLb0ELNS0_10SelectImplE0EE10Policy1000EN6thrust24THRUST_300001_SM_1000_NS18transform_iteratorI9transformNSA_12zip_iteratorIN4cuda3std3__45tupleIJNSA_17counting_iteratorImNSA_11use_defaultESJ_SJ_EENSA_6detail15normal_iteratorINSA_10device_ptrIcEEEESP_EEEEESJ_SJ_EEPS5_NSM_INSN_ImEEEEPlNS0_13ScanTileStateIiLb1EEE9predicateS5_iNS2_19streaming_context_tIlLb1EEELS6_0EEEvT0_T1_T2_T3_T4_T5_T6_T7_iT8_NS1_7vsmem_tE_param_4[8],
	.param .align 1 .b8 _ZN3cub18CUB_300001_SM_10006detail6select23DeviceSelectSweepKernelINS2_10policy_hubImNS0_8NullTypeEiLb0ELNS0_10SelectImplE0EE10Policy1000EN6thrust24THRUST_300001_SM_1000_NS18transform_iteratorI9transformNSA_12zip_iteratorIN4cuda3std3__45tupleIJNSA_17counting_iteratorImNSA_11use_defaultESJ_SJ_EENSA_6detail15normal_iteratorINSA_10device_ptrIcEEEESP_EEEEESJ_SJ_EEPS5_NSM_INSN_ImEEEEPlNS0_13ScanTileStateIiLb1EEE9predicateS5_iNS2_19streaming_context_tIlLb1EEELS6_0EEEvT0_T1_T2_T3_T4_T5_T6_T7_iT8_NS1_7vsmem_tE_param_5[1],
	.param .align 1 .b8 _ZN3cub18CUB_300001_SM_10006detail6select23DeviceSelectSweepKernelINS2_10policy_hubImNS0_8NullTypeEiLb0ELNS0_10SelectImplE0EE10Policy1000EN6thrust24THRUST_300001_SM_1000_NS18transform_iteratorI9transformNSA_12zip_iteratorIN4cuda3std3__45tupleIJNSA_17counting_iteratorImNSA_11use_defaultESJ_SJ_EENSA_6detail15normal_iteratorINSA_10device_ptrIcEEEESP_EEEEESJ_SJ_EEPS5_NSM_INSN_ImEEEEPlNS0_13ScanTileStateIiLb1EEE9predicateS5_iNS2_19streaming_context_tIlLb1EEELS6_0EEEvT0_T1_T2_T3_T4_T5_T6_T7_iT8_NS1_7vsmem_tE_param_6[1],
	.param .u32 _ZN3cub18CUB_300001_SM_10006detail6select23DeviceSelectSweepKernelINS2_10policy_hubImNS0_8NullTypeEiLb0ELNS0_10SelectImplE0EE10Policy1000EN6thrust24THRUST_300001_SM_1000_NS18transform_iteratorI9transformNSA_12zip_iteratorIN4cuda3std3__45tupleIJNSA_17counting_iteratorImNSA_11use_defaultESJ_SJ_EENSA_6detail15normal_iteratorINSA_10device_ptrIcEEEESP_EEEEESJ_SJ_EEPS5_NSM_INSN_ImEEEEPlNS0_13ScanTileStateIiLb1EEE9predicateS5_iNS2_19streaming_context_tIlLb1EEELS6_0EEEvT0_T1_T2_T3_T4_T5_T6_T7_iT8_NS1_7vsmem_tE_param_7,
	.param .u32 _ZN3cub18CUB_300001_SM_10006detail6select23DeviceSelectSweepKernelINS2_10policy_hubImNS0_8NullTypeEiLb0ELNS0_10SelectImplE0EE10Policy1000EN6thrust24THRUST_300001_SM_1000_NS18transform_iteratorI9transformNSA_12zip_iteratorIN4cuda3std3__45tupleIJNSA_17counting_iteratorImNSA_11use_defaultESJ_SJ_EENSA_6detail15normal_iteratorINSA_10device_ptrIcEEEESP_EEEEESJ_SJ_EEPS5_NSM_INSN_ImEEEEPlNS0_13ScanTileStateIiLb1EEE9predicateS5_iNS2_19streaming_context_tIlLb1EEELS6_0EEEvT0_T1_T2_T3_T4_T5_T6_T7_iT8_NS1_7vsmem_tE_param_8,
	.param .align 8 .b8 _ZN3cub18CUB_300001_SM_10006detail6select23DeviceSelectSweepKernelINS2_10policy_hubImNS0_8NullTypeEiLb0ELNS0_10SelectImplE0EE10Policy1000EN6thrust24THRUST_300001_SM_1000_NS18transform_iteratorI9transformNSA_12zip_iteratorIN4cuda3std3__45tupleIJNSA_17counting_iteratorImNSA_11use_defaultESJ_SJ_EENSA_6detail15normal_iteratorINSA_10device_ptrIcEEEESP_EEEEESJ_SJ_EEPS5_NSM_INSN_ImEEEEPlNS0_13ScanTileStateIiLb1EEE9predicateS5_iNS2_19streaming_context_tIlLb1EEELS6_0EEEvT0_T1_T2_T3_T4_T5_T6_T7_iT8_NS1_7vsmem_tE_param_9[40],
	.param .align 8 .b8 _ZN3cub18CUB_300001_SM_10006detail6select23DeviceSelectSweepKernelINS2_10policy_hubImNS0_8NullTypeEiLb0ELNS0_10SelectImplE0EE10Policy1000EN6thrust24THRUST_300001_SM_1000_NS18transform_iteratorI9transformNSA_12zip_iteratorIN4cuda3std3__45tupleIJNSA_17counting_iteratorImNSA_11use_defaultESJ_SJ_EENSA_6detail15normal_iteratorINSA_10device_ptrIcEEEESP_EEEEESJ_SJ_EEPS5_NSM_INSN_ImEEEEPlNS0_13ScanTileStateIiLb1EEE9predicateS5_iNS2_19streaming_context_tIlLb1EEELS6_0EEEvT0_T1_T2_T3_T4_T5_T6_T7_iT8_NS1_7vsmem_tE_param_10[8]
)
.maxntid 384
{
	.reg .pred 	%p<543>;
	.reg .b16 	%rs<256>;
	.reg .b32 	%r<1175>;
	.reg .b64 	%rd<969>;
	// demoted variable
	.shared .align 16 .b8 _ZZN3cub18CUB_300001_SM_10006detail6select23DeviceSelectSweepKernelINS2_10policy_hubImNS0_8NullTypeEiLb0ELNS0_10SelectImplE0EE10Policy1000EN6thrust24THRUST_300001_SM_1000_NS18transform_iteratorI9transformNSA_12zip_iteratorIN4cuda3std3__45tupleIJNSA_17counting_iteratorImNSA_11use_defaultESJ_SJ_EENSA_6detail15normal_iteratorINSA_10device_ptrIcEEEESP_EEEEESJ_SJ_EEPS5_NSM_INSN_ImEEEEPlNS0_13ScanTileStateIiLb1EEE9predicateS5_iNS2_19streaming_context_tIlLb1EEELS6_0EEEvT0_T1_T2_T3_T4_T5_T6_T7_iT8_NS1_7vsmem_tEE19static_temp_storage[33792];
	ld.param.u64 	%rd2, [_ZN3cub18CUB_300001_SM_10006detail6select23DeviceSelectSweepKernelINS2_10policy_hubImNS0_8NullTypeEiLb0ELNS0_10SelectImplE0EE10Policy1000EN6thrust24THRUST_300001_SM_1000_NS18transform_iteratorI9transformNSA_12zip_iteratorIN4cuda3std3__45tupleIJNSA_17counting_iteratorImNSA_11use_defaultESJ_SJ_EENSA_6detail15normal_iteratorINSA_10device_ptrIcEEEESP_EEEEESJ_SJ_EEPS5_NSM_INSN_ImEEEEPlNS0_13ScanTileStateIiLb1EEE9predicateS5_iNS2_19streaming_context_tIlLb1EEELS6_0EEEvT0_T1_T2_T3_T4_T5_T6_T7_iT8_NS1_7vsmem_tE_param_4];
	ld.param.u64 	%rd3, [_ZN3cub18CUB_300001_SM_10006detail6select23DeviceSelectSweepKernelINS2_10policy_hubImNS0_8NullTypeEiLb0ELNS0_10SelectImplE0EE10Policy1000EN6thrust24THRUST_300001_SM_1000_NS18transform_iteratorI9transformNSA_12zip_iteratorIN4cuda3std3__45tupleIJNSA_17counting_iteratorImNSA_11use_defaultESJ_SJ_EENSA_6detail15normal_iteratorINSA_10device_ptrIcEEEESP_EEEEESJ_SJ_EEPS5_NSM_INSN_ImEEEEPlNS0_13ScanTileStateIiLb1EEE9predicateS5_iNS2_19streaming_context_tIlLb1EEELS6_0EEEvT0_T1_T2_T3_T4_T5_T6_T7_iT8_NS1_7vsmem_tE_param_0];
	ld.param.u64 	%rd269, [_ZN3cub18CUB_300001_SM_10006detail6select23DeviceSelectSweepKernelINS2_10policy_hubImNS0_8NullTypeEiLb0ELNS0_10SelectImplE0EE10Policy1000EN6thrust24THRUST_300001_SM_1000_NS18transform_iteratorI9transformNSA_12zip_iteratorIN4cuda3std3__45tupleIJNSA_17counting_iteratorImNSA_11use_defaultESJ_SJ_EENSA_6detail15normal_iteratorINSA_10device_ptrIcEEEESP_EEEEESJ_SJ_EEPS5_NSM_INSN_ImEEEEPlNS0_13ScanTileStateIiLb1EEE9predicateS5_iNS2_19streaming_context_tIlLb1EEELS6_0EEEvT0_T1_T2_T3_T4_T5_T6_T7_iT8_NS1_7vsmem_tE_param_2];
	ld.param.u64 	%rd270, [_ZN3cub18CUB_300001_SM_10006detail6select23DeviceSelectSweepKernelINS2_10policy_hubImNS0_8NullTypeEiLb0ELNS0_10SelectImplE0EE10Policy1000EN6thrust24THRUST_300001_SM_1000_NS18transform_iteratorI9transformNSA_12zip_iteratorIN4cuda3std3__45tupleIJNSA_17counting_iteratorImNSA_11use_defaultESJ_SJ_EENSA_6detail15normal_iteratorINSA_10device_ptrIcEEEESP_EEEEESJ_SJ_EEPS5_NSM_INSN_ImEEEEPlNS0_13ScanTileStateIiLb1EEE9predicateS5_iNS2_19streaming_context_tIlLb1EEELS6_0EEEvT0_T1_T2_T3_T4_T5_T6_T7_iT8_NS1_7vsmem_tE_param_0+16];
	ld.param.u64 	%rd271, [_ZN3cub18CUB_300001_SM_10006detail6select23DeviceSelectSweepKernelINS2_10policy_hubImNS0_8NullTypeEiLb0ELNS0_10SelectImplE0EE10Policy1000EN6thrust24THRUST_300001_SM_1000_NS18transform_iteratorI9transformNSA_12zip_iteratorIN4cuda3std3__45tupleIJNSA_17counting_iteratorImNSA_11use_defaultESJ_SJ_EENSA_6detail15normal_iteratorINSA_10device_ptrIcEEEESP_EEEEESJ_SJ_EEPS5_NSM_INSN_ImEEEEPlNS0_13ScanTileStateIiLb1EEE9predicateS5_iNS2_19streaming_context_tIlLb1EEELS6_0EEEvT0_T1_T2_T3_T4_T5_T6_T7_iT8_NS1_7vsmem_tE_param_0+8];
	ld.param.u32 	%r290, [_ZN3cub18CUB_300001_SM_10006detail6select23DeviceSelectSweepKernelINS2_10policy_hubImNS0_8NullTypeEiLb0ELNS0_10SelectImplE0EE10Policy1000EN6thrust24THRUST_300001_SM_1000_NS18transform_iteratorI9transformNSA_12zip_iteratorIN4cuda3std3__45tupleIJNSA_17counting_iteratorImNSA_11use_defaultESJ_SJ_EENSA_6detail15normal_iteratorINSA_10device_ptrIcEEEESP_EEEEESJ_SJ_EEPS5_NSM_INSN_ImEEEEPlNS0_13ScanTileStateIiLb1EEE9predicateS5_iNS2_19streaming_context_tIlLb1EEELS6_0EEEvT0_T1_T2_T3_T4_T5_T6_T7_iT8_NS1_7vsmem_tE_param_8];
	mov.b64 	%rd268, _ZN3cub18CUB_300001_SM_10006detail6select23DeviceSelectSweepKernelINS2_10policy_hubImNS0_8NullTypeEiLb0ELNS0_10SelectImplE0EE10Policy1000EN6thrust24THRUST_300001_SM_1000_NS18transform_iteratorI9transformNSA_12zip_iteratorIN4cuda3std3__45tupleIJNSA_17counting_iteratorImNSA_11use_defaultESJ_SJ_EENSA_6detail15normal_iteratorINSA_10device_ptrIcEEEESP_EEEEESJ_SJ_EEPS5_NSM_INSN_ImEEEEPlNS0_13ScanTileStateIiLb1EEE9predicateS5_iNS2_19streaming_context_tIlLb1EEELS6_0EEEvT0_T1_T2_T3_T4_T5_T6_T7_iT8_NS1_7vsmem_tE_param_9;
	mov.u64 	%rd1, %rd268;
	cvta.to.global.u64 	%rd4, %rd271;
	cvta.to.global.u64 	%rd5, %rd270;
	cvta.to.global.u64 	%rd6, %rd269;
	mov.u32 	%r291, %ctaid.x;
	mov.u32 	%r292, %nctaid.y;
	mov.u32 	%r293, %ctaid.y;
	mad.lo.s32 	%r1, %r291, %r292, %r293;
	mul.lo.s32 	%r2, %r1, 4224;
	add.s32 	%r294, %r290, -1;
	setp.ge.s32 	%p23, %r1, %r294;
	@%p23 bra 	$L__BB3_201;
	setp.ne.s32 	%p328, %r1, 0;
	@%p328 bra 	$L__BB3_90;
	ld.param.u8 	%rs195, [%rd1];
	setp.eq.s16 	%p451, %rs195, 0;
	ld.param.u64 	%rd735, [%rd1+16];
	selp.b64 	%rd736, %rd735, 0, %p451;
	cvt.u64.u32 	%rd737, %r2;
	add.s64 	%rd738, %rd736, %rd737;
	mov.u32 	%r1136, %tid.x;
	and.b32  	%r1020, %r1136, 31;
	and.b32  	%r1021, %r1136, 992;
	mul.lo.s32 	%r1022, %r1021, 11;
	or.b32  	%r1023, %r1022, %r1020;
	add.s64 	%rd739, %rd737, %rd3;
	add.s64 	%rd740, %rd739, %rd736;
	add.s64 	%rd741, %rd740, 2;
	cvt.u64.u32 	%rd742, %r1023;
	add.s64 	%rd743, %rd738, %rd742;
	add.s64 	%rd744, %rd4, %rd743;
	add.s64 	%rd745, %rd5, %rd743;
	ld.global.u8 	%rs196, [%rd744];
	ld.global.u8 	%rs197, [%rd745];
	setp.eq.s16 	%p452, %rs196, 13;
	setp.eq.s16 	%p453, %rs197, 10;
	add.s64 	%rd746, %rd741, %rd742;
	selp.b64 	%rd747, %rd746, -1, %p453;
	selp.b64 	%rd748, %rd747, -1, %p452;
	add.s32 	%r1024, %r1023, 32;
	cvt.u64.u32 	%rd749, %r1024;
	ld.global.u8 	%rs200, [%rd744+32];
	ld.global.u8 	%rs201, [%rd745+32];
	setp.eq.s16 	%p454, %rs200, 13;
	setp.eq.s16 	%p455, %rs201, 10;
	add.s64 	%rd750, %rd741, %rd749;
	selp.b64 	%rd751, %rd750, -1, %p455;
	selp.b64 	%rd752, %rd751, -1, %p454;
	add.s32 	%r1025, %r1023, 64;
	cvt.u64.u32 	%rd753, %r1025;
	ld.global.u8 	%rs204, [%rd744+64];
	ld.global.u8 	%rs205, [%rd745+64];
	setp.eq.s16 	%p456, %rs204, 13;
	setp.eq.s16 	%p457, %rs205, 10;
	add.s64 	%rd754, %rd741, %rd753;
	selp.b64 	%rd755, %rd754, -1, %p457;
	selp.b64 	%rd756, %rd755, -1, %p456;
	add.s32 	%r1026, %r1023, 96;
	cvt.u64.u32 	%rd757, %r1026;
	ld.global.u8 	%rs208, [%rd744+96];
	ld.global.u8 	%rs209, [%rd745+96];
	setp.eq.s16 	%p458, %rs208, 13;
	setp.eq.s16 	%p459, %rs209, 10;
	add.s64 	%rd758, %rd741, %rd757;
	selp.b64 	%rd759, %rd758, -1, %p459;
	selp.b64 	%rd760, %rd759, -1, %p458;
	add.s32 	%r1027, %r1023, 128;
	cvt.u64.u32 	%rd761, %r1027;
	ld.global.u8 	%rs212, [%rd744+128];
	ld.global.u8 	%rs213, [%rd745+128];
	setp.eq.s16 	%p460, %rs212, 13;
	setp.eq.s16 	%p461, %rs213, 10;
	add.s64 	%rd762, %rd741, %rd761;
	selp.b64 	%rd763, %rd762, -1, %p461;
	selp.b64 	%rd764, %rd763, -1, %p460;
	add.s32 	%r1028, %r1023, 160;
	cvt.u64.u32 	%rd765, %r1028;
	ld.global.u8 	%rs216, [%rd744+160];
	ld.global.u8 	%rs217, [%rd745+160];
	setp.eq.s16 	%p462, %rs216, 13;
	setp.eq.s16 	%p463, %rs217, 10;
	add.s64 	%rd766, %rd741, %rd765;
	selp.b64 	%rd767, %rd766, -1, %p463;
	selp.b64 	%rd768, %rd767, -1, %p462;
	add.s32 	%r1029, %r1023, 192;
	cvt.u64.u32 	%rd769, %r1029;
	ld.global.u8 	%rs220, [%rd744+192];
	ld.global.u8 	%rs221, [%rd745+192];
	setp.eq.s16 	%p464, %rs220, 13;
	setp.eq.s16 	%p465, %rs221, 10;
	add.s64 	%rd770, %rd741, %rd769;
	selp.b64 	%rd771, %rd770, -1, %p465;
	selp.b64 	%rd772, %rd771, -1, %p464;
	add.s32 	%r1030, %r1023, 224;
	cvt.u64.u32 	%rd773, %r1030;
	ld.global.u8 	%rs224, [%rd744+224];
	ld.global.u8 	%rs225, [%rd745+224];
	setp.eq.s16 	%p466, %rs224, 13;
	setp.eq.s16 	%p467, %rs225, 10;
	add.s64 	%rd774, %rd741, %rd773;
	selp.b64 	%rd775, %rd774, -1, %p467;
	selp.b64 	%rd776, %rd775, -1, %p466;
	add.s32 	%r1031, %r1023, 256;
	cvt.u64.u32 	%rd777, %r1031;
	ld.global.u8 	%rs228, [%rd744+256];
	ld.global.u8 	%rs229, [%rd745+256];
	setp.eq.s16 	%p468, %rs228, 13;
	setp.eq.s16 	%p469, %rs229, 10;
	add.s64 	%rd778, %rd741, %rd777;
	selp.b64 	%rd779, %rd778, -1, %p469;
	selp.b64 	%rd780, %rd779, -1, %p468;
	add.s32 	%r1032, %r1023, 288;
	cvt.u64.u32 	%rd781, %r1032;
	ld.global.u8 	%rs232, [%rd744+288];
	ld.global.u8 	%rs233, [%rd745+288];
	setp.eq.s16 	%p470, %rs232, 13;
	setp.eq.s16 	%p471, %rs233, 10;
	add.s64 	%rd782, %rd741, %rd781;
	selp.b64 	%rd783, %rd782, -1, %p471;
	selp.b64 	%rd784, %rd783, -1, %p470;
	add.s32 	%r1033, %r1023, 320;
	cvt.u64.u32 	%rd785, %r1033;
	ld.global.u8 	%rs236, [%rd744+320];
	ld.global.u8 	%rs237, [%rd745+320];
	setp.eq.s16 	%p472, %rs236, 13;
	setp.eq.s16 	%p473, %rs237, 10;
	add.s64 	%rd786, %rd741, %rd785;
	selp.b64 	%rd787, %rd786, -1, %p473;
	selp.b64 	%rd788, %rd787, -1, %p472;
	// begin inline asm
	mov.u32 %r989, %laneid;
	// end inline asm
	shr.u32 	%r5, %r1136, 5;
	mad.lo.s32 	%r1034, %r5, 352, %r989;
	shl.b32 	%r1035, %r1034, 3;
	mov.u32 	%r1036, _ZZN3cub18CUB_300001_SM_10006detail6select23DeviceSelectSweepKernelINS2_10policy_hubImNS0_8NullTypeEiLb0ELNS0_10SelectImplE0EE10Policy1000EN6thrust24THRUST_300001_SM_1000_NS18transform_iteratorI9transformNSA_12zip_iteratorIN4cuda3std3__45tupleIJNSA_17counting_iteratorImNSA_11use_defaultESJ_SJ_EENSA_6detail15normal_iteratorINSA_10device_ptrIcEEEESP_EEEEESJ_SJ_EEPS5_NSM_INSN_ImEEEEPlNS0_13ScanTileStateIiLb1EEE9predicateS5_iNS2_19streaming_context_tIlLb1EEELS6_0EEEvT0_T1_T2_T3_T4_T5_T6_T7_iT8_NS1_7vsmem_tEE19static_temp_storage;
	add.s32 	%r1037, %r1036, %r1035;
	st.shared.u64 	[%r1037], %rd748;
	st.shared.u64 	[%r1037+256], %rd752;
	st.shared.u64 	[%r1037+512], %rd756;
	st.shared.u64 	[%r1037+768], %rd760;
	st.shared.u64 	[%r1037+1024], %rd764;
	st.shared.u64 	[%r1037+1280], %rd768;
	st.shared.u64 	[%r1037+1536], %rd772;
	st.shared.u64 	[%r1037+1792], %rd776;
	st.shared.u64 	[%r1037+2048], %rd780;
	st.shared.u64 	[%r1037+2304], %rd784;
	st.shared.u64 	[%r1037+2560], %rd788;
	bar.warp.sync 	-1;
	mad.lo.s32 	%r1038, %r989, 80, %r1037;
	ld.shared.u64 	%rd7, [%r1038];
	ld.shared.u64 	%rd8, [%r1038+8];
	ld.shared.u64 	%rd9, [%r1038+16];
	ld.shared.u64 	%rd10, [%r1038+24];
	ld.shared.u64 	%rd11, [%r1038+32];
	ld.shared.u64 	%rd12, [%r1038+40];
	ld.shared.u64 	%rd13, [%r1038+48];
	ld.shared.u64 	%rd14, [%r1038+56];
	ld.shared.u64 	%rd15, [%r1038+64];
	ld.shared.u64 	%rd16, [%r1038+72];
	ld.shared.u64 	%rd17, [%r1038+80];
	setp.ne.s64 	%p474, %rd7, -1;
	selp.u32 	%r6, 1, 0, %p474;
	setp.ne.s64 	%p475, %rd8, -1;
	selp.u32 	%r1039, 1, 0, %p475;
	setp.ne.s64 	%p476, %rd9, -1;
	selp.u32 	%r1040, 1, 0, %p476;
	setp.ne.s64 	%p477, %rd10, -1;
	selp.u32 	%r1041, 1, 0, %p477;
	setp.ne.s64 	%p478, %rd11, -1;
	selp.u32 	%r1042, 1, 0, %p478;
	setp.ne.s64 	%p479, %rd12, -1;
	selp.u32 	%r1043, 1, 0, %p479;
	setp.ne.s64 	%p480, %rd13, -1;
	selp.u32 	%r1044, 1, 0, %p480;
	setp.ne.s64 	%p481, %rd14, -1;
	selp.u32 	%r1045, 1, 0, %p481;
	setp.ne.s64 	%p482, %rd15, -1;
	selp.u32 	%r1046, 1, 0, %p482;
	setp.ne.s64 	%p483, %rd16, -1;
	selp.u32 	%r1047, 1, 0, %p483;
	setp.ne.s64 	%p484, %rd17, -1;
	selp.u32 	%r1048, 1, 0, %p484;
	bar.sync 	0;
	add.s32 	%r7, %r1039, %r6;
	add.s32 	%r8, %r7, %r1040;
	add.s32 	%r9, %r8, %r1041;
	add.s32 	%r10, %r9, %r1042;
	add.s32 	%r11, %r10, %r1043;
	add.s32 	%r12, %r11, %r1044;
	add.s32 	%r13, %r12, %r1045;
	add.s32 	%r14, %r13, %r1046;
	add.s32 	%r15, %r14, %r1047;
	add.s32 	%r994, %r15, %r1048;
	mov.b32 	%r992, 1;
	mov.b32 	%r1017, 0;
	mov.b32 	%r1019, -1;
	// begin inline asm
	{  .reg .s32 r0;  .reg .pred p;  shfl.sync.up.b32 r0|p, %r994, %r992, %r1017, %r1019;  @p add.s32 r0, r0, %r994;  mov.s32 %r990, r0;}
	// end inline asm
	mov.b32 	%r998, 2;
	// begin inline asm
	{  .reg .s32 r0;  .reg .pred p;  shfl.sync.up.b32 r0|p, %r990, %r998, %r1017, %r1019;  @p add.s32 r0, r0, %r990;  mov.s32 %r996, r0;}
	// end inline asm
	mov.b32 	%r1004, 4;
	// begin inline asm
	{  .reg .s32 r0;  .reg .pred p;  shfl.sync.up.b32 r0|p, %r996, %r1004, %r1017, %r1019;  @p add.s32 r0, r0, %r996;  mov.s32 %r1002, r0;}
	// end inline asm
	mov.b32 	%r1010, 8;
	// begin inline asm
	{  .reg .s32 r0;  .reg .pred p;  shfl.sync.up.b32 r0|p, %r1002, %r1010, %r1017, %r1019;  @p add.s32 r0, r0, %r1002;  mov.s32 %r1008, r0;}
	// end inline asm
	mov.b32 	%r1016, 16;
	// begin inline asm
	{  .reg .s32 r0;  .reg .pred p;  shfl.sync.up.b32 r0|p, %r1008, %r1016, %r1017, %r1019;  @p add.s32 r0, r0, %r1008;  mov.s32 %r1014, r0;}
	// end inline asm
	setp.ne.s32 	%p485, %r989, 31;
	@%p485 bra 	$L__BB3_4;
	shl.b32 	%r1049, %r5, 2;
	add.s32 	%r1051, %r1036, %r1049;
	st.shared.u32 	[%r1051], %r1014;
$L__BB3_4:
	bar.sync 	0;
	ld.shared.v4.u32 	{%r18, %r19, %r20, %r21}, [_ZZN3cub18CUB_300001_SM_10006detail6select23DeviceSelectSweepKernelINS2_10policy_hubImNS0_8NullTypeEiLb0ELNS0_10SelectImplE0EE10Policy1000EN6thrust24THRUST_300001_SM_1000_NS18transform_iteratorI9transformNSA_12zip_iteratorIN4cuda3std3__45tupleIJNSA_17counting_iteratorImNSA_11use_defaultESJ_SJ_EENSA_6detail15normal_iteratorINSA_10device_ptrIcEEEESP_EEEEESJ_SJ_EEPS5_NSM_INSN_ImEEEEPlNS0_13ScanTileStateIiLb1EEE9predicateS5_iNS2_19streaming_context_tIlLb1EEELS6_0EEEvT0_T1_T2_T3_T4_T5_T6_T7_iT8_NS1_7vsmem_tEE19static_temp_storage];
	add.s32 	%r1052, %r19, %r18;
	setp.eq.s32 	%p486, %r5, 2;
	selp.b32 	%r1053, %r1052, %r18, %p486;
	add.s32 	%r1054, %r1052, %r20;
	setp.eq.s32 	%p487, %r5, 3;
	selp.b32 	%r1055, %r1054, %r1053, %p487;
	add.s32 	%r1056, %r1054, %r21;
	setp.eq.s32 	%p488, %r5, 4;
	selp.b32 	%r1057, %r1056, %r1055, %p488;
	ld.shared.v4.u32 	{%r22, %r23, %r24, %r25}, [_ZZN3cub18CUB_300001_SM_10006detail6select23DeviceSelectSweepKernelINS2_10policy_hubImNS0_8NullTypeEiLb0ELNS0_10SelectImplE0EE10Policy1000EN6thrust24THRUST_300001_SM_1000_NS18transform_iteratorI9transformNSA_12zip_iteratorIN4cuda3std3__45tupleIJNSA_17counting_iteratorImNSA_11use_defaultESJ_SJ_EENSA_6detail15normal_iteratorINSA_10device_ptrIcEEEESP_EEEEESJ_SJ_EEPS5_NSM_INSN_ImEEEEPlNS0_13ScanTileStateIiLb1EEE9predicateS5_iNS2_19streaming_context_tIlLb1EEELS6_0EEEvT0_T1_T2_T3_T4_T5_T6_T7_iT8_NS1_7vsmem_tEE19static_temp_storage+16];
	add.s32 	%r1058, %r1056, %r22;
	setp.eq.s32 	%p489, %r5, 5;
	selp.b32 	%r1059, %r1058, %r1057, %p489;
	add.s32 	%r1060, %r1058, %r23;
	setp.eq.s32 	%p490, %r5, 6;
	selp.b32 	%r1061, %r1060, %r1059, %p490;
	add.s32 	%r1062, %r1060, %r24;
	setp.eq.s32 	%p491, %r5, 7;
	selp.b32 	%r1063, %r1062, %r1061, %p491;
	add.s32 	%r1064, %r1062, %r25;
	setp.eq.s32 	%p492, %r5, 8;
	selp.b32 	%r1065, %r1064, %r1063, %p492;
	ld.shared.v4.u32 	{%r26, %r27, %r28, %r29}, [_ZZN3cub18CUB_300001_SM_10006detail6select23DeviceSelectSweepKernelINS2_10policy_hubImNS0_8NullTypeEiLb0ELNS0_10SelectImplE0EE10Policy1000EN6thrust24THRUST_300001_SM_1000_NS18transform_iteratorI9transformNSA_12zip_iteratorIN4cuda3std3__45tupleIJNSA_17counting_iteratorImNSA_11use_defaultESJ_SJ_EENSA_6detail15normal_iteratorINSA_10device_ptrIcEEEESP_EEEEESJ_SJ_EEPS5_NSM_INSN_ImEEEEPlNS0_13ScanTileStateIiLb1EEE9predicateS5_iNS2_19streaming_context_tIlLb1EEELS6_0EEEvT0_T1_T2_T3_T4_T5_T6_T7_iT8_NS1_7vsmem_tEE19static_temp_storage+32];
	add.s32 	%r1066, %r1064, %r26;
	setp.eq.s32 	%p493, %r5, 9;
	selp.b32 	%r1067, %r1066, %r1065, %p493;
	add.s32 	%r1068, %r1066, %r27;
	setp.eq.s32 	%p494, %r5, 10;
	selp.b32 	%r1069, %r1068, %r1067, %p494;
	add.s32 	%r1070, %r1068, %r28;
	setp.eq.s32 	%p495, %r5, 11;
	selp.b32 	%r1071, %r1070, %r1069, %p495;
	add.s32 	%r30, %r1070, %r29;
	setp.lt.u32 	%p496, %r1136, 32;
	selp.b32 	%r1072, 0, %r1071, %p496;
	setp.eq.s32 	%p497, %r989, 0;
	sub.s32 	%r1073, %r1014, %r994;
	selp.b32 	%r1074, 0, %r1073, %p497;
	add.s32 	%r31, %r1072, %r1074;
	add.s32 	%r32, %r31, %r6;
	add.s32 	%r33, %r7, %r31;
	add.s32 	%r34, %r8, %r31;
	add.s32 	%r35, %r9, %r31;
	add.s32 	%r36, %r10, %r31;
	add.s32 	%r37, %r11, %r31;
	add.s32 	%r38, %r12, %r31;
	add.s32 	%r39, %r13, %r31;
	add.s32 	%r40, %r14, %r31;
	add.s32 	%r41, %r15, %r31;
	setp.ne.s32 	%p498, %r1136, 0;
	@%p498 bra 	$L__BB3_6;
	add.s64 	%rd789, %rd2, 256;
	mov.b32 	%r1075, 101;
	// begin inline asm
	st.relaxed.gpu.v2.u32 [%rd789], {%r1075, %r30};
	// end inline asm
$L__BB3_6:
	setp.gt.s32 	%p499, %r30, 384;
	@%p499 bra 	$L__BB3_51;
	setp.ne.s64 	%p500, %rd7, -1;
	mov.u64 	%rd790, %rd268;
	ld.param.u8 	%rs1, [%rd790];
	ld.param.u64 	%rd791, [%rd790+24];
	cvta.to.global.u64 	%rd18, %rd791;
	@%p500 bra 	$L__BB3_8;
	bra.uni 	$L__BB3_11;
$L__BB3_8:
	setp.ne.s16 	%p501, %rs1, 0;
	mov.b64 	%rd884, 0;
	@%p501 bra 	$L__BB3_10;
	ld.global.u64 	%rd884, [%rd18];
$L__BB3_10:
	cvt.s64.s32 	%rd793, %r31;
	add.s64 	%rd794, %rd884, %rd793;
	shl.b64 	%rd795, %rd794, 3;
	add.s64 	%rd796, %rd6, %rd795;
	st.global.u64 	[%rd796], %rd7;
$L__BB3_11:
	setp.eq.s64 	%p502, %rd8, -1;
	@%p502 bra 	$L__BB3_15;
	setp.ne.s16 	%p503, %rs1, 0;
	mov.b64 	%rd885, 0;
	@%p503 bra 	$L__BB3_14;
	ld.global.u64 	%rd885, [%rd18];
$L__BB3_14:
	cvt.s64.s32 	%rd798, %r32;
	add.s64 	%rd799, %rd885, %rd798;
	shl.b64 	%rd800, %rd799, 3;
	add.s64 	%rd801, %rd6, %rd800;
	st.global.u64 	[%rd801], %rd8;
$L__BB3_15:
	setp.eq.s64 	%p504, %rd9, -1;
	@%p504 bra 	$L__BB3_19;
	setp.ne.s16 	%p505, %rs1, 0;
	mov.b64 	%rd886, 0;
	@%p505 bra 	$L__BB3_18;
	ld.global.u64 	%rd886, [%rd18];
$L__BB3_18:
	cvt.s64.s32 	%rd803, %r33;
	add.s64 	%rd804, %rd886, %rd803;
	shl.b64 	%rd805, %rd804, 3;
	add.s64 	%rd806, %rd6, %rd805;
	st.global.u64 	[%rd806], %rd9;
$L__BB3_19:
	setp.eq.s64 	%p506, %rd10, -1;
	@%p506 bra 	$L__BB3_23;
	setp.ne.s16 	%p507, %rs1, 0;
	mov.b64 	%rd887, 0;
	@%p507 bra 	$L__BB3_22;
	ld.global.u64 	%rd887, [%rd18];
$L__BB3_22:
	cvt.s64.s32 	%rd808, %r34;
	add.s64 	%rd809, %rd887, %rd808;
	shl.b64 	%rd810, %rd809, 3;
	add.s64 	%rd811, %rd6, %rd810;
	st.global.u64 	[%rd811], %rd10;
$L__BB3_23:
	setp.eq.s64 	%p508, %rd11, -1;
	@%p508 bra 	$L__BB3_27;
	setp.ne.s16 	%p509, %rs1, 0;
	mov.b64 	%rd888, 0;
	@%p509 bra 	$L__BB3_26;
	ld.global.u64 	%rd888, [%rd18];
$L__BB3_26:
	cvt.s64.s32 	%rd813, %r35;
	add.s64 	%rd814, %rd888, %rd813;
	shl.b64 	%rd815, %rd814, 3;
	add.s64 	%rd816, %rd6, %rd815;
	st.global.u64 	[%rd816], %rd11;
$L__BB3_27:
	setp.eq.s64 	%p510, %rd12, -1;
	@%p510 bra 	$L__BB3_31;
	setp.ne.s16 	%p511, %rs1, 0;
	mov.b64 	%rd889, 0;
	@%p511 bra 	$L__BB3_30;
	ld.global.u64 	%rd889, [%rd18];
$L__BB3_30:
	cvt.s64.s32 	%rd818, %r36;
	add.s64 	%rd819, %rd889, %rd818;
	shl.b64 	%rd820, %rd819, 3;
	add.s64 	%rd821, %rd6, %rd820;
	st.global.u64 	[%rd821], %rd12;
$L__BB3_31:
	setp.eq.s64 	%p512, %rd13, -1;
	@%p512 bra 	$L__BB3_35;
	setp.ne.s16 	%p513, %rs1, 0;
	mov.b64 	%rd890, 0;
	@%p513 bra 	$L__BB3_34;
	ld.global.u64 	%rd890, [%rd18];
$L__BB3_34:
	cvt.s64.s32 	%rd823, %r37;
	add.s64 	%rd824, %rd890, %rd823;
	shl.b64 	%rd825, %rd824, 3;
	add.s64 	%rd826, %rd6, %rd825;
	st.global.u64 	[%rd826], %rd13;
$L__BB3_35:
	setp.eq.s64 	%p514, %rd14, -1;
	@%p514 bra 	$L__BB3_39;
	setp.ne.s16 	%p515, %rs1, 0;
	mov.b64 	%rd891, 0;
	@%p515 bra 	$L__BB3_38;
	ld.global.u64 	%rd891, [%rd18];
$L__BB3_38:
	cvt.s64.s32 	%rd828, %r38;
	add.s64 	%rd829, %rd891, %rd828;
	shl.b64 	%rd830, %rd829, 3;
	add.s64 	%rd831, %rd6, %rd830;
	st.global.u64 	[%rd831], %rd14;
$L__BB3_39:
	setp.eq.s64 	%p516, %rd15, -1;
	@%p516 bra 	$L__BB3_43;
	setp.ne.s16 	%p517, %rs1, 0;
	mov.b64 	%rd892, 0;
	@%p517 bra 	$L__BB3_42;
	ld.global.u64 	%rd892, [%rd18];
$L__BB3_42:
	cvt.s64.s32 	%rd833, %r39;
	add.s64 	%rd834, %rd892, %rd833;
	shl.b64 	%rd835, %rd834, 3;
	add.s64 	%rd836, %rd6, %rd835;
	st.global.u64 	[%rd836], %rd15;
$L__BB3_43:
	setp.eq.s64 	%p518, %rd16, -1;
	@%p518 bra 	$L__BB3_47;
	setp.ne.s16 	%p519, %rs1, 0;
	mov.b64 	%rd893, 0;
	@%p519 bra 	$L__BB3_46;
	ld.global.u64 	%rd893, [%rd18];
$L__BB3_46:
	cvt.s64.s32 	%rd838, %r40;
	add.s64 	%rd839, %rd893, %rd838;
	shl.b64 	%rd840, %rd839, 3;
	add.s64 	%rd841, %rd6, %rd840;
	st.global.u64 	[%rd841], %rd16;
$L__BB3_47:
	setp.eq.s64 	%p520, %rd17, -1;
	@%p520 bra 	$L__BB3_451;
	setp.ne.s16 	%p521, %rs1, 0;
	mov.b64 	%rd894, 0;
	@%p521 bra 	$L__BB3_50;
	ld.global.u64 	%rd894, [%rd18];
$L__BB3_50:
	cvt.s64.s32 	%rd843, %r41;
	add.s64 	%rd844, %rd894, %rd843;
	shl.b64 	%rd845, %rd844, 3;
	add.s64 	%rd846, %rd6, %rd845;
	st.global.u64 	[%rd846], %rd17;
	bra.uni 	$L__BB3_451;
$L__BB3_51:
	setp.eq.s64 	%p522, %rd7, -1;
	bar.sync 	0;
	@%p522 bra 	$L__BB3_53;
	shl.b32 	%r1077, %r31, 3;
	mov.u32 	%r1078, _ZZN3cub18CUB_300001_SM_10006detail6select23DeviceSelectSweepKernelINS2_10policy_hubImNS0_8NullTypeEiLb0ELNS0_10SelectImplE0EE10Policy1000EN6thrust24THRUST_300001_SM_1000_NS18transform_iteratorI9transformNSA_12zip_iteratorIN4cuda3std3__45tupleIJNSA_17counting_iteratorImNSA_11use_defaultESJ_SJ_EENSA_6detail15normal_iteratorINSA_10device_ptrIcEEEESP_EEEEESJ_SJ_EEPS5_NSM_INSN_ImEEEEPlNS0_13ScanTileStateIiLb1EEE9predicateS5_iNS2_19streaming_context_tIlLb1EEELS6_0EEEvT0_T1_T2_T3_T4_T5_T6_T7_iT8_NS1_7vsmem_tEE19static_temp_storage;
	add.s32 	%r1079, %r1078, %r1077;
	st.shared.u64 	[%r1079], %rd7;
$L__BB3_53:
	setp.eq.s64 	%p523, %rd8, -1;
	@%p523 bra 	$L__BB3_55;
	shl.b32 	%r1080, %r32, 3;
	mov.u32 	%r1081, _ZZN3cub18CUB_300001_SM_10006detail6select23DeviceSelectSweepKernelINS2_10policy_hubImNS0_8NullTypeEiLb0ELNS0_10SelectImplE0EE10Policy1000EN6thrust24THRUST_300001_SM_1000_NS18transform_iteratorI9transformNSA_12zip_iteratorIN4cuda3std3__45tupleIJNSA_17counting_iteratorImNSA_11use_defaultESJ_SJ_EENSA_6detail15normal_iteratorINSA_10device_ptrIcEEEESP_EEEEESJ_SJ_EEPS5_NSM_INSN_ImEEEEPlNS0_13ScanTileStateIiLb1EEE9predicateS5_iNS2_19streaming_context_tIlLb1EEELS6_0EEEvT0_T1_T2_T3_T4_T5_T6_T7_iT8_NS1_7vsmem_tEE19static_temp_storage;
	add.s32 	%r1082, %r1081, %r1080;
	st.shared.u64 	[%r1082], %rd8;
$L__BB3_55:
	setp.eq.s64 	%p524, %rd9, -1;
	@%p524 bra 	$L__BB3_57;
	shl.b32 	%r1083, %r33, 3;
	mov.u32 	%r1084, _ZZN3cub18CUB_300001_SM_10006detail6select23DeviceSelectSweepKernelINS2_10policy_hubImNS0_8NullTypeEiLb0ELNS0_10SelectImplE0EE10Policy1000EN6thrust24THRUST_300001_SM_1000_NS18transform_iteratorI9transformNSA_12zip_iteratorIN4cuda3std3__45tupleIJNSA_17counting_iteratorImNSA_11use_defaultESJ_SJ_EENSA_6detail15normal_iteratorINSA_10device_ptrIcEEEESP_EEEEESJ_SJ_EEPS5_NSM_INSN_ImEEEEPlNS0_13ScanTileStateIiLb1EEE9predicateS5_iNS2_19streaming_context_tIlLb1EEELS6_0EEEvT0_T1_T2_T3_T4_T5_T6_T7_iT8_NS1_7vsmem_tEE19static_temp_storage;
	add.s32 	%r1085, %r1084, %r1083;
	st.shared.u64 	[%r1085], %rd9;
$L__BB3_57:
	setp.eq.s64 	%p525, %rd10, -1;
	@%p525 bra 	$L__BB3_59;
	shl.b32 	%r1086, %r34, 3;
	mov.u32 	%r1087, _ZZN3cub18CUB_300001_SM_10006detail6select23DeviceSelectSweepKernelINS2_10policy_hubImNS0_8NullTypeEiLb0ELNS0_10SelectImplE0EE10Policy1000EN6thrust24THRUST_300001_SM_1000_NS18transform_iteratorI9transformNSA_12zip_iteratorIN4cuda3std3__45tupleIJNSA_17counting_iteratorImNSA_11use_defaultESJ_SJ_EENSA_6detail15normal_iteratorINSA_10device_ptrIcEEEESP_EEEEESJ_SJ_EEPS5_NSM_INSN_ImEEEEPlNS0_13ScanTileStateIiLb1EEE9predicateS5_iNS2_19streaming_context_tIlLb1EEELS6_0EEEvT0_T1_T2_T3_T4_T5_T6_T7_iT8_NS1_7vsmem_tEE19static_temp_storage;
	add.s32 	%r1088, %r1087, %r1086;
	st.shared.u64 	[%r1088], %rd10;
$L__BB3_59:
	setp.eq.s64 	%p526, %rd11, -1;
	@%p526 bra 	$L__BB3_61;
	shl.b32 	%r1089, %r35, 3;
	mov.u32 	%r1090, _ZZN3cub18CUB_300001_SM_10006detail6select23DeviceSelectSweepKernelINS2_10policy_hubImNS0_8NullTypeEiLb0ELNS0_10SelectImplE0EE10Policy1000EN6thrust24THRUST_300001_SM_1000_NS18transform_iteratorI9transformNSA_12zip_iteratorIN4cuda3std3__45tupleIJNSA_17counting_iteratorImNSA_11use_defaultESJ_SJ_EENSA_6detail15normal_iteratorINSA_10device_ptrIcEEEESP_EEEEESJ_SJ_EEPS5_NSM_INSN_ImEEEEPlNS0_13ScanTileStateIiLb1EEE9predicateS5_iNS2_19streaming_context_tIlLb1EEELS6_0EEEvT0_T1_T2_T3_T4_T5_T6_T7_iT8_NS1_7vsmem_tEE19static_temp_storage;
	add.s32 	%r1091, %r1090, %r1089;
	st.shared.u64 	[%r1091], %rd11;
$L__BB3_61:
	setp.eq.s64 	%p527, %rd12, -1;
	@%p527 bra 	$L__BB3_63;
	shl.b32 	%r1092, %r36, 3;
	mov.u32 	%r1093, _ZZN3cub18CUB_300001_SM_10006detail6select23DeviceSelectSweepKernelINS2_10policy_hubImNS0_8NullTypeEiLb0ELNS0_10SelectImplE0EE10Policy1000EN6thrust24THRUST_300001_SM_1000_NS18transform_iteratorI9transformNSA_12zip_iteratorIN4cuda3std3__45tupleIJNSA_17counting_iteratorImNSA_11use_defaultESJ_SJ_EENSA_6detail15normal_iteratorINSA_10device_ptrIcEEEESP_EEEEESJ_SJ_EEPS5_NSM_INSN_ImEEEEPlNS0_13ScanTileStateIiLb1EEE9predicateS5_iNS2_19streaming_context_tIlLb1EEELS6_0EEEvT0_T1_T2_T3_T4_T5_T6_T7_iT8_NS1_7vsmem_tEE19static_temp_storage;
	add.s32 	%r1094, %r1093, %r1092;
	st.shared.u64 	[%r1094], %rd12;
$L__BB3_63:
	setp.eq.s64 	%p528, %rd13, -1;
	@%p528 bra 	$L__BB3_65;
	shl.b32 	%r1095, %r37, 3;
	mov.u32 	%r1096, _ZZN3cub18CUB_300001_SM_10006detail6select23DeviceSelectSweepKernelINS2_10policy_hubImNS0_8NullTypeEiLb0ELNS0_10SelectImplE0EE10Policy1000EN6thrust24THRUST_300001_SM_1000_NS18transform_iteratorI9transformNSA_12zip_iteratorIN4cuda3std3__45tupleIJNSA_17counting_iteratorImNSA_11use_defaultESJ_SJ_EENSA_6detail15normal_iteratorINSA_10device_ptrIcEEEESP_EEEEESJ_SJ_EEPS5_NSM_INSN_ImEEEEPlNS0_13ScanTileStateIiLb1EEE9predicateS5_iNS2_19streaming_context_tIlLb1EEELS6_0EEEvT0_T1_T2_T3_T4_T5_T6_T7_iT8_NS1_7vsmem_tEE19static_temp_storage;
	add.s32 	%r1097, %r1096, %r1095;
	st.shared.u64 	[%r1097], %rd13;
$L__BB3_65:
	setp.eq.s64 	%p529, %rd14, -1;
	@%p529 bra 	$L__BB3_67;
	shl.b32 	%r1098, %r38, 3;
	mov.u32 	%r1099, _ZZN3cub18CUB_300001_SM_10006detail6select23DeviceSelectSweepKernelINS2_10policy_hubImNS0_8NullTypeEiLb0ELNS0_10SelectImplE0EE10Policy1000EN6thrust24THRUST_300001_SM_1000_NS18transform_iteratorI9transformNSA_12zip_iteratorIN4cuda3std3__45tupleIJNSA_17counting_iteratorImNSA_11use_defaultESJ_SJ_EENSA_6detail15normal_iteratorINSA_10device_ptrIcEEEESP_EEEEESJ_SJ_EEPS5_NSM_INSN_ImEEEEPlNS0_13ScanTileStateIiLb1EEE9predicateS5_iNS2_19streaming_context_tIlLb1EEELS6_0EEEvT0_T1_T2_T3_T4_T5_T6_T7_iT8_NS1_7vsmem_tEE19static_temp_storage;
	add.s32 	%r1100, %r1099, %r1098;
	st.shared.u64 	[%r1100], %rd14;
$L__BB3_67:
	setp.eq.s64 	%p530, %rd15, -1;
	@%p530 bra 	$L__BB3_69;
	shl.b32 	%r1101, %r39, 3;
	mov.u32 	%r1102, _ZZN3cub18CUB_300001_SM_10006detail6select23DeviceSelectSweepKernelINS2_10policy_hubImNS0_8NullTypeEiLb0ELNS0_10SelectImplE0EE10Policy1000EN6thrust24THRUST_300001_SM_1000_NS18transform_iteratorI9transformNSA_12zip_iteratorIN4cuda3std3__45tupleIJNSA_17counting_iteratorImNSA_11use_defaultESJ_SJ_EENSA_6detail15normal_iteratorINSA_10device_ptrIcEEEESP_EEEEESJ_SJ_EEPS5_NSM_INSN_ImEEEEPlNS0_13ScanTileStateIiLb1EEE9predicateS5_iNS2_19streaming_context_tIlLb1EEELS6_0EEEvT0_T1_T2_T3_T4_T5_T6_T7_iT8_NS1_7vsmem_tEE19static_temp_storage;
	add.s32 	%r1103, %r1102, %r1101;
	st.shared.u64 	[%r1103], %rd15;
$L__BB3_69:
	setp.eq.s64 	%p531, %rd16, -1;
	@%p531 bra 	$L__BB3_71;
	shl.b32 	%r1104, %r40, 3;
	mov.u32 	%r1105, _ZZN3cub18CUB_300001_SM_10006detail6select23DeviceSelectSweepKernelINS2_10policy_hubImNS0_8NullTypeEiLb0ELNS0_10SelectImplE0EE10Policy1000EN6thrust24THRUST_300001_SM_1000_NS18transform_iteratorI9transformNSA_12zip_iteratorIN4cuda3std3__45tupleIJNSA_17counting_iteratorImNSA_11use_defaultESJ_SJ_EENSA_6detail15normal_iteratorINSA_10device_ptrIcEEEESP_EEEEESJ_SJ_EEPS5_NSM_INSN_ImEEEEPlNS0_13ScanTileStateIiLb1EEE9predicateS5_iNS2_19streaming_context_tIlLb1EEELS6_0EEEvT0_T1_T2_T3_T4_T5_T6_T7_iT8_NS1_7vsmem_tEE19static_temp_storage;
	add.s32 	%r1106, %r1105, %r1104;
	st.shared.u64 	[%r1106], %rd16;
$L__BB3_71:
	setp.eq.s64 	%p532, %rd17, -1;
	@%p532 bra 	$L__BB3_73;
	shl.b32 	%r1107, %r41, 3;
	mov.u32 	%r1108, _ZZN3cub18CUB_300001_SM_10006detail6select23DeviceSelectSweepKernelINS2_10policy_hubImNS0_8NullTypeEiLb0ELNS0_10SelectImplE0EE10Policy1000EN6thrust24THRUST_300001_SM_1000_NS18transform_iteratorI9transformNSA_12zip_iteratorIN4cuda3std3__45tupleIJNSA_17counting_iteratorImNSA_11use_defaultESJ_SJ_EENSA_6detail15normal_iteratorINSA_10device_ptrIcEEEESP_EEEEESJ_SJ_EEPS5_NSM_INSN_ImEEEEPlNS0_13ScanTileStateIiLb1EEE9predicateS5_iNS2_19streaming_context_tIlLb1EEELS6_0EEEvT0_T1_T2_T3_T4_T5_T6_T7_iT8_NS1_7vsmem_tEE19static_temp_storage;
	add.s32 	%r1109, %r1108, %r1107;
	st.shared.u64 	[%r1109], %rd17;
$L__BB3_73:
	bar.sync 	0;
	setp.ge.u32 	%p533, %r1136, %r30;
	@%p533 bra 	$L__BB3_451;
	mov.u64 	%rd847, %rd268;
	ld.param.u8 	%rs2, [%rd847];
	ld.param.u64 	%rd848, [%rd847+24];
	cvta.to.global.u64 	%rd19, %rd848;
	add.s32 	%r1110, %r19, %r20;
	add.s32 	%r1111, %r1110, %r21;
	add.s32 	%r1112, %r1111, %r22;
	add.s32 	%r1113, %r1112, %r23;
	add.s32 	%r1114, %r1113, %r24;
	add.s32 	%r1115, %r1114, %r25;
	add.s32 	%r1116, %r1115, %r26;
	add.s32 	%r1117, %r1116, %r27;
	add.s32 	%r1118, %r1117, %r28;
	add.s32 	%r1119, %r1118, %r29;
	add.s32 	%r1120, %r1119, %r18;
	not.b32 	%r1121, %r1136;
	add.s32 	%r42, %r1120, %r1121;
	mul.hi.u32 	%r1122, %r42, -1431655765;
	shr.u32 	%r1123, %r1122, 8;
	add.s32 	%r43, %r1123, 1;
	and.b32  	%r1124, %r1123, 3;
	setp.eq.s32 	%p534, %r1124, 3;
	@%p534 bra 	$L__BB3_79;
	cvt.u64.u32 	%rd877, %r1136;
	shl.b32 	%r1125, %r1136, 3;
	mov.u32 	%r1126, _ZZN3cub18CUB_300001_SM_10006detail6select23DeviceSelectSweepKernelINS2_10policy_hubImNS0_8NullTypeEiLb0ELNS0_10SelectImplE0EE10Policy1000EN6thrust24THRUST_300001_SM_1000_NS18transform_iteratorI9transformNSA_12zip_iteratorIN4cuda3std3__45tupleIJNSA_17counting_iteratorImNSA_11use_defaultESJ_SJ_EENSA_6detail15normal_iteratorINSA_10device_ptrIcEEEESP_EEEEESJ_SJ_EEPS5_NSM_INSN_ImEEEEPlNS0_13ScanTileStateIiLb1EEE9predicateS5_iNS2_19streaming_context_tIlLb1EEELS6_0EEEvT0_T1_T2_T3_T4_T5_T6_T7_iT8_NS1_7vsmem_tEE19static_temp_storage;
	add.s32 	%r1135, %r1126, %r1125;
	and.b32  	%r1127, %r43, 3;
	neg.s32 	%r1134, %r1127;
$L__BB3_76:
	.pragma "nounroll";
	setp.ne.s16 	%p535, %rs2, 0;
	mov.b64 	%rd878, 0;
	@%p535 bra 	$L__BB3_78;
	ld.global.u64 	%rd878, [%rd19];
$L__BB3_78:
	add.s64 	%rd850, %rd878, %rd877;
	shl.b64 	%rd851, %rd850, 3;
	add.s64 	%rd852, %rd6, %rd851;
	ld.shared.u64 	%rd853, [%r1135];
	st.global.u64 	[%rd852], %rd853;
	add.s64 	%rd877, %rd877, 384;
	cvt.u32.u64 	%r1136, %rd877;
	add.s32 	%r1135, %r1135, 3072;
	add.s32 	%r1134, %r1134, 1;
	setp.ne.s32 	%p536, %r1134, 0;
	@%p536 bra 	$L__BB3_76;
$L__BB3_79:
	setp.lt.u32 	%p537, %r42, 1152;
	@%p537 bra 	$L__BB3_451;
	mul.wide.u32 	%rd855, %r1136, 8;
	add.s64 	%rd25, %rd6, %rd855;
	shl.b32 	%r1128, %r1136, 3;
	mov.u32 	%r1129, _ZZN3cub18CUB_300001_SM_10006detail6select23DeviceSelectSweepKernelINS2_10policy_hubImNS0_8NullTypeEiLb0ELNS0_10SelectImplE0EE10Policy1000EN6thrust24THRUST_300001_SM_1000_NS18transform_iteratorI9transformNSA_12zip_iteratorIN4cuda3std3__45tupleIJNSA_17counting_iteratorImNSA_11use_defaultESJ_SJ_EENSA_6detail15normal_iteratorINSA_10device_ptrIcEEEESP_EEEEESJ_SJ_EEPS5_NSM_INSN_ImEEEEPlNS0_13ScanTileStateIiLb1EEE9predicateS5_iNS2_19streaming_context_tIlLb1EEELS6_0EEEvT0_T1_T2_T3_T4_T5_T6_T7_iT8_NS1_7vsmem_tEE19static_temp_storage;
	add.s32 	%r1130, %r1128, %r1129;
	add.s32 	%r1137, %r1130, 6144;
	mov.b64 	%rd879, 0;
$L__BB3_81:
	setp.ne.s16 	%p538, %rs2, 0;
	mov.b64 	%rd880, 0;
	@%p538 bra 	$L__BB3_83;
	ld.global.u64 	%rd880, [%rd19];
$L__BB3_83:
	setp.ne.s16 	%p539, %rs2, 0;
	shl.b64 	%rd858, %rd880, 3;
	add.s64 	%rd859, %rd879, %rd858;
	add.s64 	%rd860, %rd25, %rd859;
	ld.shared.u64 	%rd861, [%r1137+-6144];
	st.global.u64 	[%rd860], %rd861;
	mov.b64 	%rd881, 0;
	@%p539 bra 	$L__BB3_85;
	ld.global.u64 	%rd881, [%rd19];
$L__BB3_85:
	setp.ne.s16 	%p540, %rs2, 0;
	shl.b64 	%rd863, %rd881, 3;
	add.s64 	%rd864, %rd879, %rd863;
	add.s64 	%rd865, %rd25, %rd864;
	ld.shared.u64 	%rd866, [%r1137+-3072];
	st.global.u64 	[%rd865+3072], %rd866;
	mov.b64 	%rd882, 0;
	@%p540 bra 	$L__BB3_87;
	ld.global.u64 	%rd882, [%rd19];
$L__BB3_87:
	setp.ne.s16 	%p541, %rs2, 0;
	shl.b64 	%rd868, %rd882, 3;
	add.s64 	%rd869, %rd879, %rd868;
	add.s64 	%rd870, %rd25, %rd869;
	ld.shared.u64 	%rd871, [%r1137];
	st.global.u64 	[%rd870+6144], %rd871;
	mov.b64 	%rd883, 0;
	@%p541 bra 	$L__BB3_89;
	ld.global.u64 	%rd883, [%rd19];
$L__BB3_89:
	shl.b64 	%rd872, %rd883, 3;
	add.s64 	%rd873, %rd879, %rd872;
	add.s64 	%rd874, %rd25, %rd873;
	ld.shared.u64 	%rd875, [%r1137+3072];
	st.global.u64 	[%rd874+9216], %rd875;
	add.s32 	%r1136, %r1136, 1536;
	add.s64 	%rd879, %rd879, 12288;
	add.s32 	%r1137, %r1137, 12288;
	setp.lt.s32 	%p542, %r1136, %r30;
	@%p542 bra 	$L__BB3_81;
	bra.uni 	$L__BB3_451;
$L__BB3_90:
	ld.param.u8 	%rs134, [%rd1];
	setp.eq.s16 	%p329, %rs134, 0;
	ld.param.u64 	%rd587, [%rd1+16];
	selp.b64 	%rd588, %rd587, 0, %p329;
	cvt.s64.s32 	%rd589, %r2;
	add.s64 	%rd590, %rd588, %rd589;
	mov.u32 	%r1150, %tid.x;
	and.b32  	%r768, %r1150, 31;
	and.b32  	%r769, %r1150, 992;
	mul.lo.s32 	%r770, %r769, 11;
	or.b32  	%r771, %r770, %r768;
	add.s64 	%rd591, %rd589, %rd3;
	add.s64 	%rd592, %rd591, %rd588;
	add.s64 	%rd593, %rd592, 2;
	cvt.u64.u32 	%rd594, %r771;
	add.s64 	%rd595, %rd590, %rd594;
	add.s64 	%rd596, %rd4, %rd595;
	add.s64 	%rd597, %rd5, %rd595;
	ld.global.u8 	%rs135, [%rd596];
	ld.global.u8 	%rs136, [%rd597];
	setp.eq.s16 	%p330, %rs135, 13;
	setp.eq.s16 	%p331, %rs136, 10;
	add.s64 	%rd598, %rd593, %rd594;
	selp.b64 	%rd599, %rd598, -1, %p331;
	selp.b64 	%rd600, %rd599, -1, %p330;
	add.s32 	%r772, %r771, 32;
	cvt.u64.u32 	%rd601, %r772;
	ld.global.u8 	%rs139, [%rd596+32];
	ld.global.u8 	%rs140, [%rd597+32];
	setp.eq.s16 	%p332, %rs139, 13;
	setp.eq.s16 	%p333, %rs140, 10;
	add.s64 	%rd602, %rd593, %rd601;
	selp.b64 	%rd603, %rd602, -1, %p333;
	selp.b64 	%rd604, %rd603, -1, %p332;
	add.s32 	%r773, %r771, 64;
	cvt.u64.u32 	%rd605, %r773;
	ld.global.u8 	%rs143, [%rd596+64];
	ld.global.u8 	%rs144, [%rd597+64];
	setp.eq.s16 	%p334, %rs143, 13;
	setp.eq.s16 	%p335, %rs144, 10;
	add.s64 	%rd606, %rd593, %rd605;
	selp.b64 	%rd607, %rd606, -1, %p335;
	selp.b64 	%rd608, %rd607, -1, %p334;
	add.s32 	%r774, %r771, 96;
	cvt.u64.u32 	%rd609, %r774;
	ld.global.u8 	%rs147, [%rd596+96];
	ld.global.u8 	%rs148, [%rd597+96];
	setp.eq.s16 	%p336, %rs147, 13;
	setp.eq.s16 	%p337, %rs148, 10;
	add.s64 	%rd610, %rd593, %rd609;
	selp.b64 	%rd611, %rd610, -1, %p337;
	selp.b64 	%rd612, %rd611, -1, %p336;
	add.s32 	%r775, %r771, 128;
	cvt.u64.u32 	%rd613, %r775;
	ld.global.u8 	%rs151, [%rd596+128];
	ld.global.u8 	%rs152, [%rd597+128];
	setp.eq.s16 	%p338, %rs151, 13;
	setp.eq.s16 	%p339, %rs152, 10;
	add.s64 	%rd614, %rd593, %rd613;
	selp.b64 	%rd615, %rd614, -1, %p339;
	selp.b64 	%rd616, %rd615, -1, %p338;
	add.s32 	%r776, %r771, 160;
	cvt.u64.u32 	%rd617, %r776;
	ld.global.u8 	%rs155, [%rd596+160];
	ld.global.u8 	%rs156, [%rd597+160];
	setp.eq.s16 	%p340, %rs155, 13;
	setp.eq.s16 	%p341, %rs156, 10;
	add.s64 	%rd618, %rd593, %rd617;
	selp.b64 	%rd619, %rd618, -1, %p341;
	selp.b64 	%rd620, %rd619, -1, %p340;
	add.s32 	%r777, %r771, 192;
	cvt.u64.u32 	%rd621, %r777;
	ld.global.u8 	%rs159, [%rd596+192];
	ld.global.u8 	%rs160, [%rd597+192];
	setp.eq.s16 	%p342, %rs159, 13;
	setp.eq.s16 	%p343, %rs160, 10;
	add.s64 	%rd622, %rd593, %rd621;
	selp.b64 	%rd623, %rd622, -1, %p343;
	selp.b64 	%rd624, %rd623, -1, %p342;
	add.s32 	%r778, %r771, 224;
	cvt.u64.u32 	%rd625, %r778;
	ld.global.u8 	%rs163, [%rd596+224];
	ld.global.u8 	%rs164, [%rd597+224];
	setp.eq.s16 	%p344, %rs163, 13;
	setp.eq.s16 	%p345, %rs164, 10;
	add.s64 	%rd626, %rd593, %rd625;
	selp.b64 	%rd627, %rd626, -1, %p345;
	selp.b64 	%rd628, %rd627, -1, %p344;
	add.s32 	%r779, %r771, 256;
	cvt.u64.u32 	%rd629, %r779;
	ld.global.u8 	%rs167, [%rd596+256];
	ld.global.u8 	%rs168, [%rd597+256];
	setp.eq.s16 	%p346, %rs167, 13;
	setp.eq.s16 	%p347, %rs168, 10;
	add.s64 	%rd630, %rd593, %rd629;
	selp.b64 	%rd631, %rd630, -1, %p347;
	selp.b64 	%rd632, %rd631, -1, %p346;
	add.s32 	%r780, %r771, 288;
	cvt.u64.u32 	%rd633, %r780;
	ld.global.u8 	%rs171, [%rd596+288];
	ld.global.u8 	%rs172, [%rd597+288];
	setp.eq.s16 	%p348, %rs171, 13;
	setp.eq.s16 	%p349, %rs172, 10;
	add.s64 	%rd634, %rd593, %rd633;
	selp.b64 	%rd635, %rd634, -1, %p349;
	selp.b64 	%rd636, %rd635, -1, %p348;
	add.s32 	%r781, %r771, 320;
	cvt.u64.u32 	%rd637, %r781;
	ld.global.u8 	%rs175, [%rd596+320];
	ld.global.u8 	%rs176, [%rd597+320];
	setp.eq.s16 	%p350, %rs175, 13;
	setp.eq.s16 	%p351, %rs176, 10;
	add.s64 	%rd638, %rd593, %rd637;
	selp.b64 	%rd639, %rd638, -1, %p351;
	selp.b64 	%rd640, %rd639, -1, %p350;
	// begin inline asm
	mov.u32 %r737, %laneid;
	// end inline asm
	shr.u32 	%r59, %r1150, 5;
	mad.lo.s32 	%r782, %r59, 352, %r737;
	shl.b32 	%r783, %r782, 3;
	mov.u32 	%r784, _ZZN3cub18CUB_300001_SM_10006detail6select23DeviceSelectSweepKernelINS2_10policy_hubImNS0_8NullTypeEiLb0ELNS0_10SelectImplE0EE10Policy1000EN6thrust24THRUST_300001_SM_1000_NS18transform_iteratorI9transformNSA_12zip_iteratorIN4cuda3std3__45tupleIJNSA_17counting_iteratorImNSA_11use_defaultESJ_SJ_EENSA_6detail15normal_iteratorINSA_10device_ptrIcEEEESP_EEEEESJ_SJ_EEPS5_NSM_INSN_ImEEEEPlNS0_13ScanTileStateIiLb1EEE9predicateS5_iNS2_19streaming_context_tIlLb1EEELS6_0EEEvT0_T1_T2_T3_T4_T5_T6_T7_iT8_NS1_7vsmem_tEE19static_temp_storage;
	add.s32 	%r785, %r784, %r783;
	st.shared.u64 	[%r785], %rd600;
	st.shared.u64 	[%r785+256], %rd604;
	st.shared.u64 	[%r785+512], %rd608;
	st.shared.u64 	[%r785+768], %rd612;
	st.shared.u64 	[%r785+1024], %rd616;
	st.shared.u64 	[%r785+1280], %rd620;
	st.shared.u64 	[%r785+1536], %rd624;
	st.shared.u64 	[%r785+1792], %rd628;
	st.shared.u64 	[%r785+2048], %rd632;
	st.shared.u64 	[%r785+2304], %rd636;
	st.shared.u64 	[%r785+2560], %rd640;
	bar.warp.sync 	-1;
	mad.lo.s32 	%r786, %r737, 80, %r785;
	ld.shared.u64 	%rd58, [%r786];
	ld.shared.u64 	%rd59, [%r786+8];
	ld.shared.u64 	%rd60, [%r786+16];
	ld.shared.u64 	%rd61, [%r786+24];
	ld.shared.u64 	%rd62, [%r786+32];
	ld.shared.u64 	%rd63, [%r786+40];
	ld.shared.u64 	%rd64, [%r786+48];
	ld.shared.u64 	%rd65, [%r786+56];
	ld.shared.u64 	%rd66, [%r786+64];
	ld.shared.u64 	%rd67, [%r786+72];
	ld.shared.u64 	%rd68, [%r786+80];
	setp.ne.s64 	%p352, %rd58, -1;
	selp.u32 	%r60, 1, 0, %p352;
	setp.ne.s64 	%p353, %rd59, -1;
	selp.u32 	%r787, 1, 0, %p353;
	setp.ne.s64 	%p354, %rd60, -1;
	selp.u32 	%r788, 1, 0, %p354;
	setp.ne.s64 	%p355, %rd61, -1;
	selp.u32 	%r789, 1, 0, %p355;
	setp.ne.s64 	%p356, %rd62, -1;
	selp.u32 	%r790, 1, 0, %p356;
	setp.ne.s64 	%p357, %rd63, -1;
	selp.u32 	%r791, 1, 0, %p357;
	setp.ne.s64 	%p358, %rd64, -1;
	selp.u32 	%r792, 1, 0, %p358;
	setp.ne.s64 	%p359, %rd65, -1;
	selp.u32 	%r793, 1, 0, %p359;
	setp.ne.s64 	%p360, %rd66, -1;
	selp.u32 	%r794, 1, 0, %p360;
	setp.ne.s64 	%p361, %rd67, -1;
	selp.u32 	%r795, 1, 0, %p361;
	setp.ne.s64 	%p362, %rd68, -1;
	selp.u32 	%r796, 1, 0, %p362;
	bar.sync 	0;
	add.s32 	%r61, %r787, %r60;
	add.s32 	%r62, %r61, %r788;
	add.s32 	%r63, %r62, %r789;
	add.s32 	%r64, %r63, %r790;
	add.s32 	%r65, %r64, %r791;
	add.s32 	%r66, %r65, %r792;
	add.s32 	%r67, %r66, %r793;
	add.s32 	%r68, %r67, %r794;
	add.s32 	%r69, %r68, %r795;
	add.s32 	%r742, %r69, %r796;
	mov.b32 	%r740, 1;
	mov.b32 	%r765, 0;
	mov.b32 	%r767, -1;
	// begin inline asm
	{  .reg .s32 r0;  .reg .pred p;  shfl.sync.up.b32 r0|p, %r742, %r740, %r765, %r767;  @p add.s32 r0, r0, %r742;  mov.s32 %r738, r0;}
	// end inline asm
	mov.b32 	%r746, 2;
	// begin inline asm
	{  .reg .s32 r0;  .reg .pred p;  shfl.sync.up.b32 r0|p, %r738, %r746, %r765, %r767;  @p add.s32 r0, r0, %r738;  mov.s32 %r744, r0;}
	// end inline asm
	mov.b32 	%r752, 4;
	// begin inline asm
	{  .reg .s32 r0;  .reg .pred p;  shfl.sync.up.b32 r0|p, %r744, %r752, %r765, %r767;  @p add.s32 r0, r0, %r744;  mov.s32 %r750, r0;}
	// end inline asm
	mov.b32 	%r758, 8;
	// begin inline asm
	{  .reg .s32 r0;  .reg .pred p;  shfl.sync.up.b32 r0|p, %r750, %r758, %r765, %r767;  @p add.s32 r0, r0, %r750;  mov.s32 %r756, r0;}
	// end inline asm
	mov.b32 	%r764, 16;
	// begin inline asm
	{  .reg .s32 r0;  .reg .pred p;  shfl.sync.up.b32 r0|p, %r756, %r764, %r765, %r767;  @p add.s32 r0, r0, %r756;  mov.s32 %r762, r0;}
	// end inline asm
	setp.ne.s32 	%p363, %r737, 31;
	@%p363 bra 	$L__BB3_92;
	shl.b32 	%r797, %r59, 2;
	add.s32 	%r799, %r784, %r797;
	st.shared.u32 	[%r799], %r762;
$L__BB3_92:
	sub.s32 	%r800, %r762, %r742;
	bar.sync 	0;
	ld.shared.v4.u32 	{%r801, %r802, %r803, %r804}, [_ZZN3cub18CUB_300001_SM_10006detail6select23DeviceSelectSweepKernelINS2_10policy_hubImNS0_8NullTypeEiLb0ELNS0_10SelectImplE0EE10Policy1000EN6thrust24THRUST_300001_SM_1000_NS18transform_iteratorI9transformNSA_12zip_iteratorIN4cuda3std3__45tupleIJNSA_17counting_iteratorImNSA_11use_defaultESJ_SJ_EENSA_6detail15normal_iteratorINSA_10device_ptrIcEEEESP_EEEEESJ_SJ_EEPS5_NSM_INSN_ImEEEEPlNS0_13ScanTileStateIiLb1EEE9predicateS5_iNS2_19streaming_context_tIlLb1EEELS6_0EEEvT0_T1_T2_T3_T4_T5_T6_T7_iT8_NS1_7vsmem_tEE19static_temp_storage];
	add.s32 	%r805, %r802, %r801;
	setp.eq.s32 	%p364, %r59, 2;
	selp.b32 	%r806, %r805, %r801, %p364;
	add.s32 	%r807, %r805, %r803;
	setp.eq.s32 	%p365, %r59, 3;
	selp.b32 	%r808, %r807, %r806, %p365;
	add.s32 	%r809, %r807, %r804;
	setp.eq.s32 	%p366, %r59, 4;
	selp.b32 	%r810, %r809, %r808, %p366;
	ld.shared.v4.u32 	{%r811, %r812, %r813, %r814}, [_ZZN3cub18CUB_300001_SM_10006detail6select23DeviceSelectSweepKernelINS2_10policy_hubImNS0_8NullTypeEiLb0ELNS0_10SelectImplE0EE10Policy1000EN6thrust24THRUST_300001_SM_1000_NS18transform_iteratorI9transformNSA_12zip_iteratorIN4cuda3std3__45tupleIJNSA_17counting_iteratorImNSA_11use_defaultESJ_SJ_EENSA_6detail15normal_iteratorINSA_10device_ptrIcEEEESP_EEEEESJ_SJ_EEPS5_NSM_INSN_ImEEEEPlNS0_13ScanTileStateIiLb1EEE9predicateS5_iNS2_19streaming_context_tIlLb1EEELS6_0EEEvT0_T1_T2_T3_T4_T5_T6_T7_iT8_NS1_7vsmem_tEE19static_temp_storage+16];
	add.s32 	%r815, %r809, %r811;
	setp.eq.s32 	%p367, %r59, 5;
	selp.b32 	%r816, %r815, %r810, %p367;
	add.s32 	%r817, %r815, %r812;
	setp.eq.s32 	%p368, %r59, 6;
	selp.b32 	%r818, %r817, %r816, %p368;
	add.s32 	%r819, %r817, %r813;
	setp.eq.s32 	%p369, %r59, 7;
	selp.b32 	%r820, %r819, %r818, %p369;
	add.s32 	%r821, %r819, %r814;
	setp.eq.s32 	%p370, %r59, 8;
	selp.b32 	%r822, %r821, %r820, %p370;
	ld.shared.v4.u32 	{%r823, %r824, %r825, %r826}, [_ZZN3cub18CUB_300001_SM_10006detail6select23DeviceSelectSweepKernelINS2_10policy_hubImNS0_8NullTypeEiLb0ELNS0_10SelectImplE0EE10Policy1000EN6thrust24THRUST_300001_SM_1000_NS18transform_iteratorI9transformNSA_12zip_iteratorIN4cuda3std3__45tupleIJNSA_17counting_iteratorImNSA_11use_defaultESJ_SJ_EENSA_6detail15normal_iteratorINSA_10device_ptrIcEEEESP_EEEEESJ_SJ_EEPS5_NSM_INSN_ImEEEEPlNS0_13ScanTileStateIiLb1EEE9predicateS5_iNS2_19streaming_context_tIlLb1EEELS6_0EEEvT0_T1_T2_T3_T4_T5_T6_T7_iT8_NS1_7vsmem_tEE19static_temp_storage+32];
	add.s32 	%r827, %r821, %r823;
	setp.eq.s32 	%p371, %r59, 9;
	selp.b32 	%r828, %r827, %r822, %p371;
	add.s32 	%r829, %r827, %r824;
	setp.eq.s32 	%p372, %r59, 10;
	selp.b32 	%r830, %r829, %r828, %p372;
	add.s32 	%r831, %r829, %r825;
	setp.eq.s32 	%p373, %r59, 11;
	selp.b32 	%r832, %r831, %r830, %p373;
	add.s32 	%r72, %r831, %r826;
	setp.gt.u32 	%p374, %r1150, 31;
	setp.lt.u32 	%p375, %r1150, 32;
	setp.eq.s32 	%p376, %r737, 0;
	selp.b32 	%r833, 0, %r800, %p376;
	add.s32 	%r1146, %r832, %r833;
	selp.b32 	%r74, %r800, %r1146, %p375;
	@%p374 bra 	$L__BB3_117;
	setp.ne.s32 	%p377, %r1150, 0;
	mul.wide.s32 	%rd641, %r1, 8;
	add.s64 	%rd69, %rd2, %rd641;
	@%p377 bra 	$L__BB3_95;
	st.shared.u32 	[_ZZN3cub18CUB_300001_SM_10006detail6select23DeviceSelectSweepKernelINS2_10policy_hubImNS0_8NullTypeEiLb0ELNS0_10SelectImplE0EE10Policy1000EN6thrust24THRUST_300001_SM_1000_NS18transform_iteratorI9transformNSA_12zip_iteratorIN4cuda3std3__45tupleIJNSA_17counting_iteratorImNSA_11use_defaultESJ_SJ_EENSA_6detail15normal_iteratorINSA_10device_ptrIcEEEESP_EEEEESJ_SJ_EEPS5_NSM_INSN_ImEEEEPlNS0_13ScanTileStateIiLb1EEE9predicateS5_iNS2_19streaming_context_tIlLb1EEELS6_0EEEvT0_T1_T2_T3_T4_T5_T6_T7_iT8_NS1_7vsmem_tEE19static_temp_storage+76], %r72;
	add.s64 	%rd642, %rd69, 256;
	mov.b32 	%r834, 100;
	// begin inline asm
	st.relaxed.gpu.v2.u32 [%rd642], {%r834, %r72};
	// end inline asm
$L__BB3_95:
	not.b32 	%r836, %r1150;
	add.s32 	%r1143, %r1, %r836;
	mov.u32 	%r76, %nctaid.x;
	setp.gt.u32 	%p378, %r76, 499;
	@%p378 bra 	$L__BB3_97;
	membar.cta;
	bra.uni 	$L__BB3_98;
$L__BB3_97:
	mov.b32 	%r837, 1140;
	// begin inline asm
	nanosleep.u32 %r837;
	// end inline asm
$L__BB3_98:
	mul.wide.s32 	%rd644, %r1143, 8;
	add.s64 	%rd645, %rd2, %rd644;
	add.s64 	%rd643, %rd645, 256;
	// begin inline asm
	ld.relaxed.gpu.v2.u32 {%r1144, %r1140}, [%rd643];
	// end inline asm
$L__BB3_99:
	setp.eq.s32 	%p379, %r1144, 99;
	mov.b32 	%r840, -1;
	vote.sync.any.pred 	%p380, %p379, %r840;
	not.pred 	%p381, %p380;
	@%p381 bra 	$L__BB3_104;
	@%p378 bra 	$L__BB3_102;
	membar.cta;
	bra.uni 	$L__BB3_103;
$L__BB3_102:
	mov.b32 	%r986, 380;
	// begin inline asm
	nanosleep.u32 %r986;
	// end inline asm
$L__BB3_103:
	// begin inline asm
	ld.relaxed.gpu.v2.u32 {%r1144, %r1140}, [%rd643];
	// end inline asm
	bra.uni 	$L__BB3_99;
$L__BB3_104:
	setp.eq.s32 	%p382, %r1144, 101;
	mov.b32 	%r867, -1;
	vote.sync.ballot.b32 	%r868, %p382, %r867;
	// begin inline asm
	mov.u32 %r842, %lanemask_ge;
	// end inline asm
	and.b32  	%r869, %r868, %r842;
	or.b32  	%r870, %r869, -2147483648;
	add.s32 	%r871, %r870, -1;
	not.b32 	%r872, %r870;
	and.b32  	%r873, %r872, %r871;
	popc.b32 	%r846, %r873;
	mov.b32 	%r845, 1;
	// begin inline asm
	shfl.sync.down.b32 %r843, %r1140, %r845, %r846, %r867;
	// end inline asm
	setp.lt.s32 	%p384, %r737, %r846;
	selp.b32 	%r874, %r843, 0, %p384;
	add.s32 	%r849, %r874, %r1140;
	mov.b32 	%r850, 2;
	// begin inline asm
	shfl.sync.down.b32 %r848, %r849, %r850, %r846, %r867;
	// end inline asm
	add.s32 	%r86, %r737, 2;
	setp.gt.s32 	%p385, %r86, %r846;
	selp.b32 	%r875, 0, %r848, %p385;
	add.s32 	%r854, %r849, %r875;
	mov.b32 	%r855, 4;
	// begin inline asm
	shfl.sync.down.b32 %r853, %r854, %r855, %r846, %r867;
	// end inline asm
	add.s32 	%r87, %r737, 4;
	setp.gt.s32 	%p386, %r87, %r846;
	selp.b32 	%r876, 0, %r853, %p386;
	add.s32 	%r859, %r854, %r876;
	mov.b32 	%r860, 8;
	// begin inline asm
	shfl.sync.down.b32 %r858, %r859, %r860, %r846, %r867;
	// end inline asm
	add.s32 	%r88, %r737, 8;
	setp.gt.s32 	%p387, %r88, %r846;
	selp.b32 	%r877, 0, %r858, %p387;
	add.s32 	%r864, %r859, %r877;
	mov.b32 	%r865, 16;
	// begin inline asm
	shfl.sync.down.b32 %r863, %r864, %r865, %r846, %r867;
	// end inline asm
	add.s32 	%r89, %r737, 16;
	setp.gt.s32 	%p388, %r89, %r846;
	selp.b32 	%r878, 0, %r863, %p388;
	add.s32 	%r1141, %r864, %r878;
	add.s64 	%rd71, %rd2, 256;
$L__BB3_105:
	setp.ne.s32 	%p389, %r1144, 101;
	mov.b32 	%r879, -1;
	vote.sync.all.pred 	%p390, %p389, %r879;
	not.pred 	%p391, %p390;
	@%p391 bra 	$L__BB3_113;
	mul.wide.s32 	%rd731, %r1143, 8;
	add.s64 	%rd732, %rd71, %rd731;
	add.s64 	%rd730, %rd732, -256;
	// begin inline asm
	ld.relaxed.gpu.v2.u32 {%r1144, %r1145}, [%rd730];
	// end inline asm
$L__BB3_107:
	setp.eq.s32 	%p439, %r1144, 99;
	mov.b32 	%r944, -1;
	vote.sync.any.pred 	%p440, %p439, %r944;
	not.pred 	%p441, %p440;
	@%p441 bra 	$L__BB3_112;
	@%p378 bra 	$L__BB3_110;
	membar.cta;
	bra.uni 	$L__BB3_111;
$L__BB3_110:
	mov.b32 	%r983, 380;
	// begin inline asm
	nanosleep.u32 %r983;
	// end inline asm
$L__BB3_111:
	// begin inline asm
	ld.relaxed.gpu.v2.u32 {%r1144, %r1145}, [%rd730];
	// end inline asm
	bra.uni 	$L__BB3_107;
$L__BB3_112:
	setp.eq.s32 	%p442, %r1144, 101;
	mov.b32 	%r970, -1;
	vote.sync.ballot.b32 	%r971, %p442, %r970;
	and.b32  	%r972, %r971, %r842;
	or.b32  	%r973, %r972, -2147483648;
	add.s32 	%r974, %r973, -1;
	not.b32 	%r975, %r973;
	and.b32  	%r976, %r975, %r974;
	popc.b32 	%r949, %r976;
	mov.b32 	%r948, 1;
	// begin inline asm
	shfl.sync.down.b32 %r946, %r1145, %r948, %r949, %r970;
	// end inline asm
	setp.lt.s32 	%p444, %r737, %r949;
	selp.b32 	%r977, %r946, 0, %p444;
	add.s32 	%r952, %r977, %r1145;
	mov.b32 	%r953, 2;
	// begin inline asm
	shfl.sync.down.b32 %r951, %r952, %r953, %r949, %r970;
	// end inline asm
	setp.gt.s32 	%p445, %r86, %r949;
	selp.b32 	%r978, 0, %r951, %p445;
	add.s32 	%r957, %r952, %r978;
	mov.b32 	%r958, 4;
	// begin inline asm
	shfl.sync.down.b32 %r956, %r957, %r958, %r949, %r970;
	// end inline asm
	setp.gt.s32 	%p446, %r87, %r949;
	selp.b32 	%r979, 0, %r956, %p446;
	add.s32 	%r962, %r957, %r979;
	mov.b32 	%r963, 8;
	// begin inline asm
	shfl.sync.down.b32 %r961, %r962, %r963, %r949, %r970;
	// end inline asm
	setp.gt.s32 	%p447, %r88, %r949;
	selp.b32 	%r980, 0, %r961, %p447;
	add.s32 	%r967, %r962, %r980;
	mov.b32 	%r968, 16;
	// begin inline asm
	shfl.sync.down.b32 %r966, %r967, %r968, %r949, %r970;
	// end inline asm
	setp.gt.s32 	%p448, %r89, %r949;
	selp.b32 	%r981, 0, %r966, %p448;
	add.s32 	%r982, %r981, %r1141;
	add.s32 	%r1141, %r982, %r967;
	add.s32 	%r1143, %r1143, -32;
	bra.uni 	$L__BB3_105;
$L__BB3_113:
	setp.ne.s32 	%p392, %r1150, 0;
	@%p392 bra 	$L__BB3_115;
	add.s32 	%r882, %r1141, %r72;
	add.s64 	%rd646, %rd69, 256;
	mov.b32 	%r881, 101;
	// begin inline asm
	st.relaxed.gpu.v2.u32 [%rd646], {%r881, %r882};
	// end inline asm
	st.shared.u32 	[_ZZN3cub18CUB_300001_SM_10006detail6select23DeviceSelectSweepKernelINS2_10policy_hubImNS0_8NullTypeEiLb0ELNS0_10SelectImplE0EE10Policy1000EN6thrust24THRUST_300001_SM_1000_NS18transform_iteratorI9transformNSA_12zip_iteratorIN4cuda3std3__45tupleIJNSA_17counting_iteratorImNSA_11use_defaultESJ_SJ_EENSA_6detail15normal_iteratorINSA_10device_ptrIcEEEESP_EEEEESJ_SJ_EEPS5_NSM_INSN_ImEEEEPlNS0_13ScanTileStateIiLb1EEE9predicateS5_iNS2_19streaming_context_tIlLb1EEELS6_0EEEvT0_T1_T2_T3_T4_T5_T6_T7_iT8_NS1_7vsmem_tEE19static_temp_storage+68], %r1141;
	st.shared.u32 	[_ZZN3cub18CUB_300001_SM_10006detail6select23DeviceSelectSweepKernelINS2_10policy_hubImNS0_8NullTypeEiLb0ELNS0_10SelectImplE0EE10Policy1000EN6thrust24THRUST_300001_SM_1000_NS18transform_iteratorI9transformNSA_12zip_iteratorIN4cuda3std3__45tupleIJNSA_17counting_iteratorImNSA_11use_defaultESJ_SJ_EENSA_6detail15normal_iteratorINSA_10device_ptrIcEEEESP_EEEEESJ_SJ_EEPS5_NSM_INSN_ImEEEEPlNS0_13ScanTileStateIiLb1EEE9predicateS5_iNS2_19streaming_context_tIlLb1EEELS6_0EEEvT0_T1_T2_T3_T4_T5_T6_T7_iT8_NS1_7vsmem_tEE19static_temp_storage+72], %r882;
$L__BB3_115:
	setp.ne.s32 	%p393, %r737, 0;
	mov.u32 	%r1146, %r74;
	@%p393 bra 	$L__BB3_117;
	st.shared.u32 	[_ZZN3cub18CUB_300001_SM_10006detail6select23DeviceSelectSweepKernelINS2_10policy_hubImNS0_8NullTypeEiLb0ELNS0_10SelectImplE0EE10Policy1000EN6thrust24THRUST_300001_SM_1000_NS18transform_iteratorI9transformNSA_12zip_iteratorIN4cuda3std3__45tupleIJNSA_17counting_iteratorImNSA_11use_defaultESJ_SJ_EENSA_6detail15normal_iteratorINSA_10device_ptrIcEEEESP_EEEEESJ_SJ_EEPS5_NSM_INSN_ImEEEEPlNS0_13ScanTileStateIiLb1EEE9predicateS5_iNS2_19streaming_context_tIlLb1EEELS6_0EEEvT0_T1_T2_T3_T4_T5_T6_T7_iT8_NS1_7vsmem_tEE19static_temp_storage+60], %r1141;
	mov.u32 	%r1146, %r1141;
$L__BB3_117:
	mov.u64 	%rd73, %rd268;
	bar.sync 	0;
	setp.eq.s32 	%p394, %r1150, 0;
	ld.shared.u32 	%r883, [_ZZN3cub18CUB_300001_SM_10006detail6select23DeviceSelectSweepKernelINS2_10policy_hubImNS0_8NullTypeEiLb0ELNS0_10SelectImplE0EE10Policy1000EN6thrust24THRUST_300001_SM_1000_NS18transform_iteratorI9transformNSA_12zip_iteratorIN4cuda3std3__45tupleIJNSA_17counting_iteratorImNSA_11use_defaultESJ_SJ_EENSA_6detail15normal_iteratorINSA_10device_ptrIcEEEESP_EEEEESJ_SJ_EEPS5_NSM_INSN_ImEEEEPlNS0_13ScanTileStateIiLb1EEE9predicateS5_iNS2_19streaming_context_tIlLb1EEELS6_0EEEvT0_T1_T2_T3_T4_T5_T6_T7_iT8_NS1_7vsmem_tEE19static_temp_storage+60];
	.pragma "used_bytes_mask 61680";
	ld.shared.v4.u32 	{%r884, %r105, %r885, %r106}, [_ZZN3cub18CUB_300001_SM_10006detail6select23DeviceSelectSweepKernelINS2_10policy_hubImNS0_8NullTypeEiLb0ELNS0_10SelectImplE0EE10Policy1000EN6thrust24THRUST_300001_SM_1000_NS18transform_iteratorI9transformNSA_12zip_iteratorIN4cuda3std3__45tupleIJNSA_17counting_iteratorImNSA_11use_defaultESJ_SJ_EENSA_6detail15normal_iteratorINSA_10device_ptrIcEEEESP_EEEEESJ_SJ_EEPS5_NSM_INSN_ImEEEEPlNS0_13ScanTileStateIiLb1EEE9predicateS5_iNS2_19streaming_context_tIlLb1EEELS6_0EEEvT0_T1_T2_T3_T4_T5_T6_T7_iT8_NS1_7vsmem_tEE19static_temp_storage+64];
	selp.b32 	%r886, 0, %r883, %p394;
	add.s32 	%r107, %r886, %r1146;
	add.s32 	%r108, %r107, %r60;
	add.s32 	%r109, %r61, %r107;
	add.s32 	%r110, %r62, %r107;
	add.s32 	%r111, %r63, %r107;
	add.s32 	%r112, %r64, %r107;
	add.s32 	%r113, %r65, %r107;
	add.s32 	%r114, %r66, %r107;
	add.s32 	%r115, %r67, %r107;
	add.s32 	%r116, %r68, %r107;
	add.s32 	%r117, %r69, %r107;
	setp.gt.s32 	%p395, %r106, 384;
	@%p395 bra 	$L__BB3_162;
	setp.ne.s64 	%p396, %rd58, -1;
	ld.param.u8 	%rs3, [%rd73];
	ld.param.u64 	%rd647, [%rd73+24];
	cvta.to.global.u64 	%rd74, %rd647;
	@%p396 bra 	$L__BB3_119;
	bra.uni 	$L__BB3_122;
$L__BB3_119:
	setp.ne.s16 	%p397, %rs3, 0;
	mov.b64 	%rd900, 0;
	@%p397 bra 	$L__BB3_121;
	ld.global.u64 	%rd900, [%rd74];
$L__BB3_121:
	cvt.s64.s32 	%rd649, %r107;
	add.s64 	%rd650, %rd900, %rd649;
	shl.b64 	%rd651, %rd650, 3;
	add.s64 	%rd652, %rd6, %rd651;
	st.global.u64 	[%rd652], %rd58;
$L__BB3_122:
	setp.eq.s64 	%p398, %rd59, -1;
	@%p398 bra 	$L__BB3_126;
	setp.ne.s16 	%p399, %rs3, 0;
	mov.b64 	%rd901, 0;
	@%p399 bra 	$L__BB3_125;
	ld.global.u64 	%rd901, [%rd74];
$L__BB3_125:
	cvt.s64.s32 	%rd654, %r108;
	add.s64 	%rd655, %rd901, %rd654;
	shl.b64 	%rd656, %rd655, 3;
	add.s64 	%rd657, %rd6, %rd656;
	st.global.u64 	[%rd657], %rd59;
$L__BB3_126:
	setp.eq.s64 	%p400, %rd60, -1;
	@%p400 bra 	$L__BB3_130;
	setp.ne.s16 	%p401, %rs3, 0;
	mov.b64 	%rd902, 0;
	@%p401 bra 	$L__BB3_129;
	ld.global.u64 	%rd902, [%rd74];
$L__BB3_129:
	cvt.s64.s32 	%rd659, %r109;
	add.s64 	%rd660, %rd902, %rd659;
	shl.b64 	%rd661, %rd660, 3;
	add.s64 	%rd662, %rd6, %rd661;
	st.global.u64 	[%rd662], %rd60;
$L__BB3_130:
	setp.eq.s64 	%p402, %rd61, -1;
	@%p402 bra 	$L__BB3_134;
	setp.ne.s16 	%p403, %rs3, 0;
	mov.b64 	%rd903, 0;
	@%p403 bra 	$L__BB3_133;
	ld.global.u64 	%rd903, [%rd74];
$L__BB3_133:
	cvt.s64.s32 	%rd664, %r110;
	add.s64 	%rd665, %rd903, %rd664;
	shl.b64 	%rd666, %rd665, 3;
	add.s64 	%rd667, %rd6, %rd666;
	st.global.u64 	[%rd667], %rd61;
$L__BB3_134:
	setp.eq.s64 	%p404, %rd62, -1;
	@%p404 bra 	$L__BB3_138;
	setp.ne.s16 	%p405, %rs3, 0;
	mov.b64 	%rd904, 0;
	@%p405 bra 	$L__BB3_137;
	ld.global.u64 	%rd904, [%rd74];
$L__BB3_137:
	cvt.s64.s32 	%rd669, %r111;
	add.s64 	%rd670, %rd904, %rd669;
	shl.b64 	%rd671, %rd670, 3;
	add.s64 	%rd672, %rd6, %rd671;
	st.global.u64 	[%rd672], %rd62;
$L__BB3_138:
	setp.eq.s64 	%p406, %rd63, -1;
	@%p406 bra 	$L__BB3_142;
	setp.ne.s16 	%p407, %rs3, 0;
	mov.b64 	%rd905, 0;
	@%p407 bra 	$L__BB3_141;
	ld.global.u64 	%rd905, [%rd74];
$L__BB3_141:
	cvt.s64.s32 	%rd674, %r112;
	add.s64 	%rd675, %rd905, %rd674;
	shl.b64 	%rd676, %rd675, 3;
	add.s64 	%rd677, %rd6, %rd676;
	st.global.u64 	[%rd677], %rd63;
$L__BB3_142:
	setp.eq.s64 	%p408, %rd64, -1;
	@%p408 bra 	$L__BB3_146;
	setp.ne.s16 	%p409, %rs3, 0;
	mov.b64 	%rd906, 0;
	@%p409 bra 	$L__BB3_145;
	ld.global.u64 	%rd906, [%rd74];
$L__BB3_145:
	cvt.s64.s32 	%rd679, %r113;
	add.s64 	%rd680, %rd906, %rd679;
	shl.b64 	%rd681, %rd680, 3;
	add.s64 	%rd682, %rd6, %rd681;
	st.global.u64 	[%rd682], %rd64;
$L__BB3_146:
	setp.eq.s64 	%p410, %rd65, -1;
	@%p410 bra 	$L__BB3_150;
	setp.ne.s16 	%p411, %rs3, 0;
	mov.b64 	%rd907, 0;
	@%p411 bra 	$L__BB3_149;
	ld.global.u64 	%rd907, [%rd74];
$L__BB3_149:
	cvt.s64.s32 	%rd684, %r114;
	add.s64 	%rd685, %rd907, %rd684;
	shl.b64 	%rd686, %rd685, 3;
	add.s64 	%rd687, %rd6, %rd686;
	st.global.u64 	[%rd687], %rd65;
$L__BB3_150:
	setp.eq.s64 	%p412, %rd66, -1;
	@%p412 bra 	$L__BB3_154;
	setp.ne.s16 	%p413, %rs3, 0;
	mov.b64 	%rd908, 0;
	@%p413 bra 	$L__BB3_153;
	ld.global.u64 	%rd908, [%rd74];
$L__BB3_153:
	cvt.s64.s32 	%rd689, %r115;
	add.s64 	%rd690, %rd908, %rd689;
	shl.b64 	%rd691, %rd690, 3;
	add.s64 	%rd692, %rd6, %rd691;
	st.global.u64 	[%rd692], %rd66;
$L__BB3_154:
	setp.eq.s64 	%p414, %rd67, -1;
	@%p414 bra 	$L__BB3_158;
	setp.ne.s16 	%p415, %rs3, 0;
	mov.b64 	%rd909, 0;
	@%p415 bra 	$L__BB3_157;
	ld.global.u64 	%rd909, [%rd74];
$L__BB3_157:
	cvt.s64.s32 	%rd694, %r116;
	add.s64 	%rd695, %rd909, %rd694;
	shl.b64 	%rd696, %rd695, 3;
	add.s64 	%rd697, %rd6, %rd696;
	st.global.u64 	[%rd697], %rd67;
$L__BB3_158:
	setp.eq.s64 	%p416, %rd68, -1;
	@%p416 bra 	$L__BB3_451;
	setp.ne.s16 	%p417, %rs3, 0;
	mov.b64 	%rd910, 0;
	@%p417 bra 	$L__BB3_161;
	ld.global.u64 	%rd910, [%rd74];
$L__BB3_161:
	cvt.s64.s32 	%rd699, %r117;
	add.s64 	%rd700, %rd910, %rd699;
	shl.b64 	%rd701, %rd700, 3;
	add.s64 	%rd702, %rd6, %rd701;
	st.global.u64 	[%rd702], %rd68;
	bra.uni 	$L__BB3_451;
$L__BB3_162:
	setp.eq.s64 	%p418, %rd58, -1;
	bar.sync 	0;
	@%p418 bra 	$L__BB3_164;
	sub.s32 	%r887, %r107, %r105;
	shl.b32 	%r888, %r887, 3;
	mov.u32 	%r889, _ZZN3cub18CUB_300001_SM_10006detail6select23DeviceSelectSweepKernelINS2_10policy_hubImNS0_8NullTypeEiLb0ELNS0_10SelectImplE0EE10Policy1000EN6thrust24THRUST_300001_SM_1000_NS18transform_iteratorI9transformNSA_12zip_iteratorIN4cuda3std3__45tupleIJNSA_17counting_iteratorImNSA_11use_defaultESJ_SJ_EENSA_6detail15normal_iteratorINSA_10device_ptrIcEEEESP_EEEEESJ_SJ_EEPS5_NSM_INSN_ImEEEEPlNS0_13ScanTileStateIiLb1EEE9predicateS5_iNS2_19streaming_context_tIlLb1EEELS6_0EEEvT0_T1_T2_T3_T4_T5_T6_T7_iT8_NS1_7vsmem_tEE19static_temp_storage;
	add.s32 	%r890, %r889, %r888;
	st.shared.u64 	[%r890], %rd58;
$L__BB3_164:
	setp.eq.s64 	%p419, %rd59, -1;
	@%p419 bra 	$L__BB3_166;
	sub.s32 	%r891, %r108, %r105;
	shl.b32 	%r892, %r891, 3;
	mov.u32 	%r893, _ZZN3cub18CUB_300001_SM_10006detail6select23DeviceSelectSweepKernelINS2_10policy_hubImNS0_8NullTypeEiLb0ELNS0_10SelectImplE0EE10Policy1000EN6thrust24THRUST_300001_SM_1000_NS18transform_iteratorI9transformNSA_12zip_iteratorIN4cuda3std3__45tupleIJNSA_17counting_iteratorImNSA_11use_defaultESJ_SJ_EENSA_6detail15normal_iteratorINSA_10device_ptrIcEEEESP_EEEEESJ_SJ_EEPS5_NSM_INSN_ImEEEEPlNS0_13ScanTileStateIiLb1EEE9predicateS5_iNS2_19streaming_context_tIlLb1EEELS6_0EEEvT0_T1_T2_T3_T4_T5_T6_T7_iT8_NS1_7vsmem_tEE19static_temp_storage;
	add.s32 	%r894, %r893, %r892;
	st.shared.u64 	[%r894], %rd59;
$L__BB3_166:
	setp.eq.s64 	%p420, %rd60, -1;
	@%p420 bra 	$L__BB3_168;
	sub.s32 	%r895, %r109, %r105;
	shl.b32 	%r896, %r895, 3;
	mov.u32 	%r897, _ZZN3cub18CUB_300001_SM_10006detail6select23DeviceSelectSweepKernelINS2_10policy_hubImNS0_8NullTypeEiLb0ELNS0_10SelectImplE0EE10Policy1000EN6thrust24THRUST_300001_SM_1000_NS18transform_iteratorI9transformNSA_12zip_iteratorIN4cuda3std3__45tupleIJNSA_17counting_iteratorImNSA_11use_defaultESJ_SJ_EENSA_6detail15normal_iteratorINSA_10device_ptrIcEEEESP_EEEEESJ_SJ_EEPS5_NSM_INSN_ImEEEEPlNS0_13ScanTileStateIiLb1EEE9predicateS5_iNS2_19streaming_context_tIlLb1EEELS6_0EEEvT0_T1_T2_T3_T4_T5_T6_T7_iT8_NS1_7vsmem_tEE19static_temp_storage;
	add.s32 	%r898, %r897, %r896;
	st.shared.u64 	[%r898], %rd60;
$L__BB3_168:
	setp.eq.s64 	%p421, %rd61, -1;
	@%p421 bra 	$L__BB3_170;
	sub.s32 	%r899, %r110, %r105;
	shl.b32 	%r900, %r899, 3;
	mov.u32 	%r901, _ZZN3cub18CUB_300001_SM_10006detail6select23DeviceSelectSweepKernelINS2_10policy_hubImNS0_8NullTypeEiLb0ELNS0_10SelectImplE0EE10Policy1000EN6thrust24THRUST_300001_SM_1000_NS18transform_iteratorI9transformNSA_12zip_iteratorIN4cuda3std3__45tupleIJNSA_17counting_iteratorImNSA_11use_defaultESJ_SJ_EENSA_6detail15normal_iteratorINSA_10device_ptrIcEEEESP_EEEEESJ_SJ_EEPS5_NSM_INSN_ImEEEEPlNS0_13ScanTileStateIiLb1EEE9predicateS5_iNS2_19streaming_context_tIlLb1EEELS6_0EEEvT0_T1_T2_T3_T4_T5_T6_T7_iT8_NS1_7vsmem_tEE19static_temp_storage;
	add.s32 	%r902, %r901, %r900;
	st.shared.u64 	[%r902], %rd61;
$L__BB3_170:
	setp.eq.s64 	%p422, %rd62, -1;
	@%p422 bra 	$L__BB3_172;
	sub.s32 	%r903, %r111, %r105;
	shl.b32 	%r904, %r903, 3;
	mov.u32 	%r905, _ZZN3cub18CUB_300001_SM_10006detail6select23DeviceSelectSweepKernelINS2_10policy_hubImNS0_8NullTypeEiLb0ELNS0_10SelectImplE0EE10Policy1000EN6thrust24THRUST_300001_SM_1000_NS18transform_iteratorI9transformNSA_12zip_iteratorIN4cuda3std3__45tupleIJNSA_17counting_iteratorImNSA_11use_defaultESJ_SJ_EENSA_6detail15normal_iteratorINSA_10device_ptrIcEEEESP_EEEEESJ_SJ_EEPS5_NSM_INSN_ImEEEEPlNS0_13ScanTileStateIiLb1EEE9predicateS5_iNS2_19streaming_context_tIlLb1EEELS6_0EEEvT0_T1_T2_T3_T4_T5_T6_T7_iT8_NS1_7vsmem_tEE19static_temp_storage;
	add.s32 	%r906, %r905, %r904;
	st.shared.u64 	[%r906], %rd62;
$L__BB3_172:
	setp.eq.s64 	%p423, %rd63, -1;
	@%p423 bra 	$L__BB3_174;
	sub.s32 	%r907, %r112, %r105;
	shl.b32 	%r908, %r907, 3;
	mov.u32 	%r909, _ZZN3cub18CUB_300001_SM_10006detail6select23DeviceSelectSweepKernelINS2_10policy_hubImNS0_8NullTypeEiLb0ELNS0_10SelectImplE0EE10Policy1000EN6thrust24THRUST_300001_SM_1000_NS18transform_iteratorI9transformNSA_12zip_iteratorIN4cuda3std3__45tupleIJNSA_17counting_iteratorImNSA_11use_defaultESJ_SJ_EENSA_6detail15normal_iteratorINSA_10device_ptrIcEEEESP_EEEEESJ_SJ_EEPS5_NSM_INSN_ImEEEEPlNS0_13ScanTileStateIiLb1EEE9predicateS5_iNS2_19streaming_context_tIlLb1EEELS6_0EEEvT0_T1_T2_T3_T4_T5_T6_T7_iT8_NS1_7vsmem_tEE19static_temp_storage;
	add.s32 	%r910, %r909, %r908;
	st.shared.u64 	[%r910], %rd63;
$L__BB3_174:
	setp.eq.s64 	%p424, %rd64, -1;
	@%p424 bra 	$L__BB3_176;
	sub.s32 	%r911, %r113, %r105;
	shl.b32 	%r912, %r911, 3;
	mov.u32 	%r913, _ZZN3cub18CUB_300001_SM_10006detail6select23DeviceSelectSweepKernelINS2_10policy_hubImNS0_8NullTypeEiLb0ELNS0_10SelectImplE0EE10Policy1000EN6thrust24THRUST_300001_SM_1000_NS18transform_iteratorI9transformNSA_12zip_iteratorIN4cuda3std3__45tupleIJNSA_17counting_iteratorImNSA_11use_defaultESJ_SJ_EENSA_6detail15normal_iteratorINSA_10device_ptrIcEEEESP_EEEEESJ_SJ_EEPS5_NSM_INSN_ImEEEEPlNS0_13ScanTileStateIiLb1EEE9predicateS5_iNS2_19streaming_context_tIlLb1EEELS6_0EEEvT0_T1_T2_T3_T4_T5_T6_T7_iT8_NS1_7vsmem_tEE19static_temp_storage;
	add.s32 	%r914, %r913, %r912;
	st.shared.u64 	[%r914], %rd64;
$L__BB3_176:
	setp.eq.s64 	%p425, %rd65, -1;
	@%p425 bra 	$L__BB3_178;
	sub.s32 	%r915, %r114, %r105;
	shl.b32 	%r916, %r915, 3;
	mov.u32 	%r917, _ZZN3cub18CUB_300001_SM_10006detail6select23DeviceSelectSweepKernelINS2_10policy_hubImNS0_8NullTypeEiLb0ELNS0_10SelectImplE0EE10Policy1000EN6thrust24THRUST_300001_SM_1000_NS18transform_iteratorI9transformNSA_12zip_iteratorIN4cuda3std3__45tupleIJNSA_17counting_iteratorImNSA_11use_defaultESJ_SJ_EENSA_6detail15normal_iteratorINSA_10device_ptrIcEEEESP_EEEEESJ_SJ_EEPS5_NSM_INSN_ImEEEEPlNS0_13ScanTileStateIiLb1EEE9predicateS5_iNS2_19streaming_context_tIlLb1EEELS6_0EEEvT0_T1_T2_T3_T4_T5_T6_T7_iT8_NS1_7vsmem_tEE19static_temp_storage;
	add.s32 	%r918, %r917, %r916;
	st.shared.u64 	[%r918], %rd65;
$L__BB3_178:
	setp.eq.s64 	%p426, %rd66, -1;
	@%p426 bra 	$L__BB3_180;
	sub.s32 	%r919, %r115, %r105;
	shl.b32 	%r920, %r919, 3;
	mov.u32 	%r921, _ZZN3cub18CUB_300001_SM_10006detail6select23DeviceSelectSweepKernelINS2_10policy_hubImNS0_8NullTypeEiLb0ELNS0_10SelectImplE0EE10Policy1000EN6thrust24THRUST_300001_SM_1000_NS18transform_iteratorI9transformNSA_12zip_iteratorIN4cuda3std3__45tupleIJNSA_17counting_iteratorImNSA_11use_defaultESJ_SJ_EENSA_6detail15normal_iteratorINSA_10device_ptrIcEEEESP_EEEEESJ_SJ_EEPS5_NSM_INSN_ImEEEEPlNS0_13ScanTileStateIiLb1EEE9predicateS5_iNS2_19streaming_context_tIlLb1EEELS6_0EEEvT0_T1_T2_T3_T4_T5_T6_T7_iT8_NS1_7vsmem_tEE19static_temp_storage;
	add.s32 	%r922, %r921, %r920;
	st.shared.u64 	[%r922], %rd66;
$L__BB3_180:
	setp.eq.s64 	%p427, %rd67, -1;
	@%p427 bra 	$L__BB3_182;
	sub.s32 	%r923, %r116, %r105;
	shl.b32 	%r924, %r923, 3;
	mov.u32 	%r925, _ZZN3cub18CUB_300001_SM_10006detail6select23DeviceSelectSweepKernelINS2_10policy_hubImNS0_8NullTypeEiLb0ELNS0_10SelectImplE0EE10Policy1000EN6thrust24THRUST_300001_SM_1000_NS18transform_iteratorI9transformNSA_12zip_iteratorIN4cuda3std3__45tupleIJNSA_17counting_iteratorImNSA_11use_defaultESJ_SJ_EENSA_6detail15normal_iteratorINSA_10device_ptrIcEEEESP_EEEEESJ_SJ_EEPS5_NSM_INSN_ImEEEEPlNS0_13ScanTileStateIiLb1EEE9predicateS5_iNS2_19streaming_context_tIlLb1EEELS6_0EEEvT0_T1_T2_T3_T4_T5_T6_T7_iT8_NS1_7vsmem_tEE19static_temp_storage;
	add.s32 	%r926, %r925, %r924;
	st.shared.u64 	[%r926], %rd67;
$L__BB3_182:
	setp.eq.s64 	%p428, %rd68, -1;
	@%p428 bra 	$L__BB3_184;
	sub.s32 	%r927, %r117, %r105;
	shl.b32 	%r928, %r927, 3;
	mov.u32 	%r929, _ZZN3cub18CUB_300001_SM_10006detail6select23DeviceSelectSweepKernelINS2_10policy_hubImNS0_8NullTypeEiLb0ELNS0_10SelectImplE0EE10Policy1000EN6thrust24THRUST_300001_SM_1000_NS18transform_iteratorI9transformNSA_12zip_iteratorIN4cuda3std3__45tupleIJNSA_17counting_iteratorImNSA_11use_defaultESJ_SJ_EENSA_6detail15normal_iteratorINSA_10device_ptrIcEEEESP_EEEEESJ_SJ_EEPS5_NSM_INSN_ImEEEEPlNS0_13ScanTileStateIiLb1EEE9predicateS5_iNS2_19streaming_context_tIlLb1EEELS6_0EEEvT0_T1_T2_T3_T4_T5_T6_T7_iT8_NS1_7vsmem_tEE19static_temp_storage;
	add.s32 	%r930, %r929, %r928;
	st.shared.u64 	[%r930], %rd68;
$L__BB3_184:
	bar.sync 	0;
	setp.ge.s32 	%p429, %r1150, %r106;
	@%p429 bra 	$L__BB3_451;
	ld.param.u8 	%rs4, [%rd73];
	ld.param.u64 	%rd703, [%rd73+24];
	cvta.to.global.u64 	%rd75, %rd703;
	not.b32 	%r931, %r1150;
	add.s32 	%r118, %r106, %r931;
	mul.hi.u32 	%r932, %r118, -1431655765;
	shr.u32 	%r933, %r932, 8;
	add.s32 	%r119, %r933, 1;
	and.b32  	%r934, %r933, 3;
	setp.eq.s32 	%p430, %r934, 3;
	@%p430 bra 	$L__BB3_190;
	and.b32  	%r935, %r119, 3;
	add.s32 	%r1149, %r105, %r1150;
	shl.b32 	%r936, %r1150, 3;
	mov.u32 	%r937, _ZZN3cub18CUB_300001_SM_10006detail6select23DeviceSelectSweepKernelINS2_10policy_hubImNS0_8NullTypeEiLb0ELNS0_10SelectImplE0EE10Policy1000EN6thrust24THRUST_300001_SM_1000_NS18transform_iteratorI9transformNSA_12zip_iteratorIN4cuda3std3__45tupleIJNSA_17counting_iteratorImNSA_11use_defaultESJ_SJ_EENSA_6detail15normal_iteratorINSA_10device_ptrIcEEEESP_EEEEESJ_SJ_EEPS5_NSM_INSN_ImEEEEPlNS0_13ScanTileStateIiLb1EEE9predicateS5_iNS2_19streaming_context_tIlLb1EEELS6_0EEEvT0_T1_T2_T3_T4_T5_T6_T7_iT8_NS1_7vsmem_tEE19static_temp_storage;
	add.s32 	%r1148, %r937, %r936;
	neg.s32 	%r1147, %r935;
	mad.lo.s32 	%r1150, %r935, 384, %r1150;
$L__BB3_187:
	.pragma "nounroll";
	setp.ne.s16 	%p431, %rs4, 0;
	mov.b64 	%rd895, 0;
	@%p431 bra 	$L__BB3_189;
	ld.global.u64 	%rd895, [%rd75];
$L__BB3_189:
	cvt.s64.s32 	%rd705, %r1149;
	add.s64 	%rd706, %rd895, %rd705;
	shl.b64 	%rd707, %rd706, 3;
	add.s64 	%rd708, %rd6, %rd707;
	ld.shared.u64 	%rd709, [%r1148];
	st.global.u64 	[%rd708], %rd709;
	add.s32 	%r1149, %r1149, 384;
	add.s32 	%r1148, %r1148, 3072;
	add.s32 	%r1147, %r1147, 1;
	setp.ne.s32 	%p432, %r1147, 0;
	@%p432 bra 	$L__BB3_187;
$L__BB3_190:
	setp.lt.u32 	%p433, %r118, 1152;
	@%p433 bra 	$L__BB3_451;
	add.s32 	%r1152, %r105, %r1150;
	shl.b32 	%r938, %r1150, 3;
	mov.u32 	%r939, _ZZN3cub18CUB_300001_SM_10006detail6select23DeviceSelectSweepKernelINS2_10policy_hubImNS0_8NullTypeEiLb0ELNS0_10SelectImplE0EE10Policy1000EN6thrust24THRUST_300001_SM_1000_NS18transform_iteratorI9transformNSA_12zip_iteratorIN4cuda3std3__45tupleIJNSA_17counting_iteratorImNSA_11use_defaultESJ_SJ_EENSA_6detail15normal_iteratorINSA_10device_ptrIcEEEESP_EEEEESJ_SJ_EEPS5_NSM_INSN_ImEEEEPlNS0_13ScanTileStateIiLb1EEE9predicateS5_iNS2_19streaming_context_tIlLb1EEELS6_0EEEvT0_T1_T2_T3_T4_T5_T6_T7_iT8_NS1_7vsmem_tEE19static_temp_storage;
	add.s32 	%r940, %r938, %r939;
	add.s32 	%r1151, %r940, 6144;
$L__BB3_192:
	setp.ne.s16 	%p434, %rs4, 0;
	cvt.s64.s32 	%rd78, %r1152;
	mov.b64 	%rd896, 0;
	@%p434 bra 	$L__BB3_194;
	ld.global.u64 	%rd896, [%rd75];
$L__BB3_194:
	setp.ne.s16 	%p435, %rs4, 0;
	add.s64 	%rd712, %rd896, %rd78;
	shl.b64 	%rd713, %rd712, 3;
	add.s64 	%rd714, %rd6, %rd713;
	ld.shared.u64 	%rd715, [%r1151+-6144];
	st.global.u64 	[%rd714], %rd715;
	mov.b64 	%rd897, 0;
	@%p435 bra 	$L__BB3_196;
	ld.global.u64 	%rd897, [%rd75];
$L__BB3_196:
	setp.ne.s16 	%p436, %rs4, 0;
	add.s64 	%rd717, %rd897, %rd78;
	shl.b64 	%rd718, %rd717, 3;
	add.s64 	%rd719, %rd6, %rd718;
	ld.shared.u64 	%rd720, [%r1151+-3072];
	st.global.u64 	[%rd719+3072], %rd720;
	mov.b64 	%rd898, 0;
	@%p436 bra 	$L__BB3_198;
	ld.global.u64 	%rd898, [%rd75];
$L__BB3_198:
	setp.ne.s16 	%p437, %rs4, 0;
	add.s64 	%rd722, %rd898, %rd78;
	shl.b64 	%rd723, %rd722, 3;
	add.s64 	%rd724, %rd6, %rd723;
	ld.shared.u64 	%rd725, [%r1151];
	st.global.u64 	[%rd724+6144], %rd725;
	mov.b64 	%rd899, 0;
	@%p437 bra 	$L__BB3_200;
	ld.global.u64 	%rd899, [%rd75];
$L__BB3_200:
	cvt.u32.u64 	%r941, %rd78;
	add.s64 	%rd726, %rd899, %rd78;
	shl.b64 	%rd727, %rd726, 3;
	add.s64 	%rd728, %rd6, %rd727;
	ld.shared.u64 	%rd729, [%r1151+3072];
	st.global.u64 	[%rd728+9216], %rd729;
	add.s32 	%r1150, %r1150, 1536;
	add.s32 	%r1152, %r941, 1536;
	add.s32 	%r1151, %r1151, 12288;
	setp.lt.s32 	%p438, %r1150, %r106;
	@%p438 bra 	$L__BB3_192;
	bra.uni 	$L__BB3_451;
$L__BB3_201:
	ld.param.u32 	%r1131, [_ZN3cub18CUB_300001_SM_10006detail6select23DeviceSelectSweepKernelINS2_10policy_hubImNS0_8NullTypeEiLb0ELNS0_10SelectImplE0EE10Policy1000EN6thrust24THRUST_300001_SM_1000_NS18transform_iteratorI9transformNSA_12zip_iteratorIN4cuda3std3__45tupleIJNSA_17counting_iteratorImNSA_11use_defaultESJ_SJ_EENSA_6detail15normal_iteratorINSA_10device_ptrIcEEEESP_EEEEESJ_SJ_EEPS5_NSM_INSN_ImEEEEPlNS0_13ScanTileStateIiLb1EEE9predicateS5_iNS2_19streaming_context_tIlLb1EEELS6_0EEEvT0_T1_T2_T3_T4_T5_T6_T7_iT8_NS1_7vsmem_tE_param_7];
	sub.s32 	%r139, %r1131, %r2;
	setp.ne.s32 	%p24, %r1, 0;
	@%p24 bra 	$L__BB3_310;
	ld.param.u8 	%rs70, [%rd1];
	setp.eq.s16 	%p190, %rs70, 0;
	ld.param.u64 	%rd428, [%rd1+16];
	selp.b64 	%rd429, %rd428, 0, %p190;
	cvt.u64.u32 	%rd430, %r2;
	add.s64 	%rd431, %rd429, %rd430;
	mov.u32 	%r1156, %tid.x;
	and.b32  	%r582, %r1156, 31;
	and.b32  	%r583, %r1156, 992;
	mul.lo.s32 	%r584, %r583, 11;
	or.b32  	%r585, %r584, %r582;
	add.s64 	%rd432, %rd430, %rd3;
	add.s64 	%rd433, %rd432, %rd429;
	add.s64 	%rd109, %rd433, 2;
	setp.ge.s32 	%p191, %r585, %r139;
	cvt.u64.u32 	%rd110, %r585;
	add.s64 	%rd434, %rd431, %rd110;
	add.s64 	%rd111, %rd4, %rd434;
	add.s64 	%rd112, %rd5, %rd434;
	@%p191 bra 	$L__BB3_204;
	ld.global.u8 	%rs71, [%rd111];
	ld.global.u8 	%rs72, [%rd112];
	setp.eq.s16 	%p192, %rs71, 13;
	setp.eq.s16 	%p193, %rs72, 10;
	add.s64 	%rd435, %rd109, %rd110;
	selp.b64 	%rd436, %rd435, -1, %p193;
	selp.b64 	%rd911, %rd436, -1, %p192;
$L__BB3_204:
	cvt.u32.u64 	%r586, %rd110;
	add.s32 	%r141, %r586, 32;
	setp.ge.s32 	%p194, %r141, %r139;
	@%p194 bra 	$L__BB3_206;
	cvt.u64.u32 	%rd438, %r141;
	ld.global.u8 	%rs75, [%rd111+32];
	ld.global.u8 	%rs76, [%rd112+32];
	setp.eq.s16 	%p195, %rs75, 13;
	setp.eq.s16 	%p196, %rs76, 10;
	add.s64 	%rd439, %rd109, %rd438;
	selp.b64 	%rd440, %rd439, -1, %p196;
	selp.b64 	%rd912, %rd440, -1, %p195;
$L__BB3_206:
	add.s32 	%r142, %r586, 64;
	setp.ge.s32 	%p197, %r142, %r139;
	@%p197 bra 	$L__BB3_208;
	cvt.u64.u32 	%rd442, %r142;
	ld.global.u8 	%rs79, [%rd111+64];
	ld.global.u8 	%rs80, [%rd112+64];
	setp.eq.s16 	%p198, %rs79, 13;
	setp.eq.s16 	%p199, %rs80, 10;
	add.s64 	%rd443, %rd109, %rd442;
	selp.b64 	%rd444, %rd443, -1, %p199;
	selp.b64 	%rd913, %rd444, -1, %p198;
$L__BB3_208:
	add.s32 	%r143, %r586, 96;
	setp.ge.s32 	%p200, %r143, %r139;
	@%p200 bra 	$L__BB3_210;
	cvt.u64.u32 	%rd446, %r143;
	ld.global.u8 	%rs83, [%rd111+96];
	ld.global.u8 	%rs84, [%rd112+96];
	setp.eq.s16 	%p201, %rs83, 13;
	setp.eq.s16 	%p202, %rs84, 10;
	add.s64 	%rd447, %rd109, %rd446;
	selp.b64 	%rd448, %rd447, -1, %p202;
	selp.b64 	%rd914, %rd448, -1, %p201;
$L__BB3_210:
	add.s32 	%r144, %r586, 128;
	setp.ge.s32 	%p203, %r144, %r139;
	@%p203 bra 	$L__BB3_212;
	cvt.u64.u32 	%rd450, %r144;
	ld.global.u8 	%rs87, [%rd111+128];
	ld.global.u8 	%rs88, [%rd112+128];
	setp.eq.s16 	%p204, %rs87, 13;
	setp.eq.s16 	%p205, %rs88, 10;
	add.s64 	%rd451, %rd109, %rd450;
	selp.b64 	%rd452, %rd451, -1, %p205;
	selp.b64 	%rd915, %rd452, -1, %p204;
$L__BB3_212:
	add.s32 	%r145, %r586, 160;
	setp.ge.s32 	%p206, %r145, %r139;
	@%p206 bra 	$L__BB3_214;
	cvt.u64.u32 	%rd454, %r145;
	ld.global.u8 	%rs91, [%rd111+160];
	ld.global.u8 	%rs92, [%rd112+160];
	setp.eq.s16 	%p207, %rs91, 13;
	setp.eq.s16 	%p208, %rs92, 10;
	add.s64 	%rd455, %rd109, %rd454;
	selp.b64 	%rd456, %rd455, -1, %p208;
	selp.b64 	%rd916, %rd456, -1, %p207;
$L__BB3_214:
	add.s32 	%r146, %r586, 192;
	setp.ge.s32 	%p209, %r146, %r139;
	@%p209 bra 	$L__BB3_216;
	cvt.u64.u32 	%rd458, %r146;
	ld.global.u8 	%rs95, [%rd111+192];
	ld.global.u8 	%rs96, [%rd112+192];
	setp.eq.s16 	%p210, %rs95, 13;
	setp.eq.s16 	%p211, %rs96, 10;
	add.s64 	%rd459, %rd109, %rd458;
	selp.b64 	%rd460, %rd459, -1, %p211;
	selp.b64 	%rd917, %rd460, -1, %p210;
$L__BB3_216:
	add.s32 	%r147, %r586, 224;
	setp.ge.s32 	%p212, %r147, %r139;
	@%p212 bra 	$L__BB3_218;
	cvt.u64.u32 	%rd462, %r147;
	ld.global.u8 	%rs99, [%rd111+224];
	ld.global.u8 	%rs100, [%rd112+224];
	setp.eq.s16 	%p213, %rs99, 13;
	setp.eq.s16 	%p214, %rs100, 10;
	add.s64 	%rd463, %rd109, %rd462;
	selp.b64 	%rd464, %rd463, -1, %p214;
	selp.b64 	%rd918, %rd464, -1, %p213;
$L__BB3_218:
	add.s32 	%r148, %r586, 256;
	setp.ge.s32 	%p215, %r148, %r139;
	@%p215 bra 	$L__BB3_220;
	cvt.u64.u32 	%rd466, %r148;
	ld.global.u8 	%rs103, [%rd111+256];
	ld.global.u8 	%rs104, [%rd112+256];
	setp.eq.s16 	%p216, %rs103, 13;
	setp.eq.s16 	%p217, %rs104, 10;
	add.s64 	%rd467, %rd109, %rd466;
	selp.b64 	%rd468, %rd467, -1, %p217;
	selp.b64 	%rd919, %rd468, -1, %p216;
$L__BB3_220:
	add.s32 	%r149, %r586, 288;
	setp.ge.s32 	%p218, %r149, %r139;
	@%p218 bra 	$L__BB3_222;
	cvt.u64.u32 	%rd470, %r149;
	ld.global.u8 	%rs107, [%rd111+288];
	ld.global.u8 	%rs108, [%rd112+288];
	setp.eq.s16 	%p219, %rs107, 13;
	setp.eq.s16 	%p220, %rs108, 10;
	add.s64 	%rd471, %rd109, %rd470;
	selp.b64 	%rd472, %rd471, -1, %p220;
	selp.b64 	%rd920, %rd472, -1, %p219;
$L__BB3_222:
	add.s32 	%r150, %r586, 320;
	setp.ge.s32 	%p221, %r150, %r139;
	@%p221 bra 	$L__BB3_224;
	cvt.u64.u32 	%rd474, %r150;
	ld.global.u8 	%rs111, [%rd111+320];
	ld.global.u8 	%rs112, [%rd112+320];
	setp.eq.s16 	%p222, %rs111, 13;
	setp.eq.s16 	%p223, %rs112, 10;
	add.s64 	%rd475, %rd109, %rd474;
	selp.b64 	%rd476, %rd475, -1, %p223;
	selp.b64 	%rd921, %rd476, -1, %p222;
$L__BB3_224:
	// begin inline asm
	mov.u32 %r596, %laneid;
	// end inline asm
	shr.u32 	%r152, %r1156, 5;
	mad.lo.s32 	%r627, %r152, 352, %r596;
	shl.b32 	%r628, %r627, 3;
	mov.u32 	%r629, _ZZN3cub18CUB_300001_SM_10006detail6select23DeviceSelectSweepKernelINS2_10policy_hubImNS0_8NullTypeEiLb0ELNS0_10SelectImplE0EE10Policy1000EN6thrust24THRUST_300001_SM_1000_NS18transform_iteratorI9transformNSA_12zip_iteratorIN4cuda3std3__45tupleIJNSA_17counting_iteratorImNSA_11use_defaultESJ_SJ_EENSA_6detail15normal_iteratorINSA_10device_ptrIcEEEESP_EEEEESJ_SJ_EEPS5_NSM_INSN_ImEEEEPlNS0_13ScanTileStateIiLb1EEE9predicateS5_iNS2_19streaming_context_tIlLb1EEELS6_0EEEvT0_T1_T2_T3_T4_T5_T6_T7_iT8_NS1_7vsmem_tEE19static_temp_storage;
	add.s32 	%r630, %r629, %r628;
	st.shared.u64 	[%r630], %rd911;
	st.shared.u64 	[%r630+256], %rd912;
	st.shared.u64 	[%r630+512], %rd913;
	st.shared.u64 	[%r630+768], %rd914;
	st.shared.u64 	[%r630+1024], %rd915;
	st.shared.u64 	[%r630+1280], %rd916;
	st.shared.u64 	[%r630+1536], %rd917;
	st.shared.u64 	[%r630+1792], %rd918;
	st.shared.u64 	[%r630+2048], %rd919;
	st.shared.u64 	[%r630+2304], %rd920;
	st.shared.u64 	[%r630+2560], %rd921;
	bar.warp.sync 	-1;
	mad.lo.s32 	%r631, %r596, 80, %r630;
	ld.shared.u64 	%rd477, [%r631];
	ld.shared.u64 	%rd478, [%r631+8];
	ld.shared.u64 	%rd479, [%r631+16];
	ld.shared.u64 	%rd480, [%r631+24];
	ld.shared.u64 	%rd481, [%r631+32];
	ld.shared.u64 	%rd482, [%r631+40];
	ld.shared.u64 	%rd483, [%r631+48];
	ld.shared.u64 	%rd484, [%r631+56];
	ld.shared.u64 	%rd485, [%r631+64];
	ld.shared.u64 	%rd486, [%r631+72];
	ld.shared.u64 	%rd487, [%r631+80];
	mul.lo.s32 	%r632, %r1156, 11;
	setp.ge.s32 	%p224, %r632, %r139;
	setp.ne.s64 	%p225, %rd477, -1;
	or.pred  	%p1, %p224, %p225;
	selp.u32 	%r153, 1, 0, %p1;
	add.s32 	%r633, %r632, 1;
	setp.ge.s32 	%p226, %r633, %r139;
	setp.ne.s64 	%p227, %rd478, -1;
	or.pred  	%p2, %p226, %p227;
	selp.u32 	%r634, 1, 0, %p2;
	add.s32 	%r635, %r632, 2;
	setp.ge.s32 	%p228, %r635, %r139;
	setp.ne.s64 	%p229, %rd479, -1;
	or.pred  	%p3, %p228, %p229;
	selp.u32 	%r636, 1, 0, %p3;
	add.s32 	%r637, %r632, 3;
	setp.ge.s32 	%p230, %r637, %r139;
	setp.ne.s64 	%p231, %rd480, -1;
	or.pred  	%p4, %p230, %p231;
	selp.u32 	%r638, 1, 0, %p4;
	add.s32 	%r639, %r632, 4;
	setp.ge.s32 	%p232, %r639, %r139;
	setp.ne.s64 	%p233, %rd481, -1;
	or.pred  	%p5, %p232, %p233;
	selp.u32 	%r640, 1, 0, %p5;
	add.s32 	%r641, %r632, 5;
	setp.ge.s32 	%p234, %r641, %r139;
	setp.ne.s64 	%p235, %rd482, -1;
	or.pred  	%p6, %p234, %p235;
	selp.u32 	%r642, 1, 0, %p6;
	add.s32 	%r643, %r632, 6;
	setp.ge.s32 	%p236, %r643, %r139;
	setp.ne.s64 	%p237, %rd483, -1;
	or.pred  	%p7, %p236, %p237;
	selp.u32 	%r644, 1, 0, %p7;
	add.s32 	%r645, %r632, 7;
	setp.ge.s32 	%p238, %r645, %r139;
	setp.ne.s64 	%p239, %rd484, -1;
	or.pred  	%p8, %p238, %p239;
	selp.u32 	%r646, 1, 0, %p8;
	add.s32 	%r647, %r632, 8;
	setp.ge.s32 	%p240, %r647, %r139;
	setp.ne.s64 	%p241, %rd485, -1;
	or.pred  	%p9, %p240, %p241;
	selp.u32 	%r648, 1, 0, %p9;
	add.s32 	%r649, %r632, 9;
	setp.ge.s32 	%p242, %r649, %r139;
	setp.ne.s64 	%p243, %rd486, -1;
	or.pred  	%p10, %p242, %p243;
	selp.u32 	%r650, 1, 0, %p10;
	add.s32 	%r651, %r632, 10;
	setp.ge.s32 	%p244, %r651, %r139;
	setp.ne.s64 	%p245, %rd487, -1;
	or.pred  	%p11, %p244, %p245;
	selp.u32 	%r652, 1, 0, %p11;
	bar.sync 	0;
	add.s32 	%r154, %r634, %r153;
	add.s32 	%r155, %r154, %r636;
	add.s32 	%r156, %r155, %r638;
	add.s32 	%r157, %r156, %r640;
	add.s32 	%r158, %r157, %r642;
	add.s32 	%r159, %r158, %r644;
	add.s32 	%r160, %r159, %r646;
	add.s32 	%r161, %r160, %r648;
	add.s32 	%r162, %r161, %r650;
	add.s32 	%r601, %r162, %r652;
	mov.b32 	%r599, 1;
	mov.b32 	%r624, 0;
	mov.b32 	%r626, -1;
	// begin inline asm
	{  .reg .s32 r0;  .reg .pred p;  shfl.sync.up.b32 r0|p, %r601, %r599, %r624, %r626;  @p add.s32 r0, r0, %r601;  mov.s32 %r597, r0;}
	// end inline asm
	mov.b32 	%r605, 2;
	// begin inline asm
	{  .reg .s32 r0;  .reg .pred p;  shfl.sync.up.b32 r0|p, %r597, %r605, %r624, %r626;  @p add.s32 r0, r0, %r597;  mov.s32 %r603, r0;}
	// end inline asm
	mov.b32 	%r611, 4;
	// begin inline asm
	{  .reg .s32 r0;  .reg .pred p;  shfl.sync.up.b32 r0|p, %r603, %r611, %r624, %r626;  @p add.s32 r0, r0, %r603;  mov.s32 %r609, r0;}
	// end inline asm
	mov.b32 	%r617, 8;
	// begin inline asm
	{  .reg .s32 r0;  .reg .pred p;  shfl.sync.up.b32 r0|p, %r609, %r617, %r624, %r626;  @p add.s32 r0, r0, %r609;  mov.s32 %r615, r0;}
	// end inline asm
	mov.b32 	%r623, 16;
	// begin inline asm
	{  .reg .s32 r0;  .reg .pred p;  shfl.sync.up.b32 r0|p, %r615, %r623, %r624, %r626;  @p add.s32 r0, r0, %r615;  mov.s32 %r621, r0;}
	// end inline asm
	setp.ne.s32 	%p246, %r596, 31;
	@%p246 bra 	$L__BB3_226;
	shl.b32 	%r653, %r152, 2;
	mov.u32 	%r654, _ZZN3cub18CUB_300001_SM_10006detail6select23DeviceSelectSweepKernelINS2_10policy_hubImNS0_8NullTypeEiLb0ELNS0_10SelectImplE0EE10Policy1000EN6thrust24THRUST_300001_SM_1000_NS18transform_iteratorI9transformNSA_12zip_iteratorIN4cuda3std3__45tupleIJNSA_17counting_iteratorImNSA_11use_defaultESJ_SJ_EENSA_6detail15normal_iteratorINSA_10device_ptrIcEEEESP_EEEEESJ_SJ_EEPS5_NSM_INSN_ImEEEEPlNS0_13ScanTileStateIiLb1EEE9predicateS5_iNS2_19streaming_context_tIlLb1EEELS6_0EEEvT0_T1_T2_T3_T4_T5_T6_T7_iT8_NS1_7vsmem_tEE19static_temp_storage;
	add.s32 	%r655, %r654, %r653;
	st.shared.u32 	[%r655], %r621;
$L__BB3_226:
	bar.sync 	0;
	ld.shared.v4.u32 	{%r165, %r166, %r167, %r168}, [_ZZN3cub18CUB_300001_SM_10006detail6select23DeviceSelectSweepKernelINS2_10policy_hubImNS0_8NullTypeEiLb0ELNS0_10SelectImplE0EE10Policy1000EN6thrust24THRUST_300001_SM_1000_NS18transform_iteratorI9transformNSA_12zip_iteratorIN4cuda3std3__45tupleIJNSA_17counting_iteratorImNSA_11use_defaultESJ_SJ_EENSA_6detail15normal_iteratorINSA_10device_ptrIcEEEESP_EEEEESJ_SJ_EEPS5_NSM_INSN_ImEEEEPlNS0_13ScanTileStateIiLb1EEE9predicateS5_iNS2_19streaming_context_tIlLb1EEELS6_0EEEvT0_T1_T2_T3_T4_T5_T6_T7_iT8_NS1_7vsmem_tEE19static_temp_storage];
	add.s32 	%r656, %r166, %r165;
	setp.eq.s32 	%p247, %r152, 2;
	selp.b32 	%r657, %r656, %r165, %p247;
	add.s32 	%r658, %r656, %r167;
	setp.eq.s32 	%p248, %r152, 3;
	selp.b32 	%r659, %r658, %r657, %p248;
	add.s32 	%r660, %r658, %r168;
	setp.eq.s32 	%p249, %r152, 4;
	selp.b32 	%r661, %r660, %r659, %p249;
	ld.shared.v4.u32 	{%r169, %r170, %r171, %r172}, [_ZZN3cub18CUB_300001_SM_10006detail6select23DeviceSelectSweepKernelINS2_10policy_hubImNS0_8NullTypeEiLb0ELNS0_10SelectImplE0EE10Policy1000EN6thrust24THRUST_300001_SM_1000_NS18transform_iteratorI9transformNSA_12zip_iteratorIN4cuda3std3__45tupleIJNSA_17counting_iteratorImNSA_11use_defaultESJ_SJ_EENSA_6detail15normal_iteratorINSA_10device_ptrIcEEEESP_EEEEESJ_SJ_EEPS5_NSM_INSN_ImEEEEPlNS0_13ScanTileStateIiLb1EEE9predicateS5_iNS2_19streaming_context_tIlLb1EEELS6_0EEEvT0_T1_T2_T3_T4_T5_T6_T7_iT8_NS1_7vsmem_tEE19static_temp_storage+16];
	add.s32 	%r662, %r660, %r169;
	setp.eq.s32 	%p250, %r152, 5;
	selp.b32 	%r663, %r662, %r661, %p250;
	add.s32 	%r664, %r662, %r170;
	setp.eq.s32 	%p251, %r152, 6;
	selp.b32 	%r665, %r664, %r663, %p251;
	add.s32 	%r666, %r664, %r171;
	setp.eq.s32 	%p252, %r152, 7;
	selp.b32 	%r667, %r666, %r665, %p252;
	add.s32 	%r668, %r666, %r172;
	setp.eq.s32 	%p253, %r152, 8;
	selp.b32 	%r669, %r668, %r667, %p253;
	ld.shared.v4.u32 	{%r173, %r174, %r175, %r176}, [_ZZN3cub18CUB_300001_SM_10006detail6select23DeviceSelectSweepKernelINS2_10policy_hubImNS0_8NullTypeEiLb0ELNS0_10SelectImplE0EE10Policy1000EN6thrust24THRUST_300001_SM_1000_NS18transform_iteratorI9transformNSA_12zip_iteratorIN4cuda3std3__45tupleIJNSA_17counting_iteratorImNSA_11use_defaultESJ_SJ_EENSA_6detail15normal_iteratorINSA_10device_ptrIcEEEESP_EEEEESJ_SJ_EEPS5_NSM_INSN_ImEEEEPlNS0_13ScanTileStateIiLb1EEE9predicateS5_iNS2_19streaming_context_tIlLb1EEELS6_0EEEvT0_T1_T2_T3_T4_T5_T6_T7_iT8_NS1_7vsmem_tEE19static_temp_storage+32];
	add.s32 	%r670, %r668, %r173;
	setp.eq.s32 	%p254, %r152, 9;
	selp.b32 	%r671, %r670, %r669, %p254;
	add.s32 	%r672, %r670, %r174;
	setp.eq.s32 	%p255, %r152, 10;
	selp.b32 	%r673, %r672, %r671, %p255;
	add.s32 	%r674, %r672, %r175;
	setp.eq.s32 	%p256, %r152, 11;
	selp.b32 	%r675, %r674, %r673, %p256;
	setp.lt.u32 	%p257, %r1156, 32;
	selp.b32 	%r676, 0, %r675, %p257;
	setp.eq.s32 	%p258, %r596, 0;
	sub.s32 	%r677, %r621, %r601;
	selp.b32 	%r678, 0, %r677, %p258;
	add.s32 	%r177, %r676, %r678;
	add.s32 	%r178, %r177, %r153;
	add.s32 	%r179, %r154, %r177;
	add.s32 	%r180, %r155, %r177;
	add.s32 	%r181, %r156, %r177;
	add.s32 	%r182, %r157, %r177;
	add.s32 	%r183, %r158, %r177;
	add.s32 	%r184, %r159, %r177;
	add.s32 	%r185, %r160, %r177;
	add.s32 	%r186, %r161, %r177;
	add.s32 	%r187, %r162, %r177;
	add.s32 	%r679, %r139, %r176;
	add.s32 	%r680, %r679, %r674;
	add.s32 	%r1174, %r680, -4224;
	setp.gt.s32 	%p259, %r1174, 384;
	@%p259 bra 	$L__BB3_271;
	mov.u64 	%rd488, %rd268;
	ld.param.u8 	%rs5, [%rd488];
	ld.param.u64 	%rd489, [%rd488+24];
	cvta.to.global.u64 	%rd146, %rd489;
	setp.lt.s32 	%p260, %r177, %r1174;
	and.pred  	%p261, %p1, %p260;
	@%p261 bra 	$L__BB3_228;
	bra.uni 	$L__BB3_231;
$L__BB3_228:
	setp.ne.s16 	%p262, %rs5, 0;
	mov.b64 	%rd929, 0;
	@%p262 bra 	$L__BB3_230;
	ld.global.u64 	%rd929, [%rd146];
$L__BB3_230:
	cvt.s64.s32 	%rd491, %r177;
	add.s64 	%rd492, %rd929, %rd491;
	shl.b64 	%rd493, %rd492, 3;
	add.s64 	%rd494, %rd6, %rd493;
	st.global.u64 	[%rd494], %rd477;
$L__BB3_231:
	setp.ge.s32 	%p263, %r178, %r1174;
	not.pred 	%p264, %p2;
	or.pred  	%p265, %p264, %p263;
	@%p265 bra 	$L__BB3_235;
	setp.ne.s16 	%p266, %rs5, 0;
	mov.b64 	%rd930, 0;
	@%p266 bra 	$L__BB3_234;
	ld.global.u64 	%rd930, [%rd146];
$L__BB3_234:
	cvt.s64.s32 	%rd496, %r178;
	add.s64 	%rd497, %rd930, %rd496;
	shl.b64 	%rd498, %rd497, 3;
	add.s64 	%rd499, %rd6, %rd498;
	st.global.u64 	[%rd499], %rd478;
$L__BB3_235:
	setp.ge.s32 	%p267, %r179, %r1174;
	not.pred 	%p268, %p3;
	or.pred  	%p269, %p268, %p267;
	@%p269 bra 	$L__BB3_239;
	setp.ne.s16 	%p270, %rs5, 0;
	mov.b64 	%rd931, 0;
	@%p270 bra 	$L__BB3_238;
	ld.global.u64 	%rd931, [%rd146];
$L__BB3_238:
	cvt.s64.s32 	%rd501, %r179;
	add.s64 	%rd502, %rd931, %rd501;
	shl.b64 	%rd503, %rd502, 3;
	add.s64 	%rd504, %rd6, %rd503;
	st.global.u64 	[%rd504], %rd479;
$L__BB3_239:
	setp.ge.s32 	%p271, %r180, %r1174;
	not.pred 	%p272, %p4;
	or.pred  	%p273, %p272, %p271;
	@%p273 bra 	$L__BB3_243;
	setp.ne.s16 	%p274, %rs5, 0;
	mov.b64 	%rd932, 0;
	@%p274 bra 	$L__BB3_242;
	ld.global.u64 	%rd932, [%rd146];
$L__BB3_242:
	cvt.s64.s32 	%rd506, %r180;
	add.s64 	%rd507, %rd932, %rd506;
	shl.b64 	%rd508, %rd507, 3;
	add.s64 	%rd509, %rd6, %rd508;
	st.global.u64 	[%rd509], %rd480;
$L__BB3_243:
	setp.ge.s32 	%p275, %r181, %r1174;
	not.pred 	%p276, %p5;
	or.pred  	%p277, %p276, %p275;
	@%p277 bra 	$L__BB3_247;
	setp.ne.s16 	%p278, %rs5, 0;
	mov.b64 	%rd933, 0;
	@%p278 bra 	$L__BB3_246;
	ld.global.u64 	%rd933, [%rd146];
$L__BB3_246:
	cvt.s64.s32 	%rd511, %r181;
	add.s64 	%rd512, %rd933, %rd511;
	shl.b64 	%rd513, %rd512, 3;
	add.s64 	%rd514, %rd6, %rd513;
	st.global.u64 	[%rd514], %rd481;
$L__BB3_247:
	setp.ge.s32 	%p279, %r182, %r1174;
	not.pred 	%p280, %p6;
	or.pred  	%p281, %p280, %p279;
	@%p281 bra 	$L__BB3_251;
	setp.ne.s16 	%p282, %rs5, 0;
	mov.b64 	%rd934, 0;
	@%p282 bra 	$L__BB3_250;
	ld.global.u64 	%rd934, [%rd146];
$L__BB3_250:
	cvt.s64.s32 	%rd516, %r182;
	add.s64 	%rd517, %rd934, %rd516;
	shl.b64 	%rd518, %rd517, 3;
	add.s64 	%rd519, %rd6, %rd518;
	st.global.u64 	[%rd519], %rd482;
$L__BB3_251:
	setp.ge.s32 	%p283, %r183, %r1174;
	not.pred 	%p284, %p7;
	or.pred  	%p285, %p284, %p283;
	@%p285 bra 	$L__BB3_255;
	setp.ne.s16 	%p286, %rs5, 0;
	mov.b64 	%rd935, 0;
	@%p286 bra 	$L__BB3_254;
	ld.global.u64 	%rd935, [%rd146];
$L__BB3_254:
	cvt.s64.s32 	%rd521, %r183;
	add.s64 	%rd522, %rd935, %rd521;
	shl.b64 	%rd523, %rd522, 3;
	add.s64 	%rd524, %rd6, %rd523;
	st.global.u64 	[%rd524], %rd483;
$L__BB3_255:
	setp.ge.s32 	%p287, %r184, %r1174;
	not.pred 	%p288, %p8;
	or.pred  	%p289, %p288, %p287;
	@%p289 bra 	$L__BB3_259;
	setp.ne.s16 	%p290, %rs5, 0;
	mov.b64 	%rd936, 0;
	@%p290 bra 	$L__BB3_258;
	ld.global.u64 	%rd936, [%rd146];
$L__BB3_258:
	cvt.s64.s32 	%rd526, %r184;
	add.s64 	%rd527, %rd936, %rd526;
	shl.b64 	%rd528, %rd527, 3;
	add.s64 	%rd529, %rd6, %rd528;
	st.global.u64 	[%rd529], %rd484;
$L__BB3_259:
	setp.ge.s32 	%p291, %r185, %r1174;
	not.pred 	%p292, %p9;
	or.pred  	%p293, %p292, %p291;
	@%p293 bra 	$L__BB3_263;
	setp.ne.s16 	%p294, %rs5, 0;
	mov.b64 	%rd937, 0;
	@%p294 bra 	$L__BB3_262;
	ld.global.u64 	%rd937, [%rd146];
$L__BB3_262:
	cvt.s64.s32 	%rd531, %r185;
	add.s64 	%rd532, %rd937, %rd531;
	shl.b64 	%rd533, %rd532, 3;
	add.s64 	%rd534, %rd6, %rd533;
	st.global.u64 	[%rd534], %rd485;
$L__BB3_263:
	setp.ge.s32 	%p295, %r186, %r1174;
	not.pred 	%p296, %p10;
	or.pred  	%p297, %p296, %p295;
	@%p297 bra 	$L__BB3_267;
	setp.ne.s16 	%p298, %rs5, 0;
	mov.b64 	%rd938, 0;
	@%p298 bra 	$L__BB3_266;
	ld.global.u64 	%rd938, [%rd146];
$L__BB3_266:
	cvt.s64.s32 	%rd536, %r186;
	add.s64 	%rd537, %rd938, %rd536;
	shl.b64 	%rd538, %rd537, 3;
	add.s64 	%rd539, %rd6, %rd538;
	st.global.u64 	[%rd539], %rd486;
$L__BB3_267:
	setp.ge.s32 	%p299, %r187, %r1174;
	not.pred 	%p300, %p11;
	or.pred  	%p301, %p300, %p299;
	@%p301 bra 	$L__BB3_443;
	setp.ne.s16 	%p302, %rs5, 0;
	mov.b64 	%rd939, 0;
	@%p302 bra 	$L__BB3_270;
	ld.global.u64 	%rd939, [%rd146];
$L__BB3_270:
	cvt.s64.s32 	%rd541, %r187;
	add.s64 	%rd542, %rd939, %rd541;
	shl.b64 	%rd543, %rd542, 3;
	add.s64 	%rd544, %rd6, %rd543;
	st.global.u64 	[%rd544], %rd487;
	bra.uni 	$L__BB3_443;
$L__BB3_271:
	bar.sync 	0;
	not.pred 	%p303, %p1;
	@%p303 bra 	$L__BB3_273;
	shl.b32 	%r681, %r177, 3;
	mov.u32 	%r682, _ZZN3cub18CUB_300001_SM_10006detail6select23DeviceSelectSweepKernelINS2_10policy_hubImNS0_8NullTypeEiLb0ELNS0_10SelectImplE0EE10Policy1000EN6thrust24THRUST_300001_SM_1000_NS18transform_iteratorI9transformNSA_12zip_iteratorIN4cuda3std3__45tupleIJNSA_17counting_iteratorImNSA_11use_defaultESJ_SJ_EENSA_6detail15normal_iteratorINSA_10device_ptrIcEEEESP_EEEEESJ_SJ_EEPS5_NSM_INSN_ImEEEEPlNS0_13ScanTileStateIiLb1EEE9predicateS5_iNS2_19streaming_context_tIlLb1EEELS6_0EEEvT0_T1_T2_T3_T4_T5_T6_T7_iT8_NS1_7vsmem_tEE19static_temp_storage;
	add.s32 	%r683, %r682, %r681;
	st.shared.u64 	[%r683], %rd477;
$L__BB3_273:
	not.pred 	%p304, %p2;
	@%p304 bra 	$L__BB3_275;
	shl.b32 	%r684, %r178, 3;
	mov.u32 	%r685, _ZZN3cub18CUB_300001_SM_10006detail6select23DeviceSelectSweepKernelINS2_10policy_hubImNS0_8NullTypeEiLb0ELNS0_10SelectImplE0EE10Policy1000EN6thrust24THRUST_300001_SM_1000_NS18transform_iteratorI9transformNSA_12zip_iteratorIN4cuda3std3__45tupleIJNSA_17counting_iteratorImNSA_11use_defaultESJ_SJ_EENSA_6detail15normal_iteratorINSA_10device_ptrIcEEEESP_EEEEESJ_SJ_EEPS5_NSM_INSN_ImEEEEPlNS0_13ScanTileStateIiLb1EEE9predicateS5_iNS2_19streaming_context_tIlLb1EEELS6_0EEEvT0_T1_T2_T3_T4_T5_T6_T7_iT8_NS1_7vsmem_tEE19static_temp_storage;
	add.s32 	%r686, %r685, %r684;
	st.shared.u64 	[%r686], %rd478;
$L__BB3_275:
	not.pred 	%p305, %p3;
	@%p305 bra 	$L__BB3_277;
	shl.b32 	%r687, %r179, 3;
	mov.u32 	%r688, _ZZN3cub18CUB_300001_SM_10006detail6select23DeviceSelectSweepKernelINS2_10policy_hubImNS0_8NullTypeEiLb0ELNS0_10SelectImplE0EE10Policy1000EN6thrust24THRUST_300001_SM_1000_NS18transform_iteratorI9transformNSA_12zip_iteratorIN4cuda3std3__45tupleIJNSA_17counting_iteratorImNSA_11use_defaultESJ_SJ_EENSA_6detail15normal_iteratorINSA_10device_ptrIcEEEESP_EEEEESJ_SJ_EEPS5_NSM_INSN_ImEEEEPlNS0_13ScanTileStateIiLb1EEE9predicateS5_iNS2_19streaming_context_tIlLb1EEELS6_0EEEvT0_T1_T2_T3_T4_T5_T6_T7_iT8_NS1_7vsmem_tEE19static_temp_storage;
	add.s32 	%r689, %r688, %r687;
	st.shared.u64 	[%r689], %rd479;
$L__BB3_277:
	not.pred 	%p306, %p4;
	@%p306 bra 	$L__BB3_279;
	shl.b32 	%r690, %r180, 3;
	mov.u32 	%r691, _ZZN3cub18CUB_300001_SM_10006detail6select23DeviceSelectSweepKernelINS2_10policy_hubImNS0_8NullTypeEiLb0ELNS0_10SelectImplE0EE10Policy1000EN6thrust24THRUST_300001_SM_1000_NS18transform_iteratorI9transformNSA_12zip_iteratorIN4cuda3std3__45tupleIJNSA_17counting_iteratorImNSA_11use_defaultESJ_SJ_EENSA_6detail15normal_iteratorINSA_10device_ptrIcEEEESP_EEEEESJ_SJ_EEPS5_NSM_INSN_ImEEEEPlNS0_13ScanTileStateIiLb1EEE9predicateS5_iNS2_19streaming_context_tIlLb1EEELS6_0EEEvT0_T1_T2_T3_T4_T5_T6_T7_iT8_NS1_7vsmem_tEE19static_temp_storage;
	add.s32 	%r692, %r691, %r690;
	st.shared.u64 	[%r692], %rd480;
$L__BB3_279:
	not.pred 	%p307, %p5;
	@%p307 bra 	$L__BB3_281;
	shl.b32 	%r693, %r181, 3;
	mov.u32 	%r694, _ZZN3cub18CUB_300001_SM_10006detail6select23DeviceSelectSweepKernelINS2_10policy_hubImNS0_8NullTypeEiLb0ELNS0_10SelectImplE0EE10Policy1000EN6thrust24THRUST_300001_SM_1000_NS18transform_iteratorI9transformNSA_12zip_iteratorIN4cuda3std3__45tupleIJNSA_17counting_iteratorImNSA_11use_defaultESJ_SJ_EENSA_6detail15normal_iteratorINSA_10device_ptrIcEEEESP_EEEEESJ_SJ_EEPS5_NSM_INSN_ImEEEEPlNS0_13ScanTileStateIiLb1EEE9predicateS5_iNS2_19streaming_context_tIlLb1EEELS6_0EEEvT0_T1_T2_T3_T4_T5_T6_T7_iT8_NS1_7vsmem_tEE19static_temp_storage;
	add.s32 	%r695, %r694, %r693;
	st.shared.u64 	[%r695], %rd481;
$L__BB3_281:
	not.pred 	%p308, %p6;
	@%p308 bra 	$L__BB3_283;
	shl.b32 	%r696, %r182, 3;
	mov.u32 	%r697, _ZZN3cub18CUB_300001_SM_10006detail6select23DeviceSelectSweepKernelINS2_10policy_hubImNS0_8NullTypeEiLb0ELNS0_10SelectImplE0EE10Policy1000EN6thrust24THRUST_300001_SM_1000_NS18transform_iteratorI9transformNSA_12zip_iteratorIN4cuda3std3__45tupleIJNSA_17counting_iteratorImNSA_11use_defaultESJ_SJ_EENSA_6detail15normal_iteratorINSA_10device_ptrIcEEEESP_EEEEESJ_SJ_EEPS5_NSM_INSN_ImEEEEPlNS0_13ScanTileStateIiLb1EEE9predicateS5_iNS2_19streaming_context_tIlLb1EEELS6_0EEEvT0_T1_T2_T3_T4_T5_T6_T7_iT8_NS1_7vsmem_tEE19static_temp_storage;
	add.s32 	%r698, %r697, %r696;
	st.shared.u64 	[%r698], %rd482;
$L__BB3_283:
	not.pred 	%p309, %p7;
	@%p309 bra 	$L__BB3_285;
	shl.b32 	%r699, %r183, 3;
	mov.u32 	%r700, _ZZN3cub18CUB_300001_SM_10006detail6select23DeviceSelectSweepKernelINS2_10policy_hubImNS0_8NullTypeEiLb0ELNS0_10SelectImplE0EE10Policy1000EN6thrust24THRUST_300001_SM_1000_NS18transform_iteratorI9transformNSA_12zip_iteratorIN4cuda3std3__45tupleIJNSA_17counting_iteratorImNSA_11use_defaultESJ_SJ_EENSA_6detail15normal_iteratorINSA_10device_ptrIcEEEESP_EEEEESJ_SJ_EEPS5_NSM_INSN_ImEEEEPlNS0_13ScanTileStateIiLb1EEE9predicateS5_iNS2_19streaming_context_tIlLb1EEELS6_0EEEvT0_T1_T2_T3_T4_T5_T6_T7_iT8_NS1_7vsmem_tEE19static_temp_storage;
	add.s32 	%r701, %r700, %r699;
	st.shared.u64 	[%r701], %rd483;
$L__BB3_285:
	not.pred 	%p310, %p8;
	@%p310 bra 	$L__BB3_287;
	shl.b32 	%r702, %r184, 3;
	mov.u32 	%r703, _ZZN3cub18CUB_300001_SM_10006detail6select23DeviceSelectSweepKernelINS2_10policy_hubImNS0_8NullTypeEiLb0ELNS0_10SelectImplE0EE10Policy1000EN6thrust24THRUST_300001_SM_1000_NS18transform_iteratorI9transformNSA_12zip_iteratorIN4cuda3std3__45tupleIJNSA_17counting_iteratorImNSA_11use_defaultESJ_SJ_EENSA_6detail15normal_iteratorINSA_10device_ptrIcEEEESP_EEEEESJ_SJ_EEPS5_NSM_INSN_ImEEEEPlNS0_13ScanTileStateIiLb1EEE9predicateS5_iNS2_19streaming_context_tIlLb1EEELS6_0EEEvT0_T1_T2_T3_T4_T5_T6_T7_iT8_NS1_7vsmem_tEE19static_temp_storage;
	add.s32 	%r704, %r703, %r702;
	st.shared.u64 	[%r704], %rd484;
$L__BB3_287:
	not.pred 	%p311, %p9;
	@%p311 bra 	$L__BB3_289;
	shl.b32 	%r705, %r185, 3;
	mov.u32 	%r706, _ZZN3cub18CUB_300001_SM_10006detail6select23DeviceSelectSweepKernelINS2_10policy_hubImNS0_8NullTypeEiLb0ELNS0_10SelectImplE0EE10Policy1000EN6thrust24THRUST_300001_SM_1000_NS18transform_iteratorI9transformNSA_12zip_iteratorIN4cuda3std3__45tupleIJNSA_17counting_iteratorImNSA_11use_defaultESJ_SJ_EENSA_6detail15normal_iteratorINSA_10device_ptrIcEEEESP_EEEEESJ_SJ_EEPS5_NSM_INSN_ImEEEEPlNS0_13ScanTileStateIiLb1EEE9predicateS5_iNS2_19streaming_context_tIlLb1EEELS6_0EEEvT0_T1_T2_T3_T4_T5_T6_T7_iT8_NS1_7vsmem_tEE19static_temp_storage;
	add.s32 	%r707, %r706, %r705;
	st.shared.u64 	[%r707], %rd485;
$L__BB3_289:
	not.pred 	%p312, %p10;
	@%p312 bra 	$L__BB3_291;
	shl.b32 	%r708, %r186, 3;
	mov.u32 	%r709, _ZZN3cub18CUB_300001_SM_10006detail6select23DeviceSelectSweepKernelINS2_10policy_hubImNS0_8NullTypeEiLb0ELNS0_10SelectImplE0EE10Policy1000EN6thrust24THRUST_300001_SM_1000_NS18transform_iteratorI9transformNSA_12zip_iteratorIN4cuda3std3__45tupleIJNSA_17counting_iteratorImNSA_11use_defaultESJ_SJ_EENSA_6detail15normal_iteratorINSA_10device_ptrIcEEEESP_EEEEESJ_SJ_EEPS5_NSM_INSN_ImEEEEPlNS0_13ScanTileStateIiLb1EEE9predicateS5_iNS2_19streaming_context_tIlLb1EEELS6_0EEEvT0_T1_T2_T3_T4_T5_T6_T7_iT8_NS1_7vsmem_tEE19static_temp_storage;
	add.s32 	%r710, %r709, %r708;
	st.shared.u64 	[%r710], %rd486;
$L__BB3_291:
	not.pred 	%p313, %p11;
	@%p313 bra 	$L__BB3_293;
	shl.b32 	%r711, %r187, 3;
	mov.u32 	%r712, _ZZN3cub18CUB_300001_SM_10006detail6select23DeviceSelectSweepKernelINS2_10policy_hubImNS0_8NullTypeEiLb0ELNS0_10SelectImplE0EE10Policy1000EN6thrust24THRUST_300001_SM_1000_NS18transform_iteratorI9transformNSA_12zip_iteratorIN4cuda3std3__45tupleIJNSA_17counting_iteratorImNSA_11use_defaultESJ_SJ_EENSA_6detail15normal_iteratorINSA_10device_ptrIcEEEESP_EEEEESJ_SJ_EEPS5_NSM_INSN_ImEEEEPlNS0_13ScanTileStateIiLb1EEE9predicateS5_iNS2_19streaming_context_tIlLb1EEELS6_0EEEvT0_T1_T2_T3_T4_T5_T6_T7_iT8_NS1_7vsmem_tEE19static_temp_storage;
	add.s32 	%r713, %r712, %r711;
	st.shared.u64 	[%r713], %rd487;
$L__BB3_293:
	bar.sync 	0;
	setp.ge.u32 	%p314, %r1156, %r1174;
	@%p314 bra 	$L__BB3_443;
	ld.param.u32 	%r1133, [_ZN3cub18CUB_300001_SM_10006detail6select23DeviceSelectSweepKernelINS2_10policy_hubImNS0_8NullTypeEiLb0ELNS0_10SelectImplE0EE10Policy1000EN6thrust24THRUST_300001_SM_1000_NS18transform_iteratorI9transformNSA_12zip_iteratorIN4cuda3std3__45tupleIJNSA_17counting_iteratorImNSA_11use_defaultESJ_SJ_EENSA_6detail15normal_iteratorINSA_10device_ptrIcEEEESP_EEEEESJ_SJ_EEPS5_NSM_INSN_ImEEEEPlNS0_13ScanTileStateIiLb1EEE9predicateS5_iNS2_19streaming_context_tIlLb1EEELS6_0EEEvT0_T1_T2_T3_T4_T5_T6_T7_iT8_NS1_7vsmem_tE_param_7];
	mov.u64 	%rd545, %rd268;
	ld.param.u8 	%rs6, [%rd545];
	ld.param.u64 	%rd546, [%rd545+24];
	cvta.to.global.u64 	%rd147, %rd546;
	add.s32 	%r714, %r166, %r167;
	add.s32 	%r715, %r714, %r168;
	add.s32 	%r716, %r715, %r169;
	add.s32 	%r717, %r716, %r170;
	add.s32 	%r718, %r717, %r171;
	add.s32 	%r719, %r718, %r172;
	add.s32 	%r720, %r719, %r173;
	add.s32 	%r721, %r720, %r174;
	add.s32 	%r722, %r721, %r175;
	add.s32 	%r723, %r722, %r176;
	add.s32 	%r724, %r723, %r165;
	add.s32 	%r725, %r724, %r1133;
	sub.s32 	%r726, %r725, %r1156;
	add.s32 	%r189, %r726, -4225;
	mul.hi.u32 	%r727, %r189, -1431655765;
	shr.u32 	%r728, %r727, 8;
	add.s32 	%r190, %r728, 1;
	and.b32  	%r729, %r728, 3;
	setp.eq.s32 	%p315, %r729, 3;
	@%p315 bra 	$L__BB3_299;
	cvt.u64.u32 	%rd922, %r1156;
	shl.b32 	%r730, %r1156, 3;
	mov.u32 	%r731, _ZZN3cub18CUB_300001_SM_10006detail6select23DeviceSelectSweepKernelINS2_10policy_hubImNS0_8NullTypeEiLb0ELNS0_10SelectImplE0EE10Policy1000EN6thrust24THRUST_300001_SM_1000_NS18transform_iteratorI9transformNSA_12zip_iteratorIN4cuda3std3__45tupleIJNSA_17counting_iteratorImNSA_11use_defaultESJ_SJ_EENSA_6detail15normal_iteratorINSA_10device_ptrIcEEEESP_EEEEESJ_SJ_EEPS5_NSM_INSN_ImEEEEPlNS0_13ScanTileStateIiLb1EEE9predicateS5_iNS2_19streaming_context_tIlLb1EEELS6_0EEEvT0_T1_T2_T3_T4_T5_T6_T7_iT8_NS1_7vsmem_tEE19static_temp_storage;
	add.s32 	%r1155, %r731, %r730;
	and.b32  	%r732, %r190, 3;
	neg.s32 	%r1154, %r732;
$L__BB3_296:
	.pragma "nounroll";
	setp.ne.s16 	%p316, %rs6, 0;
	mov.b64 	%rd923, 0;
	@%p316 bra 	$L__BB3_298;
	ld.global.u64 	%rd923, [%rd147];
$L__BB3_298:
	add.s64 	%rd548, %rd923, %rd922;
	shl.b64 	%rd549, %rd548, 3;
	add.s64 	%rd550, %rd6, %rd549;
	ld.shared.u64 	%rd551, [%r1155];
	st.global.u64 	[%rd550], %rd551;
	add.s64 	%rd922, %rd922, 384;
	cvt.u32.u64 	%r1156, %rd922;
	add.s32 	%r1155, %r1155, 3072;
	add.s32 	%r1154, %r1154, 1;
	setp.ne.s32 	%p317, %r1154, 0;
	@%p317 bra 	$L__BB3_296;
$L__BB3_299:
	setp.lt.u32 	%p318, %r189, 1152;
	@%p318 bra 	$L__BB3_443;
	mul.wide.u32 	%rd553, %r1156, 8;
	add.s64 	%rd153, %rd6, %rd553;
	shl.b32 	%r733, %r1156, 3;
	mov.u32 	%r734, _ZZN3cub18CUB_300001_SM_10006detail6select23DeviceSelectSweepKernelINS2_10policy_hubImNS0_8NullTypeEiLb0ELNS0_10SelectImplE0EE10Policy1000EN6thrust24THRUST_300001_SM_1000_NS18transform_iteratorI9transformNSA_12zip_iteratorIN4cuda3std3__45tupleIJNSA_17counting_iteratorImNSA_11use_defaultESJ_SJ_EENSA_6detail15normal_iteratorINSA_10device_ptrIcEEEESP_EEEEESJ_SJ_EEPS5_NSM_INSN_ImEEEEPlNS0_13ScanTileStateIiLb1EEE9predicateS5_iNS2_19streaming_context_tIlLb1EEELS6_0EEEvT0_T1_T2_T3_T4_T5_T6_T7_iT8_NS1_7vsmem_tEE19static_temp_storage;
	add.s32 	%r735, %r733, %r734;
	add.s32 	%r1157, %r735, 6144;
	mov.b64 	%rd924, 0;
$L__BB3_301:
	setp.ne.s16 	%p319, %rs6, 0;
	mov.b64 	%rd925, 0;
	@%p319 bra 	$L__BB3_303;
	ld.global.u64 	%rd925, [%rd147];
$L__BB3_303:
	setp.ne.s16 	%p320, %rs6, 0;
	shl.b64 	%rd556, %rd925, 3;
	add.s64 	%rd557, %rd924, %rd556;
	add.s64 	%rd558, %rd153, %rd557;
	ld.shared.u64 	%rd559, [%r1157+-6144];
	st.global.u64 	[%rd558], %rd559;
	mov.b64 	%rd926, 0;
	@%p320 bra 	$L__BB3_305;
	ld.global.u64 	%rd926, [%rd147];
$L__BB3_305:
	setp.ne.s16 	%p321, %rs6, 0;
	shl.b64 	%rd561, %rd926, 3;
	add.s64 	%rd562, %rd924, %rd561;
	add.s64 	%rd563, %rd153, %rd562;
	ld.shared.u64 	%rd564, [%r1157+-3072];
	st.global.u64 	[%rd563+3072], %rd564;
	mov.b64 	%rd927, 0;
	@%p321 bra 	$L__BB3_307;
	ld.global.u64 	%rd927, [%rd147];
$L__BB3_307:
	setp.ne.s16 	%p322, %rs6, 0;
	shl.b64 	%rd566, %rd927, 3;
	add.s64 	%rd567, %rd924, %rd566;
	add.s64 	%rd568, %rd153, %rd567;
	ld.shared.u64 	%rd569, [%r1157];
	st.global.u64 	[%rd568+6144], %rd569;
	mov.b64 	%rd928, 0;
	@%p322 bra 	$L__BB3_309;
	ld.global.u64 	%rd928, [%rd147];
$L__BB3_309:
	shl.b64 	%rd570, %rd928, 3;
	add.s64 	%rd571, %rd924, %rd570;
	add.s64 	%rd572, %rd153, %rd571;
	ld.shared.u64 	%rd573, [%r1157+3072];
	st.global.u64 	[%rd572+9216], %rd573;
	add.s32 	%r1156, %r1156, 1536;
	add.s64 	%rd924, %rd924, 12288;
	add.s32 	%r1157, %r1157, 12288;
	setp.lt.s32 	%p323, %r1156, %r1174;
	@%p323 bra 	$L__BB3_301;
	bra.uni 	$L__BB3_443;
$L__BB3_310:
	ld.param.u8 	%rs9, [%rd1];
	setp.eq.s16 	%p25, %rs9, 0;
	ld.param.u64 	%rd273, [%rd1+16];
	selp.b64 	%rd274, %rd273, 0, %p25;
	cvt.s64.s32 	%rd275, %r2;
	add.s64 	%rd276, %rd274, %rd275;
	mov.u32 	%r1170, %tid.x;
	and.b32  	%r295, %r1170, 31;
	and.b32  	%r296, %r1170, 992;
	mul.lo.s32 	%r297, %r296, 11;
	or.b32  	%r298, %r297, %r295;
	add.s64 	%rd277, %rd275, %rd3;
	add.s64 	%rd278, %rd277, %rd274;
	add.s64 	%rd186, %rd278, 2;
	setp.ge.s32 	%p26, %r298, %r139;
	cvt.u64.u32 	%rd187, %r298;
	add.s64 	%rd279, %rd276, %rd187;
	add.s64 	%rd188, %rd4, %rd279;
	add.s64 	%rd189, %rd5, %rd279;
	@%p26 bra 	$L__BB3_312;
	ld.global.u8 	%rs10, [%rd188];
	ld.global.u8 	%rs11, [%rd189];
	setp.eq.s16 	%p27, %rs10, 13;
	setp.eq.s16 	%p28, %rs11, 10;
	add.s64 	%rd280, %rd186, %rd187;
	selp.b64 	%rd281, %rd280, -1, %p28;
	selp.b64 	%rd940, %rd281, -1, %p27;
$L__BB3_312:
	cvt.u32.u64 	%r299, %rd187;
	add.s32 	%r205, %r299, 32;
	setp.ge.s32 	%p29, %r205, %r139;
	@%p29 bra 	$L__BB3_314;
	cvt.u64.u32 	%rd283, %r205;
	ld.global.u8 	%rs14, [%rd188+32];
	ld.global.u8 	%rs15, [%rd189+32];
	setp.eq.s16 	%p30, %rs14, 13;
	setp.eq.s16 	%p31, %rs15, 10;
	add.s64 	%rd284, %rd186, %rd283;
	selp.b64 	%rd285, %rd284, -1, %p31;
	selp.b64 	%rd941, %rd285, -1, %p30;
$L__BB3_314:
	add.s32 	%r206, %r299, 64;
	setp.ge.s32 	%p32, %r206, %r139;
	@%p32 bra 	$L__BB3_316;
	cvt.u64.u32 	%rd287, %r206;
	ld.global.u8 	%rs18, [%rd188+64];
	ld.global.u8 	%rs19, [%rd189+64];
	setp.eq.s16 	%p33, %rs18, 13;
	setp.eq.s16 	%p34, %rs19, 10;
	add.s64 	%rd288, %rd186, %rd287;
	selp.b64 	%rd289, %rd288, -1, %p34;
	selp.b64 	%rd942, %rd289, -1, %p33;
$L__BB3_316:
	add.s32 	%r207, %r299, 96;
	setp.ge.s32 	%p35, %r207, %r139;
	@%p35 bra 	$L__BB3_318;
	cvt.u64.u32 	%rd291, %r207;
	ld.global.u8 	%rs22, [%rd188+96];
	ld.global.u8 	%rs23, [%rd189+96];
	setp.eq.s16 	%p36, %rs22, 13;
	setp.eq.s16 	%p37, %rs23, 10;
	add.s64 	%rd292, %rd186, %rd291;
	selp.b64 	%rd293, %rd292, -1, %p37;
	selp.b64 	%rd943, %rd293, -1, %p36;
$L__BB3_318:
	add.s32 	%r208, %r299, 128;
	setp.ge.s32 	%p38, %r208, %r139;
	@%p38 bra 	$L__BB3_320;
	cvt.u64.u32 	%rd295, %r208;
	ld.global.u8 	%rs26, [%rd188+128];
	ld.global.u8 	%rs27, [%rd189+128];
	setp.eq.s16 	%p39, %rs26, 13;
	setp.eq.s16 	%p40, %rs27, 10;
	add.s64 	%rd296, %rd186, %rd295;
	selp.b64 	%rd297, %rd296, -1, %p40;
	selp.b64 	%rd944, %rd297, -1, %p39;
$L__BB3_320:
	add.s32 	%r209, %r299, 160;
	setp.ge.s32 	%p41, %r209, %r139;
	@%p41 bra 	$L__BB3_322;
	cvt.u64.u32 	%rd299, %r209;
	ld.global.u8 	%rs30, [%rd188+160];
	ld.global.u8 	%rs31, [%rd189+160];
	setp.eq.s16 	%p42, %rs30, 13;
	setp.eq.s16 	%p43, %rs31, 10;
	add.s64 	%rd300, %rd186, %rd299;
	selp.b64 	%rd301, %rd300, -1, %p43;
	selp.b64 	%rd945, %rd301, -1, %p42;
$L__BB3_322:
	add.s32 	%r210, %r299, 192;
	setp.ge.s32 	%p44, %r210, %r139;
	@%p44 bra 	$L__BB3_324;
	cvt.u64.u32 	%rd303, %r210;
	ld.global.u8 	%rs34, [%rd188+192];
	ld.global.u8 	%rs35, [%rd189+192];
	setp.eq.s16 	%p45, %rs34, 13;
	setp.eq.s16 	%p46, %rs35, 10;
	add.s64 	%rd304, %rd186, %rd303;
	selp.b64 	%rd305, %rd304, -1, %p46;
	selp.b64 	%rd946, %rd305, -1, %p45;
$L__BB3_324:
	add.s32 	%r211, %r299, 224;
	setp.ge.s32 	%p47, %r211, %r139;
	@%p47 bra 	$L__BB3_326;
	cvt.u64.u32 	%rd307, %r211;
	ld.global.u8 	%rs38, [%rd188+224];
	ld.global.u8 	%rs39, [%rd189+224];
	setp.eq.s16 	%p48, %rs38, 13;
	setp.eq.s16 	%p49, %rs39, 10;
	add.s64 	%rd308, %rd186, %rd307;
	selp.b64 	%rd309, %rd308, -1, %p49;
	selp.b64 	%rd947, %rd309, -1, %p48;
$L__BB3_326:
	add.s32 	%r212, %r299, 256;
	setp.ge.s32 	%p50, %r212, %r139;
	@%p50 bra 	$L__BB3_328;
	cvt.u64.u32 	%rd311, %r212;
	ld.global.u8 	%rs42, [%rd188+256];
	ld.global.u8 	%rs43, [%rd189+256];
	setp.eq.s16 	%p51, %rs42, 13;
	setp.eq.s16 	%p52, %rs43, 10;
	add.s64 	%rd312, %rd186, %rd311;
	selp.b64 	%rd313, %rd312, -1, %p52;
	selp.b64 	%rd948, %rd313, -1, %p51;
$L__BB3_328:
	add.s32 	%r213, %r299, 288;
	setp.ge.s32 	%p53, %r213, %r139;
	@%p53 bra 	$L__BB3_330;
	cvt.u64.u32 	%rd315, %r213;
	ld.global.u8 	%rs46, [%rd188+288];
	ld.global.u8 	%rs47, [%rd189+288];
	setp.eq.s16 	%p54, %rs46, 13;
	setp.eq.s16 	%p55, %rs47, 10;
	add.s64 	%rd316, %rd186, %rd315;
	selp.b64 	%rd317, %rd316, -1, %p55;
	selp.b64 	%rd949, %rd317, -1, %p54;
$L__BB3_330:
	add.s32 	%r214, %r299, 320;
	setp.ge.s32 	%p56, %r214, %r139;
	@%p56 bra 	$L__BB3_332;
	cvt.u64.u32 	%rd319, %r214;
	ld.global.u8 	%rs50, [%rd188+320];
	ld.global.u8 	%rs51, [%rd189+320];
	setp.eq.s16 	%p57, %rs50, 13;
	setp.eq.s16 	%p58, %rs51, 10;
	add.s64 	%rd320, %rd186, %rd319;
	selp.b64 	%rd321, %rd320, -1, %p58;
	selp.b64 	%rd950, %rd321, -1, %p57;
$L__BB3_332:
	// begin inline asm
	mov.u32 %r309, %laneid;
	// end inline asm
	shr.u32 	%r216, %r1170, 5;
	mad.lo.s32 	%r340, %r216, 352, %r309;
	shl.b32 	%r341, %r340, 3;
	mov.u32 	%r342, _ZZN3cub18CUB_300001_SM_10006detail6select23DeviceSelectSweepKernelINS2_10policy_hubImNS0_8NullTypeEiLb0ELNS0_10SelectImplE0EE10Policy1000EN6thrust24THRUST_300001_SM_1000_NS18transform_iteratorI9transformNSA_12zip_iteratorIN4cuda3std3__45tupleIJNSA_17counting_iteratorImNSA_11use_defaultESJ_SJ_EENSA_6detail15normal_iteratorINSA_10device_ptrIcEEEESP_EEEEESJ_SJ_EEPS5_NSM_INSN_ImEEEEPlNS0_13ScanTileStateIiLb1EEE9predicateS5_iNS2_19streaming_context_tIlLb1EEELS6_0EEEvT0_T1_T2_T3_T4_T5_T6_T7_iT8_NS1_7vsmem_tEE19static_temp_storage;
	add.s32 	%r343, %r342, %r341;
	st.shared.u64 	[%r343], %rd940;
	st.shared.u64 	[%r343+256], %rd941;
	st.shared.u64 	[%r343+512], %rd942;
	st.shared.u64 	[%r343+768], %rd943;
	st.shared.u64 	[%r343+1024], %rd944;
	st.shared.u64 	[%r343+1280], %rd945;
	st.shared.u64 	[%r343+1536], %rd946;
	st.shared.u64 	[%r343+1792], %rd947;
	st.shared.u64 	[%r343+2048], %rd948;
	st.shared.u64 	[%r343+2304], %rd949;
	st.shared.u64 	[%r343+2560], %rd950;
	bar.warp.sync 	-1;
	mad.lo.s32 	%r344, %r309, 80, %r343;
	ld.shared.u64 	%rd322, [%r344];
	ld.shared.u64 	%rd323, [%r344+8];
	ld.shared.u64 	%rd324, [%r344+16];
	ld.shared.u64 	%rd325, [%r344+24];
	ld.shared.u64 	%rd326, [%r344+32];
	ld.shared.u64 	%rd327, [%r344+40];
	ld.shared.u64 	%rd328, [%r344+48];
	ld.shared.u64 	%rd329, [%r344+56];
	ld.shared.u64 	%rd330, [%r344+64];
	ld.shared.u64 	%rd331, [%r344+72];
	ld.shared.u64 	%rd332, [%r344+80];
	mul.lo.s32 	%r345, %r1170, 11;
	setp.ge.s32 	%p59, %r345, %r139;
	setp.ne.s64 	%p60, %rd322, -1;
	or.pred  	%p12, %p59, %p60;
	selp.u32 	%r346, 1, 0, %p12;
	add.s32 	%r347, %r345, 1;
	setp.ge.s32 	%p61, %r347, %r139;
	setp.ne.s64 	%p62, %rd323, -1;
	or.pred  	%p13, %p61, %p62;
	selp.u32 	%r348, 1, 0, %p13;
	add.s32 	%r349, %r345, 2;
	setp.ge.s32 	%p63, %r349, %r139;
	setp.ne.s64 	%p64, %rd324, -1;
	or.pred  	%p14, %p63, %p64;
	selp.u32 	%r350, 1, 0, %p14;
	add.s32 	%r351, %r345, 3;
	setp.ge.s32 	%p65, %r351, %r139;
	setp.ne.s64 	%p66, %rd325, -1;
	or.pred  	%p15, %p65, %p66;
	selp.u32 	%r352, 1, 0, %p15;
	add.s32 	%r353, %r345, 4;
	setp.ge.s32 	%p67, %r353, %r139;
	setp.ne.s64 	%p68, %rd326, -1;
	or.pred  	%p16, %p67, %p68;
	selp.u32 	%r354, 1, 0, %p16;
	add.s32 	%r355, %r345, 5;
	setp.ge.s32 	%p69, %r355, %r139;
	setp.ne.s64 	%p70, %rd327, -1;
	or.pred  	%p17, %p69, %p70;
	selp.u32 	%r356, 1, 0, %p17;
	add.s32 	%r357, %r345, 6;
	setp.ge.s32 	%p71, %r357, %r139;
	setp.ne.s64 	%p72, %rd328, -1;
	or.pred  	%p18, %p71, %p72;
	selp.u32 	%r358, 1, 0, %p18;
	add.s32 	%r359, %r345, 7;
	setp.ge.s32 	%p73, %r359, %r139;
	setp.ne.s64 	%p74, %rd329, -1;
	or.pred  	%p19, %p73, %p74;
	selp.u32 	%r360, 1, 0, %p19;
	add.s32 	%r361, %r345, 8;
	setp.ge.s32 	%p75, %r361, %r139;
	setp.ne.s64 	%p76, %rd330, -1;
	or.pred  	%p20, %p75, %p76;
	selp.u32 	%r362, 1, 0, %p20;
	add.s32 	%r363, %r345, 9;
	setp.ge.s32 	%p77, %r363, %r139;
	setp.ne.s64 	%p78, %rd331, -1;
	or.pred  	%p21, %p77, %p78;
	selp.u32 	%r364, 1, 0, %p21;
	add.s32 	%r365, %r345, 10;
	setp.ge.s32 	%p79, %r365, %r139;
	setp.ne.s64 	%p80, %rd332, -1;
	or.pred  	%p22, %p79, %p80;
	selp.u32 	%r366, 1, 0, %p22;
	bar.sync 	0;
	add.s32 	%r367, %r348, %r346;
	add.s32 	%r368, %r367, %r350;
	add.s32 	%r369, %r368, %r352;
	add.s32 	%r370, %r369, %r354;
	add.s32 	%r371, %r370, %r356;
	add.s32 	%r372, %r371, %r358;
	add.s32 	%r373, %r372, %r360;
	add.s32 	%r374, %r373, %r362;
	add.s32 	%r375, %r374, %r364;
	add.s32 	%r314, %r375, %r366;
	mov.b32 	%r312, 1;
	mov.b32 	%r337, 0;
	mov.b32 	%r339, -1;
	// begin inline asm
	{  .reg .s32 r0;  .reg .pred p;  shfl.sync.up.b32 r0|p, %r314, %r312, %r337, %r339;  @p add.s32 r0, r0, %r314;  mov.s32 %r310, r0;}
	// end inline asm
	mov.b32 	%r318, 2;
	// begin inline asm
	{  .reg .s32 r0;  .reg .pred p;  shfl.sync.up.b32 r0|p, %r310, %r318, %r337, %r339;  @p add.s32 r0, r0, %r310;  mov.s32 %r316, r0;}
	// end inline asm
	mov.b32 	%r324, 4;
	// begin inline asm
	{  .reg .s32 r0;  .reg .pred p;  shfl.sync.up.b32 r0|p, %r316, %r324, %r337, %r339;  @p add.s32 r0, r0, %r316;  mov.s32 %r322, r0;}
	// end inline asm
	mov.b32 	%r330, 8;
	// begin inline asm
	{  .reg .s32 r0;  .reg .pred p;  shfl.sync.up.b32 r0|p, %r322, %r330, %r337, %r339;  @p add.s32 r0, r0, %r322;  mov.s32 %r328, r0;}
	// end inline asm
	mov.b32 	%r336, 16;
	// begin inline asm
	{  .reg .s32 r0;  .reg .pred p;  shfl.sync.up.b32 r0|p, %r328, %r336, %r337, %r339;  @p add.s32 r0, r0, %r328;  mov.s32 %r334, r0;}
	// end inline asm
	setp.ne.s32 	%p81, %r309, 31;
	@%p81 bra 	$L__BB3_334;
	shl.b32 	%r376, %r216, 2;
	mov.u32 	%r377, _ZZN3cub18CUB_300001_SM_10006detail6select23DeviceSelectSweepKernelINS2_10policy_hubImNS0_8NullTypeEiLb0ELNS0_10SelectImplE0EE10Policy1000EN6thrust24THRUST_300001_SM_1000_NS18transform_iteratorI9transformNSA_12zip_iteratorIN4cuda3std3__45tupleIJNSA_17counting_iteratorImNSA_11use_defaultESJ_SJ_EENSA_6detail15normal_iteratorINSA_10device_ptrIcEEEESP_EEEEESJ_SJ_EEPS5_NSM_INSN_ImEEEEPlNS0_13ScanTileStateIiLb1EEE9predicateS5_iNS2_19streaming_context_tIlLb1EEELS6_0EEEvT0_T1_T2_T3_T4_T5_T6_T7_iT8_NS1_7vsmem_tEE19static_temp_storage;
	add.s32 	%r378, %r377, %r376;
	st.shared.u32 	[%r378], %r334;
$L__BB3_334:
	sub.s32 	%r379, %r334, %r314;
	bar.sync 	0;
	ld.shared.v4.u32 	{%r380, %r381, %r382, %r383}, [_ZZN3cub18CUB_300001_SM_10006detail6select23DeviceSelectSweepKernelINS2_10policy_hubImNS0_8NullTypeEiLb0ELNS0_10SelectImplE0EE10Policy1000EN6thrust24THRUST_300001_SM_1000_NS18transform_iteratorI9transformNSA_12zip_iteratorIN4cuda3std3__45tupleIJNSA_17counting_iteratorImNSA_11use_defaultESJ_SJ_EENSA_6detail15normal_iteratorINSA_10device_ptrIcEEEESP_EEEEESJ_SJ_EEPS5_NSM_INSN_ImEEEEPlNS0_13ScanTileStateIiLb1EEE9predicateS5_iNS2_19streaming_context_tIlLb1EEELS6_0EEEvT0_T1_T2_T3_T4_T5_T6_T7_iT8_NS1_7vsmem_tEE19static_temp_storage];
	add.s32 	%r384, %r381, %r380;
	setp.eq.s32 	%p82, %r216, 2;
	selp.b32 	%r385, %r384, %r380, %p82;
	add.s32 	%r386, %r384, %r382;
	setp.eq.s32 	%p83, %r216, 3;
	selp.b32 	%r387, %r386, %r385, %p83;
	add.s32 	%r388, %r386, %r383;
	setp.eq.s32 	%p84, %r216, 4;
	selp.b32 	%r389, %r388, %r387, %p84;
	ld.shared.v4.u32 	{%r390, %r391, %r392, %r393}, [_ZZN3cub18CUB_300001_SM_10006detail6select23DeviceSelectSweepKernelINS2_10policy_hubImNS0_8NullTypeEiLb0ELNS0_10SelectImplE0EE10Policy1000EN6thrust24THRUST_300001_SM_1000_NS18transform_iteratorI9transformNSA_12zip_iteratorIN4cuda3std3__45tupleIJNSA_17counting_iteratorImNSA_11use_defaultESJ_SJ_EENSA_6detail15normal_iteratorINSA_10device_ptrIcEEEESP_EEEEESJ_SJ_EEPS5_NSM_INSN_ImEEEEPlNS0_13ScanTileStateIiLb1EEE9predicateS5_iNS2_19streaming_context_tIlLb1EEELS6_0EEEvT0_T1_T2_T3_T4_T5_T6_T7_iT8_NS1_7vsmem_tEE19static_temp_storage+16];
	add.s32 	%r394, %r388, %r390;
	setp.eq.s32 	%p85, %r216, 5;
	selp.b32 	%r395, %r394, %r389, %p85;
	add.s32 	%r396, %r394, %r391;
	setp.eq.s32 	%p86, %r216, 6;
	selp.b32 	%r397, %r396, %r395, %p86;
	add.s32 	%r398, %r396, %r392;
	setp.eq.s32 	%p87, %r216, 7;
	selp.b32 	%r399, %r398, %r397, %p87;
	add.s32 	%r400, %r398, %r393;
	setp.eq.s32 	%p88, %r216, 8;
	selp.b32 	%r401, %r400, %r399, %p88;
	ld.shared.v4.u32 	{%r402, %r403, %r404, %r405}, [_ZZN3cub18CUB_300001_SM_10006detail6select23DeviceSelectSweepKernelINS2_10policy_hubImNS0_8NullTypeEiLb0ELNS0_10SelectImplE0EE10Policy1000EN6thrust24THRUST_300001_SM_1000_NS18transform_iteratorI9transformNSA_12zip_iteratorIN4cuda3std3__45tupleIJNSA_17counting_iteratorImNSA_11use_defaultESJ_SJ_EENSA_6detail15normal_iteratorINSA_10device_ptrIcEEEESP_EEEEESJ_SJ_EEPS5_NSM_INSN_ImEEEEPlNS0_13ScanTileStateIiLb1EEE9predicateS5_iNS2_19streaming_context_tIlLb1EEELS6_0EEEvT0_T1_T2_T3_T4_T5_T6_T7_iT8_NS1_7vsmem_tEE19static_temp_storage+32];
	add.s32 	%r406, %r400, %r402;
	setp.eq.s32 	%p89, %r216, 9;
	selp.b32 	%r407, %r406, %r401, %p89;
	add.s32 	%r408, %r406, %r403;
	setp.eq.s32 	%p90, %r216, 10;
	selp.b32 	%r409, %r408, %r407, %p90;
	add.s32 	%r410, %r408, %r404;
	setp.eq.s32 	%p91, %r216, 11;
	selp.b32 	%r411, %r410, %r409, %p91;
	add.s32 	%r219, %r410, %r405;
	setp.gt.u32 	%p92, %r1170, 31;
	setp.lt.u32 	%p93, %r1170, 32;
	setp.eq.s32 	%p94, %r309, 0;
	selp.b32 	%r412, 0, %r379, %p94;
	add.s32 	%r1166, %r411, %r412;
	selp.b32 	%r221, %r379, %r1166, %p93;
	@%p92 bra 	$L__BB3_359;
	setp.ne.s32 	%p95, %r1170, 0;
	mul.wide.s32 	%rd333, %r1, 8;
	add.s64 	%rd223, %rd2, %rd333;
	@%p95 bra 	$L__BB3_337;
	st.shared.u32 	[_ZZN3cub18CUB_300001_SM_10006detail6select23DeviceSelectSweepKernelINS2_10policy_hubImNS0_8NullTypeEiLb0ELNS0_10SelectImplE0EE10Policy1000EN6thrust24THRUST_300001_SM_1000_NS18transform_iteratorI9transformNSA_12zip_iteratorIN4cuda3std3__45tupleIJNSA_17counting_iteratorImNSA_11use_defaultESJ_SJ_EENSA_6detail15normal_iteratorINSA_10device_ptrIcEEEESP_EEEEESJ_SJ_EEPS5_NSM_INSN_ImEEEEPlNS0_13ScanTileStateIiLb1EEE9predicateS5_iNS2_19streaming_context_tIlLb1EEELS6_0EEEvT0_T1_T2_T3_T4_T5_T6_T7_iT8_NS1_7vsmem_tEE19static_temp_storage+76], %r219;
	add.s64 	%rd334, %rd223, 256;
	mov.b32 	%r413, 100;
	// begin inline asm
	st.relaxed.gpu.v2.u32 [%rd334], {%r413, %r219};
	// end inline asm
$L__BB3_337:
	not.b32 	%r415, %r1170;
	add.s32 	%r1163, %r1, %r415;
	mov.u32 	%r223, %nctaid.x;
	setp.gt.u32 	%p96, %r223, 499;
	@%p96 bra 	$L__BB3_339;
	membar.cta;
	bra.uni 	$L__BB3_340;
$L__BB3_339:
	mov.b32 	%r416, 1140;
	// begin inline asm
	nanosleep.u32 %r416;
	// end inline asm
$L__BB3_340:
	mul.wide.s32 	%rd336, %r1163, 8;
	add.s64 	%rd337, %rd2, %rd336;
	add.s64 	%rd335, %rd337, 256;
	// begin inline asm
	ld.relaxed.gpu.v2.u32 {%r1164, %r1160}, [%rd335];
	// end inline asm
$L__BB3_341:
	setp.eq.s32 	%p97, %r1164, 99;
	mov.b32 	%r419, -1;
	vote.sync.any.pred 	%p98, %p97, %r419;
	not.pred 	%p99, %p98;
	@%p99 bra 	$L__BB3_346;
	setp.gt.u32 	%p189, %r223, 499;
	@%p189 bra 	$L__BB3_344;
	membar.cta;
	bra.uni 	$L__BB3_345;
$L__BB3_344:
	mov.b32 	%r579, 380;
	// begin inline asm
	nanosleep.u32 %r579;
	// end inline asm
$L__BB3_345:
	// begin inline asm
	ld.relaxed.gpu.v2.u32 {%r1164, %r1160}, [%rd335];
	// end inline asm
	bra.uni 	$L__BB3_341;
$L__BB3_346:
	setp.eq.s32 	%p100, %r1164, 101;
	mov.b32 	%r446, -1;
	vote.sync.ballot.b32 	%r447, %p100, %r446;
	// begin inline asm
	mov.u32 %r421, %lanemask_ge;
	// end inline asm
	and.b32  	%r448, %r447, %r421;
	or.b32  	%r449, %r448, -2147483648;
	add.s32 	%r450, %r449, -1;
	not.b32 	%r451, %r449;
	and.b32  	%r452, %r451, %r450;
	popc.b32 	%r425, %r452;
	mov.b32 	%r424, 1;
	// begin inline asm
	shfl.sync.down.b32 %r422, %r1160, %r424, %r425, %r446;
	// end inline asm
	setp.lt.s32 	%p102, %r309, %r425;
	selp.b32 	%r453, %r422, 0, %p102;
	add.s32 	%r428, %r453, %r1160;
	mov.b32 	%r429, 2;
	// begin inline asm
	shfl.sync.down.b32 %r427, %r428, %r429, %r425, %r446;
	// end inline asm
	add.s32 	%r233, %r309, 2;
	setp.gt.s32 	%p103, %r233, %r425;
	selp.b32 	%r454, 0, %r427, %p103;
	add.s32 	%r433, %r428, %r454;
	mov.b32 	%r434, 4;
	// begin inline asm
	shfl.sync.down.b32 %r432, %r433, %r434, %r425, %r446;
	// end inline asm
	add.s32 	%r234, %r309, 4;
	setp.gt.s32 	%p104, %r234, %r425;
	selp.b32 	%r455, 0, %r432, %p104;
	add.s32 	%r438, %r433, %r455;
	mov.b32 	%r439, 8;
	// begin inline asm
	shfl.sync.down.b32 %r437, %r438, %r439, %r425, %r446;
	// end inline asm
	add.s32 	%r235, %r309, 8;
	setp.gt.s32 	%p105, %r235, %r425;
	selp.b32 	%r456, 0, %r437, %p105;
	add.s32 	%r443, %r438, %r456;
	mov.b32 	%r444, 16;
	// begin inline asm
	shfl.sync.down.b32 %r442, %r443, %r444, %r425, %r446;
	// end inline asm
	add.s32 	%r236, %r309, 16;
	setp.gt.s32 	%p106, %r236, %r425;
	selp.b32 	%r457, 0, %r442, %p106;
	add.s32 	%r1161, %r443, %r457;
	add.s64 	%rd225, %rd2, 256;
$L__BB3_347:
	setp.ne.s32 	%p107, %r1164, 101;
	mov.b32 	%r458, -1;
	vote.sync.all.pred 	%p108, %p107, %r458;
	not.pred 	%p109, %p108;
	@%p109 bra 	$L__BB3_355;
	mul.wide.s32 	%rd423, %r1163, 8;
	add.s64 	%rd424, %rd225, %rd423;
	add.s64 	%rd422, %rd424, -256;
	// begin inline asm
	ld.relaxed.gpu.v2.u32 {%r1164, %r1165}, [%rd422];
	// end inline asm
$L__BB3_349:
	setp.eq.s32 	%p178, %r1164, 99;
	mov.b32 	%r537, -1;
	vote.sync.any.pred 	%p179, %p178, %r537;
	not.pred 	%p180, %p179;
	@%p180 bra 	$L__BB3_354;
	setp.gt.u32 	%p188, %r223, 499;
	@%p188 bra 	$L__BB3_352;
	membar.cta;
	bra.uni 	$L__BB3_353;
$L__BB3_352:
	mov.b32 	%r576, 380;
	// begin inline asm
	nanosleep.u32 %r576;
	// end inline asm
$L__BB3_353:
	// begin inline asm
	ld.relaxed.gpu.v2.u32 {%r1164, %r1165}, [%rd422];
	// end inline asm
	bra.uni 	$L__BB3_349;
$L__BB3_354:
	setp.eq.s32 	%p181, %r1164, 101;
	mov.b32 	%r563, -1;
	vote.sync.ballot.b32 	%r564, %p181, %r563;
	and.b32  	%r565, %r564, %r421;
	or.b32  	%r566, %r565, -2147483648;
	add.s32 	%r567, %r566, -1;
	not.b32 	%r568, %r566;
	and.b32  	%r569, %r568, %r567;
	popc.b32 	%r542, %r569;
	mov.b32 	%r541, 1;
	// begin inline asm
	shfl.sync.down.b32 %r539, %r1165, %r541, %r542, %r563;
	// end inline asm
	setp.lt.s32 	%p183, %r309, %r542;
	selp.b32 	%r570, %r539, 0, %p183;
	add.s32 	%r545, %r570, %r1165;
	mov.b32 	%r546, 2;
	// begin inline asm
	shfl.sync.down.b32 %r544, %r545, %r546, %r542, %r563;
	// end inline asm
	setp.gt.s32 	%p184, %r233, %r542;
	selp.b32 	%r571, 0, %r544, %p184;
	add.s32 	%r550, %r545, %r571;
	mov.b32 	%r551, 4;
	// begin inline asm
	shfl.sync.down.b32 %r549, %r550, %r551, %r542, %r563;
	// end inline asm
	setp.gt.s32 	%p185, %r234, %r542;
	selp.b32 	%r572, 0, %r549, %p185;
	add.s32 	%r555, %r550, %r572;
	mov.b32 	%r556, 8;
	// begin inline asm
	shfl.sync.down.b32 %r554, %r555, %r556, %r542, %r563;
	// end inline asm
	setp.gt.s32 	%p186, %r235, %r542;
	selp.b32 	%r573, 0, %r554, %p186;
	add.s32 	%r560, %r555, %r573;
	mov.b32 	%r561, 16;
	// begin inline asm
	shfl.sync.down.b32 %r559, %r560, %r561, %r542, %r563;
	// end inline asm
	setp.gt.s32 	%p187, %r236, %r542;
	selp.b32 	%r574, 0, %r559, %p187;
	add.s32 	%r575, %r574, %r1161;
	add.s32 	%r1161, %r575, %r560;
	add.s32 	%r1163, %r1163, -32;
	bra.uni 	$L__BB3_347;
$L__BB3_355:
	setp.ne.s32 	%p110, %r1170, 0;
	@%p110 bra 	$L__BB3_357;
	add.s32 	%r461, %r1161, %r219;
	add.s64 	%rd338, %rd223, 256;
	mov.b32 	%r460, 101;
	// begin inline asm
	st.relaxed.gpu.v2.u32 [%rd338], {%r460, %r461};
	// end inline asm
	st.shared.u32 	[_ZZN3cub18CUB_300001_SM_10006detail6select23DeviceSelectSweepKernelINS2_10policy_hubImNS0_8NullTypeEiLb0ELNS0_10SelectImplE0EE10Policy1000EN6thrust24THRUST_300001_SM_1000_NS18transform_iteratorI9transformNSA_12zip_iteratorIN4cuda3std3__45tupleIJNSA_17counting_iteratorImNSA_11use_defaultESJ_SJ_EENSA_6detail15normal_iteratorINSA_10device_ptrIcEEEESP_EEEEESJ_SJ_EEPS5_NSM_INSN_ImEEEEPlNS0_13ScanTileStateIiLb1EEE9predicateS5_iNS2_19streaming_context_tIlLb1EEELS6_0EEEvT0_T1_T2_T3_T4_T5_T6_T7_iT8_NS1_7vsmem_tEE19static_temp_storage+68], %r1161;
	st.shared.u32 	[_ZZN3cub18CUB_300001_SM_10006detail6select23DeviceSelectSweepKernelINS2_10policy_hubImNS0_8NullTypeEiLb0ELNS0_10SelectImplE0EE10Policy1000EN6thrust24THRUST_300001_SM_1000_NS18transform_iteratorI9transformNSA_12zip_iteratorIN4cuda3std3__45tupleIJNSA_17counting_iteratorImNSA_11use_defaultESJ_SJ_EENSA_6detail15normal_iteratorINSA_10device_ptrIcEEEESP_EEEEESJ_SJ_EEPS5_NSM_INSN_ImEEEEPlNS0_13ScanTileStateIiLb1EEE9predicateS5_iNS2_19streaming_context_tIlLb1EEELS6_0EEEvT0_T1_T2_T3_T4_T5_T6_T7_iT8_NS1_7vsmem_tEE19static_temp_storage+72], %r461;
$L__BB3_357:
	setp.ne.s32 	%p111, %r309, 0;
	mov.u32 	%r1166, %r221;
	@%p111 bra 	$L__BB3_359;
	st.shared.u32 	[_ZZN3cub18CUB_300001_SM_10006detail6select23DeviceSelectSweepKernelINS2_10policy_hubImNS0_8NullTypeEiLb0ELNS0_10SelectImplE0EE10Policy1000EN6thrust24THRUST_300001_SM_1000_NS18transform_iteratorI9transformNSA_12zip_iteratorIN4cuda3std3__45tupleIJNSA_17counting_iteratorImNSA_11use_defaultESJ_SJ_EENSA_6detail15normal_iteratorINSA_10device_ptrIcEEEESP_EEEEESJ_SJ_EEPS5_NSM_INSN_ImEEEEPlNS0_13ScanTileStateIiLb1EEE9predicateS5_iNS2_19streaming_context_tIlLb1EEELS6_0EEEvT0_T1_T2_T3_T4_T5_T6_T7_iT8_NS1_7vsmem_tEE19static_temp_storage+60], %r1161;
	mov.u32 	%r1166, %r1161;
$L__BB3_359:
	bar.sync 	0;
	setp.eq.s32 	%p112, %r1170, 0;
	ld.shared.u32 	%r462, [_ZZN3cub18CUB_300001_SM_10006detail6select23DeviceSelectSweepKernelINS2_10policy_hubImNS0_8NullTypeEiLb0ELNS0_10SelectImplE0EE10Policy1000EN6thrust24THRUST_300001_SM_1000_NS18transform_iteratorI9transformNSA_12zip_iteratorIN4cuda3std3__45tupleIJNSA_17counting_iteratorImNSA_11use_defaultESJ_SJ_EENSA_6detail15normal_iteratorINSA_10device_ptrIcEEEESP_EEEEESJ_SJ_EEPS5_NSM_INSN_ImEEEEPlNS0_13ScanTileStateIiLb1EEE9predicateS5_iNS2_19streaming_context_tIlLb1EEELS6_0EEEvT0_T1_T2_T3_T4_T5_T6_T7_iT8_NS1_7vsmem_tEE19static_temp_storage+60];
	.pragma "used_bytes_mask 65520";
	ld.shared.v4.u32 	{%r463, %r252, %r464, %r253}, [_ZZN3cub18CUB_300001_SM_10006detail6select23DeviceSelectSweepKernelINS2_10policy_hubImNS0_8NullTypeEiLb0ELNS0_10SelectImplE0EE10Policy1000EN6thrust24THRUST_300001_SM_1000_NS18transform_iteratorI9transformNSA_12zip_iteratorIN4cuda3std3__45tupleIJNSA_17counting_iteratorImNSA_11use_defaultESJ_SJ_EENSA_6detail15normal_iteratorINSA_10device_ptrIcEEEESP_EEEEESJ_SJ_EEPS5_NSM_INSN_ImEEEEPlNS0_13ScanTileStateIiLb1EEE9predicateS5_iNS2_19streaming_context_tIlLb1EEELS6_0EEEvT0_T1_T2_T3_T4_T5_T6_T7_iT8_NS1_7vsmem_tEE19static_temp_storage+64];
	selp.b32 	%r465, 0, %r462, %p112;
	add.s32 	%r254, %r465, %r1166;
	selp.u32 	%r466, 1, 0, %p12;
	add.s32 	%r255, %r254, %r466;
	selp.u32 	%r467, 1, 0, %p13;
	add.s32 	%r468, %r467, %r466;
	add.s32 	%r256, %r468, %r254;
	selp.u32 	%r469, 1, 0, %p14;
	add.s32 	%r257, %r256, %r469;
	selp.u32 	%r470, 1, 0, %p15;
	add.s32 	%r258, %r257, %r470;
	selp.u32 	%r471, 1, 0, %p16;
	add.s32 	%r259, %r258, %r471;
	selp.u32 	%r472, 1, 0, %p17;
	add.s32 	%r260, %r259, %r472;
	selp.u32 	%r473, 1, 0, %p18;
	add.s32 	%r261, %r260, %r473;
	selp.u32 	%r474, 1, 0, %p19;
	add.s32 	%r262, %r261, %r474;
	selp.u32 	%r475, 1, 0, %p20;
	add.s32 	%r263, %r262, %r475;
	selp.u32 	%r476, 1, 0, %p21;
	add.s32 	%r264, %r263, %r476;
	sub.s32 	%r477, 4224, %r139;
	sub.s32 	%r1174, %r464, %r477;
	sub.s32 	%r266, %r253, %r477;
	setp.gt.s32 	%p113, %r266, 384;
	@%p113 bra 	$L__BB3_404;
	ld.param.u8 	%rs7, [%rd1];
	ld.param.u64 	%rd339, [%rd1+24];
	cvta.to.global.u64 	%rd227, %rd339;
	setp.lt.s32 	%p114, %r254, %r1174;
	and.pred  	%p115, %p12, %p114;
	@%p115 bra 	$L__BB3_361;
	bra.uni 	$L__BB3_364;
$L__BB3_361:
	setp.ne.s16 	%p116, %rs7, 0;
	mov.b64 	%rd956, 0;
	@%p116 bra 	$L__BB3_363;
	ld.global.u64 	%rd956, [%rd227];
$L__BB3_363:
	cvt.s64.s32 	%rd341, %r254;
	add.s64 	%rd342, %rd956, %rd341;
	shl.b64 	%rd343, %rd342, 3;
	add.s64 	%rd344, %rd6, %rd343;
	st.global.u64 	[%rd344], %rd322;
$L__BB3_364:
	setp.ge.s32 	%p117, %r255, %r1174;
	not.pred 	%p118, %p13;
	or.pred  	%p119, %p118, %p117;
	@%p119 bra 	$L__BB3_368;
	setp.ne.s16 	%p120, %rs7, 0;
	mov.b64 	%rd957, 0;
	@%p120 bra 	$L__BB3_367;
	ld.global.u64 	%rd957, [%rd227];
$L__BB3_367:
	cvt.s64.s32 	%rd346, %r255;
	add.s64 	%rd347, %rd957, %rd346;
	shl.b64 	%rd348, %rd347, 3;
	add.s64 	%rd349, %rd6, %rd348;
	st.global.u64 	[%rd349], %rd323;
$L__BB3_368:
	setp.ge.s32 	%p121, %r256, %r1174;
	not.pred 	%p122, %p14;
	or.pred  	%p123, %p122, %p121;
	@%p123 bra 	$L__BB3_372;
	setp.ne.s16 	%p124, %rs7, 0;
	mov.b64 	%rd958, 0;
	@%p124 bra 	$L__BB3_371;
	ld.global.u64 	%rd958, [%rd227];
$L__BB3_371:
	cvt.s64.s32 	%rd351, %r256;
	add.s64 	%rd352, %rd958, %rd351;
	shl.b64 	%rd353, %rd352, 3;
	add.s64 	%rd354, %rd6, %rd353;
	st.global.u64 	[%rd354], %rd324;
$L__BB3_372:
	setp.ge.s32 	%p125, %r257, %r1174;
	not.pred 	%p126, %p15;
	or.pred  	%p127, %p126, %p125;
	@%p127 bra 	$L__BB3_376;
	setp.ne.s16 	%p128, %rs7, 0;
	mov.b64 	%rd959, 0;
	@%p128 bra 	$L__BB3_375;
	ld.global.u64 	%rd959, [%rd227];
$L__BB3_375:
	cvt.s64.s32 	%rd356, %r257;
	add.s64 	%rd357, %rd959, %rd356;
	shl.b64 	%rd358, %rd357, 3;
	add.s64 	%rd359, %rd6, %rd358;
	st.global.u64 	[%rd359], %rd325;
$L__BB3_376:
	setp.ge.s32 	%p129, %r258, %r1174;
	not.pred 	%p130, %p16;
	or.pred  	%p131, %p130, %p129;
	@%p131 bra 	$L__BB3_380;
	setp.ne.s16 	%p132, %rs7, 0;
	mov.b64 	%rd960, 0;
	@%p132 bra 	$L__BB3_379;
	ld.global.u64 	%rd960, [%rd227];
$L__BB3_379:
	cvt.s64.s32 	%rd361, %r258;
	add.s64 	%rd362, %rd960, %rd361;
	shl.b64 	%rd363, %rd362, 3;
	add.s64 	%rd364, %rd6, %rd363;
	st.global.u64 	[%rd364], %rd326;
$L__BB3_380:
	setp.ge.s32 	%p133, %r259, %r1174;
	not.pred 	%p134, %p17;
	or.pred  	%p135, %p134, %p133;
	@%p135 bra 	$L__BB3_384;
	setp.ne.s16 	%p136, %rs7, 0;
	mov.b64 	%rd961, 0;
	@%p136 bra 	$L__BB3_383;
	ld.global.u64 	%rd961, [%rd227];
$L__BB3_383:
	cvt.s64.s32 	%rd366, %r259;
	add.s64 	%rd367, %rd961, %rd366;
	shl.b64 	%rd368, %rd367, 3;
	add.s64 	%rd369, %rd6, %rd368;
	st.global.u64 	[%rd369], %rd327;
$L__BB3_384:
	setp.ge.s32 	%p137, %r260, %r1174;
	not.pred 	%p138, %p18;
	or.pred  	%p139, %p138, %p137;
	@%p139 bra 	$L__BB3_388;
	setp.ne.s16 	%p140, %rs7, 0;
	mov.b64 	%rd962, 0;
	@%p140 bra 	$L__BB3_387;
	ld.global.u64 	%rd962, [%rd227];
$L__BB3_387:
	cvt.s64.s32 	%rd371, %r260;
	add.s64 	%rd372, %rd962, %rd371;
	shl.b64 	%rd373, %rd372, 3;
	add.s64 	%rd374, %rd6, %rd373;
	st.global.u64 	[%rd374], %rd328;
$L__BB3_388:
	setp.ge.s32 	%p141, %r261, %r1174;
	not.pred 	%p142, %p19;
	or.pred  	%p143, %p142, %p141;
	@%p143 bra 	$L__BB3_392;
	setp.ne.s16 	%p144, %rs7, 0;
	mov.b64 	%rd963, 0;
	@%p144 bra 	$L__BB3_391;
	ld.global.u64 	%rd963, [%rd227];
$L__BB3_391:
	cvt.s64.s32 	%rd376, %r261;
	add.s64 	%rd377, %rd963, %rd376;
	shl.b64 	%rd378, %rd377, 3;
	add.s64 	%rd379, %rd6, %rd378;
	st.global.u64 	[%rd379], %rd329;
$L__BB3_392:
	setp.ge.s32 	%p145, %r262, %r1174;
	not.pred 	%p146, %p20;
	or.pred  	%p147, %p146, %p145;
	@%p147 bra 	$L__BB3_396;
	setp.ne.s16 	%p148, %rs7, 0;
	mov.b64 	%rd964, 0;
	@%p148 bra 	$L__BB3_395;
	ld.global.u64 	%rd964, [%rd227];
$L__BB3_395:
	cvt.s64.s32 	%rd381, %r262;
	add.s64 	%rd382, %rd964, %rd381;
	shl.b64 	%rd383, %rd382, 3;
	add.s64 	%rd384, %rd6, %rd383;
	st.global.u64 	[%rd384], %rd330;
$L__BB3_396:
	setp.ge.s32 	%p149, %r263, %r1174;
	not.pred 	%p150, %p21;
	or.pred  	%p151, %p150, %p149;
	@%p151 bra 	$L__BB3_400;
	setp.ne.s16 	%p152, %rs7, 0;
	mov.b64 	%rd965, 0;
	@%p152 bra 	$L__BB3_399;
	ld.global.u64 	%rd965, [%rd227];
$L__BB3_399:
	cvt.s64.s32 	%rd386, %r263;
	add.s64 	%rd387, %rd965, %rd386;
	shl.b64 	%rd388, %rd387, 3;
	add.s64 	%rd389, %rd6, %rd388;
	st.global.u64 	[%rd389], %rd331;
$L__BB3_400:
	setp.ge.s32 	%p153, %r264, %r1174;
	not.pred 	%p154, %p22;
	or.pred  	%p155, %p154, %p153;
	@%p155 bra 	$L__BB3_443;
	setp.ne.s16 	%p156, %rs7, 0;
	mov.b64 	%rd966, 0;
	@%p156 bra 	$L__BB3_403;
	ld.global.u64 	%rd966, [%rd227];
$L__BB3_403:
	cvt.s64.s32 	%rd391, %r264;
	add.s64 	%rd392, %rd966, %rd391;
	shl.b64 	%rd393, %rd392, 3;
	add.s64 	%rd394, %rd6, %rd393;
	st.global.u64 	[%rd394], %rd332;
	bra.uni 	$L__BB3_443;
$L__BB3_404:
	bar.sync 	0;
	not.pred 	%p157, %p12;
	@%p157 bra 	$L__BB3_406;
	sub.s32 	%r478, %r254, %r252;
	shl.b32 	%r479, %r478, 3;
	mov.u32 	%r480, _ZZN3cub18CUB_300001_SM_10006detail6select23DeviceSelectSweepKernelINS2_10policy_hubImNS0_8NullTypeEiLb0ELNS0_10SelectImplE0EE10Policy1000EN6thrust24THRUST_300001_SM_1000_NS18transform_iteratorI9transformNSA_12zip_iteratorIN4cuda3std3__45tupleIJNSA_17counting_iteratorImNSA_11use_defaultESJ_SJ_EENSA_6detail15normal_iteratorINSA_10device_ptrIcEEEESP_EEEEESJ_SJ_EEPS5_NSM_INSN_ImEEEEPlNS0_13ScanTileStateIiLb1EEE9predicateS5_iNS2_19streaming_context_tIlLb1EEELS6_0EEEvT0_T1_T2_T3_T4_T5_T6_T7_iT8_NS1_7vsmem_tEE19static_temp_storage;
	add.s32 	%r481, %r480, %r479;
	st.shared.u64 	[%r481], %rd322;
$L__BB3_406:
	not.pred 	%p158, %p13;
	@%p158 bra 	$L__BB3_408;
	sub.s32 	%r482, %r255, %r252;
	shl.b32 	%r483, %r482, 3;
	mov.u32 	%r484, _ZZN3cub18CUB_300001_SM_10006detail6select23DeviceSelectSweepKernelINS2_10policy_hubImNS0_8NullTypeEiLb0ELNS0_10SelectImplE0EE10Policy1000EN6thrust24THRUST_300001_SM_1000_NS18transform_iteratorI9transformNSA_12zip_iteratorIN4cuda3std3__45tupleIJNSA_17counting_iteratorImNSA_11use_defaultESJ_SJ_EENSA_6detail15normal_iteratorINSA_10device_ptrIcEEEESP_EEEEESJ_SJ_EEPS5_NSM_INSN_ImEEEEPlNS0_13ScanTileStateIiLb1EEE9predicateS5_iNS2_19streaming_context_tIlLb1EEELS6_0EEEvT0_T1_T2_T3_T4_T5_T6_T7_iT8_NS1_7vsmem_tEE19static_temp_storage;
	add.s32 	%r485, %r484, %r483;
	st.shared.u64 	[%r485], %rd323;
$L__BB3_408:
	not.pred 	%p159, %p14;
	@%p159 bra 	$L__BB3_410;
	sub.s32 	%r486, %r256, %r252;
	shl.b32 	%r487, %r486, 3;
	mov.u32 	%r488, _ZZN3cub18CUB_300001_SM_10006detail6select23DeviceSelectSweepKernelINS2_10policy_hubImNS0_8NullTypeEiLb0ELNS0_10SelectImplE0EE10Policy1000EN6thrust24THRUST_300001_SM_1000_NS18transform_iteratorI9transformNSA_12zip_iteratorIN4cuda3std3__45tupleIJNSA_17counting_iteratorImNSA_11use_defaultESJ_SJ_EENSA_6detail15normal_iteratorINSA_10device_ptrIcEEEESP_EEEEESJ_SJ_EEPS5_NSM_INSN_ImEEEEPlNS0_13ScanTileStateIiLb1EEE9predicateS5_iNS2_19streaming_context_tIlLb1EEELS6_0EEEvT0_T1_T2_T3_T4_T5_T6_T7_iT8_NS1_7vsmem_tEE19static_temp_storage;
	add.s32 	%r489, %r488, %r487;
	st.shared.u64 	[%r489], %rd324;
$L__BB3_410:
	not.pred 	%p160, %p15;
	@%p160 bra 	$L__BB3_412;
	sub.s32 	%r490, %r257, %r252;
	shl.b32 	%r491, %r490, 3;
	mov.u32 	%r492, _ZZN3cub18CUB_300001_SM_10006detail6select23DeviceSelectSweepKernelINS2_10policy_hubImNS0_8NullTypeEiLb0ELNS0_10SelectImplE0EE10Policy1000EN6thrust24THRUST_300001_SM_1000_NS18transform_iteratorI9transformNSA_12zip_iteratorIN4cuda3std3__45tupleIJNSA_17counting_iteratorImNSA_11use_defaultESJ_SJ_EENSA_6detail15normal_iteratorINSA_10device_ptrIcEEEESP_EEEEESJ_SJ_EEPS5_NSM_INSN_ImEEEEPlNS0_13ScanTileStateIiLb1EEE9predicateS5_iNS2_19streaming_context_tIlLb1EEELS6_0EEEvT0_T1_T2_T3_T4_T5_T6_T7_iT8_NS1_7vsmem_tEE19static_temp_storage;
	add.s32 	%r493, %r492, %r491;
	st.shared.u64 	[%r493], %rd325;
$L__BB3_412:
	not.pred 	%p161, %p16;
	@%p161 bra 	$L__BB3_414;
	sub.s32 	%r494, %r258, %r252;
	shl.b32 	%r495, %r494, 3;
	mov.u32 	%r496, _ZZN3cub18CUB_300001_SM_10006detail6select23DeviceSelectSweepKernelINS2_10policy_hubImNS0_8NullTypeEiLb0ELNS0_10SelectImplE0EE10Policy1000EN6thrust24THRUST_300001_SM_1000_NS18transform_iteratorI9transformNSA_12zip_iteratorIN4cuda3std3__45tupleIJNSA_17counting_iteratorImNSA_11use_defaultESJ_SJ_EENSA_6detail15normal_iteratorINSA_10device_ptrIcEEEESP_EEEEESJ_SJ_EEPS5_NSM_INSN_ImEEEEPlNS0_13ScanTileStateIiLb1EEE9predicateS5_iNS2_19streaming_context_tIlLb1EEELS6_0EEEvT0_T1_T2_T3_T4_T5_T6_T7_iT8_NS1_7vsmem_tEE19static_temp_storage;
	add.s32 	%r497, %r496, %r495;
	st.shared.u64 	[%r497], %rd326;
$L__BB3_414:
	not.pred 	%p162, %p17;
	@%p162 bra 	$L__BB3_416;
	sub.s32 	%r498, %r259, %r252;
	shl.b32 	%r499, %r498, 3;
	mov.u32 	%r500, _ZZN3cub18CUB_300001_SM_10006detail6select23DeviceSelectSweepKernelINS2_10policy_hubImNS0_8NullTypeEiLb0ELNS0_10SelectImplE0EE10Policy1000EN6thrust24THRUST_300001_SM_1000_NS18transform_iteratorI9transformNSA_12zip_iteratorIN4cuda3std3__45tupleIJNSA_17counting_iteratorImNSA_11use_defaultESJ_SJ_EENSA_6detail15normal_iteratorINSA_10device_ptrIcEEEESP_EEEEESJ_SJ_EEPS5_NSM_INSN_ImEEEEPlNS0_13ScanTileStateIiLb1EEE9predicateS5_iNS2_19streaming_context_tIlLb1EEELS6_0EEEvT0_T1_T2_T3_T4_T5_T6_T7_iT8_NS1_7vsmem_tEE19static_temp_storage;
	add.s32 	%r501, %r500, %r499;
	st.shared.u64 	[%r501], %rd327;
$L__BB3_416:
	not.pred 	%p163, %p18;
	@%p163 bra 	$L__BB3_418;
	sub.s32 	%r502, %r260, %r252;
	shl.b32 	%r503, %r502, 3;
	mov.u32 	%r504, _ZZN3cub18CUB_300001_SM_10006detail6select23DeviceSelectSweepKernelINS2_10policy_hubImNS0_8NullTypeEiLb0ELNS0_10SelectImplE0EE10Policy1000EN6thrust24THRUST_300001_SM_1000_NS18transform_iteratorI9transformNSA_12zip_iteratorIN4cuda3std3__45tupleIJNSA_17counting_iteratorImNSA_11use_defaultESJ_SJ_EENSA_6detail15normal_iteratorINSA_10device_ptrIcEEEESP_EEEEESJ_SJ_EEPS5_NSM_INSN_ImEEEEPlNS0_13ScanTileStateIiLb1EEE9predicateS5_iNS2_19streaming_context_tIlLb1EEELS6_0EEEvT0_T1_T2_T3_T4_T5_T6_T7_iT8_NS1_7vsmem_tEE19static_temp_storage;
	add.s32 	%r505, %r504, %r503;
	st.shared.u64 	[%r505], %rd328;
$L__BB3_418:
	not.pred 	%p164, %p19;
	@%p164 bra 	$L__BB3_420;
	sub.s32 	%r506, %r261, %r252;
	shl.b32 	%r507, %r506, 3;
	mov.u32 	%r508, _ZZN3cub18CUB_300001_SM_10006detail6select23DeviceSelectSweepKernelINS2_10policy_hubImNS0_8NullTypeEiLb0ELNS0_10SelectImplE0EE10Policy1000EN6thrust24THRUST_300001_SM_1000_NS18transform_iteratorI9transformNSA_12zip_iteratorIN4cuda3std3__45tupleIJNSA_17counting_iteratorImNSA_11use_defaultESJ_SJ_EENSA_6detail15normal_iteratorINSA_10device_ptrIcEEEESP_EEEEESJ_SJ_EEPS5_NSM_INSN_ImEEEEPlNS0_13ScanTileStateIiLb1EEE9predicateS5_iNS2_19streaming_context_tIlLb1EEELS6_0EEEvT0_T1_T2_T3_T4_T5_T6_T7_iT8_NS1_7vsmem_tEE19static_temp_storage;
	add.s32 	%r509, %r508, %r507;
	st.shared.u64 	[%r509], %rd329;
$L__BB3_420:
	not.pred 	%p165, %p20;
	@%p165 bra 	$L__BB3_422;
	sub.s32 	%r510, %r262, %r252;
	shl.b32 	%r511, %r510, 3;
	mov.u32 	%r512, _ZZN3cub18CUB_300001_SM_10006detail6select23DeviceSelectSweepKernelINS2_10policy_hubImNS0_8NullTypeEiLb0ELNS0_10SelectImplE0EE10Policy1000EN6thrust24THRUST_300001_SM_1000_NS18transform_iteratorI9transformNSA_12zip_iteratorIN4cuda3std3__45tupleIJNSA_17counting_iteratorImNSA_11use_defaultESJ_SJ_EENSA_6detail15normal_iteratorINSA_10device_ptrIcEEEESP_EEEEESJ_SJ_EEPS5_NSM_INSN_ImEEEEPlNS0_13ScanTileStateIiLb1EEE9predicateS5_iNS2_19streaming_context_tIlLb1EEELS6_0EEEvT0_T1_T2_T3_T4_T5_T6_T7_iT8_NS1_7vsmem_tEE19static_temp_storage;
	add.s32 	%r513, %r512, %r511;
	st.shared.u64 	[%r513], %rd330;
$L__BB3_422:
	not.pred 	%p166, %p21;
	@%p166 bra 	$L__BB3_424;
	sub.s32 	%r514, %r263, %r252;
	shl.b32 	%r515, %r514, 3;
	mov.u32 	%r516, _ZZN3cub18CUB_300001_SM_10006detail6select23DeviceSelectSweepKernelINS2_10policy_hubImNS0_8NullTypeEiLb0ELNS0_10SelectImplE0EE10Policy1000EN6thrust24THRUST_300001_SM_1000_NS18transform_iteratorI9transformNSA_12zip_iteratorIN4cuda3std3__45tupleIJNSA_17counting_iteratorImNSA_11use_defaultESJ_SJ_EENSA_6detail15normal_iteratorINSA_10device_ptrIcEEEESP_EEEEESJ_SJ_EEPS5_NSM_INSN_ImEEEEPlNS0_13ScanTileStateIiLb1EEE9predicateS5_iNS2_19streaming_context_tIlLb1EEELS6_0EEEvT0_T1_T2_T3_T4_T5_T6_T7_iT8_NS1_7vsmem_tEE19static_temp_storage;
	add.s32 	%r517, %r516, %r515;
	st.shared.u64 	[%r517], %rd331;
$L__BB3_424:
	not.pred 	%p167, %p22;
	@%p167 bra 	$L__BB3_426;
	sub.s32 	%r518, %r264, %r252;
	shl.b32 	%r519, %r518, 3;
	mov.u32 	%r520, _ZZN3cub18CUB_300001_SM_10006detail6select23DeviceSelectSweepKernelINS2_10policy_hubImNS0_8NullTypeEiLb0ELNS0_10SelectImplE0EE10Policy1000EN6thrust24THRUST_300001_SM_1000_NS18transform_iteratorI9transformNSA_12zip_iteratorIN4cuda3std3__45tupleIJNSA_17counting_iteratorImNSA_11use_defaultESJ_SJ_EENSA_6detail15normal_iteratorINSA_10device_ptrIcEEEESP_EEEEESJ_SJ_EEPS5_NSM_INSN_ImEEEEPlNS0_13ScanTileStateIiLb1EEE9predicateS5_iNS2_19streaming_context_tIlLb1EEELS6_0EEEvT0_T1_T2_T3_T4_T5_T6_T7_iT8_NS1_7vsmem_tEE19static_temp_storage;
	add.s32 	%r521, %r520, %r519;
	st.shared.u64 	[%r521], %rd332;
$L__BB3_426:
	bar.sync 	0;
	setp.ge.s32 	%p168, %r1170, %r266;
	@%p168 bra 	$L__BB3_443;
	ld.param.u32 	%r1132, [_ZN3cub18CUB_300001_SM_10006detail6select23DeviceSelectSweepKernelINS2_10policy_hubImNS0_8NullTypeEiLb0ELNS0_10SelectImplE0EE10Policy1000EN6thrust24THRUST_300001_SM_1000_NS18transform_iteratorI9transformNSA_12zip_iteratorIN4cuda3std3__45tupleIJNSA_17counting_iteratorImNSA_11use_defaultESJ_SJ_EENSA_6detail15normal_iteratorINSA_10device_ptrIcEEEESP_EEEEESJ_SJ_EEPS5_NSM_INSN_ImEEEEPlNS0_13ScanTileStateIiLb1EEE9predicateS5_iNS2_19streaming_context_tIlLb1EEELS6_0EEEvT0_T1_T2_T3_T4_T5_T6_T7_iT8_NS1_7vsmem_tE_param_7];
	ld.param.u8 	%rs8, [%rd1];
	ld.param.u64 	%rd395, [%rd1+24];
	cvta.to.global.u64 	%rd228, %rd395;
	add.s32 	%r522, %r253, %r1132;
	add.s32 	%r523, %r1170, %r2;
	sub.s32 	%r524, %r522, %r523;
	add.s32 	%r267, %r524, -4225;
	mul.hi.u32 	%r525, %r267, -1431655765;
	shr.u32 	%r526, %r525, 8;
	add.s32 	%r268, %r526, 1;
	and.b32  	%r527, %r526, 3;
	setp.eq.s32 	%p169, %r527, 3;
	@%p169 bra 	$L__BB3_432;
	and.b32  	%r528, %r268, 3;
	add.s32 	%r1169, %r252, %r1170;
	shl.b32 	%r529, %r1170, 3;
	mov.u32 	%r530, _ZZN3cub18CUB_300001_SM_10006detail6select23DeviceSelectSweepKernelINS2_10policy_hubImNS0_8NullTypeEiLb0ELNS0_10SelectImplE0EE10Policy1000EN6thrust24THRUST_300001_SM_1000_NS18transform_iteratorI9transformNSA_12zip_iteratorIN4cuda3std3__45tupleIJNSA_17counting_iteratorImNSA_11use_defaultESJ_SJ_EENSA_6detail15normal_iteratorINSA_10device_ptrIcEEEESP_EEEEESJ_SJ_EEPS5_NSM_INSN_ImEEEEPlNS0_13ScanTileStateIiLb1EEE9predicateS5_iNS2_19streaming_context_tIlLb1EEELS6_0EEEvT0_T1_T2_T3_T4_T5_T6_T7_iT8_NS1_7vsmem_tEE19static_temp_storage;
	add.s32 	%r1168, %r530, %r529;
	neg.s32 	%r1167, %r528;
	mad.lo.s32 	%r1170, %r528, 384, %r1170;
$L__BB3_429:
	.pragma "nounroll";
	setp.ne.s16 	%p170, %rs8, 0;
	mov.b64 	%rd951, 0;
	@%p170 bra 	$L__BB3_431;
	ld.global.u64 	%rd951, [%rd228];
$L__BB3_431:
	cvt.s64.s32 	%rd397, %r1169;
	add.s64 	%rd398, %rd951, %rd397;
	shl.b64 	%rd399, %rd398, 3;
	add.s64 	%rd400, %rd6, %rd399;
	ld.shared.u64 	%rd401, [%r1168];
	st.global.u64 	[%rd400], %rd401;
	add.s32 	%r1169, %r1169, 384;
	add.s32 	%r1168, %r1168, 3072;
	add.s32 	%r1167, %r1167, 1;
	setp.ne.s32 	%p171, %r1167, 0;
	@%p171 bra 	$L__BB3_429;
$L__BB3_432:
	setp.lt.u32 	%p172, %r267, 1152;
	@%p172 bra 	$L__BB3_443;
	add.s32 	%r1172, %r252, %r1170;
	shl.b32 	%r531, %r1170, 3;
	mov.u32 	%r532, _ZZN3cub18CUB_300001_SM_10006detail6select23DeviceSelectSweepKernelINS2_10policy_hubImNS0_8NullTypeEiLb0ELNS0_10SelectImplE0EE10Policy1000EN6thrust24THRUST_300001_SM_1000_NS18transform_iteratorI9transformNSA_12zip_iteratorIN4cuda3std3__45tupleIJNSA_17counting_iteratorImNSA_11use_defaultESJ_SJ_EENSA_6detail15normal_iteratorINSA_10device_ptrIcEEEESP_EEEEESJ_SJ_EEPS5_NSM_INSN_ImEEEEPlNS0_13ScanTileStateIiLb1EEE9predicateS5_iNS2_19streaming_context_tIlLb1EEELS6_0EEEvT0_T1_T2_T3_T4_T5_T6_T7_iT8_NS1_7vsmem_tEE19static_temp_storage;
	add.s32 	%r533, %r531, %r532;
	add.s32 	%r1171, %r533, 6144;
$L__BB3_434:
	setp.ne.s16 	%p173, %rs8, 0;
	cvt.s64.s32 	%rd231, %r1172;
	mov.b64 	%rd952, 0;
	@%p173 bra 	$L__BB3_436;
	ld.global.u64 	%rd952, [%rd228];
$L__BB3_436:
	setp.ne.s16 	%p174, %rs8, 0;
	add.s64 	%rd404, %rd952, %rd231;
	shl.b64 	%rd405, %rd404, 3;
	add.s64 	%rd406, %rd6, %rd405;
	ld.shared.u64 	%rd407, [%r1171+-6144];
	st.global.u64 	[%rd406], %rd407;
	mov.b64 	%rd953, 0;
	@%p174 bra 	$L__BB3_438;
	ld.global.u64 	%rd953, [%rd228];
$L__BB3_438:
	setp.ne.s16 	%p175, %rs8, 0;
	add.s64 	%rd409, %rd953, %rd231;
	shl.b64 	%rd410, %rd409, 3;
	add.s64 	%rd411, %rd6, %rd410;
	ld.shared.u64 	%rd412, [%r1171+-3072];
	st.global.u64 	[%rd411+3072], %rd412;
	mov.b64 	%rd954, 0;
	@%p175 bra 	$L__BB3_440;
	ld.global.u64 	%rd954, [%rd228];
$L__BB3_440:
	setp.ne.s16 	%p176, %rs8, 0;
	add.s64 	%rd414, %rd954, %rd231;
	shl.b64 	%rd415, %rd414, 3;
	add.s64 	%rd416, %rd6, %rd415;
	ld.shared.u64 	%rd417, [%r1171];
	st.global.u64 	[%rd416+6144], %rd417;
	mov.b64 	%rd955, 0;
	@%p176 bra 	$L__BB3_442;
	ld.global.u64 	%rd955, [%rd228];
$L__BB3_442:
	cvt.u32.u64 	%r534, %rd231;
	add.s64 	%rd418, %rd955, %rd231;
	shl.b64 	%rd419, %rd418, 3;
	add.s64 	%rd420, %rd6, %rd419;
	ld.shared.u64 	%rd421, [%r1171+3072];
	st.global.u64 	[%rd420+9216], %rd421;
	add.s32 	%r1170, %r1170, 1536;
	add.s32 	%r1172, %r534, 1536;
	add.s32 	%r1171, %r1171, 12288;
	setp.lt.s32 	%p177, %r1170, %r266;
	@%p177 bra 	$L__BB3_434;
$L__BB3_443:
	mov.u32 	%r736, %tid.x;
	setp.ne.s32 	%p324, %r736, 0;
	@%p324 bra 	$L__BB3_451;
	mov.u64 	%rd262, %rd268;
	ld.param.u8 	%rs131, [%rd262+1];
	setp.eq.s16 	%p325, %rs131, 0;
	@%p325 bra 	$L__BB3_448;
	ld.param.u8 	%rs132, [%rd262];
	setp.ne.s16 	%p326, %rs132, 0;
	mov.b64 	%rd967, 0;
	@%p326 bra 	$L__BB3_447;
	ld.param.u64 	%rd575, [%rd262+24];
	cvta.to.global.u64 	%rd576, %rd575;
	ld.global.u64 	%rd967, [%rd576];
$L__BB3_447:
	ld.param.u64 	%rd876, [_ZN3cub18CUB_300001_SM_10006detail6select23DeviceSelectSweepKernelINS2_10policy_hubImNS0_8NullTypeEiLb0ELNS0_10SelectImplE0EE10Policy1000EN6thrust24THRUST_300001_SM_1000_NS18transform_iteratorI9transformNSA_12zip_iteratorIN4cuda3std3__45tupleIJNSA_17counting_iteratorImNSA_11use_defaultESJ_SJ_EENSA_6detail15normal_iteratorINSA_10device_ptrIcEEEESP_EEEEESJ_SJ_EEPS5_NSM_INSN_ImEEEEPlNS0_13ScanTileStateIiLb1EEE9predicateS5_iNS2_19streaming_context_tIlLb1EEELS6_0EEEvT0_T1_T2_T3_T4_T5_T6_T7_iT8_NS1_7vsmem_tE_param_3];
	cvt.s64.s32 	%rd577, %r1174;
	add.s64 	%rd578, %rd967, %rd577;
	cvta.to.global.u64 	%rd579, %rd876;
	st.global.u64 	[%rd579], %rd578;
	bra.uni 	$L__BB3_451;
$L__BB3_448:
	ld.param.u8 	%rs133, [%rd262];
	setp.ne.s16 	%p327, %rs133, 0;
	mov.b64 	%rd968, 0;
	@%p327 bra 	$L__BB3_450;
	ld.param.u64 	%rd581, [%rd262+24];
	cvta.to.global.u64 	%rd582, %rd581;
	ld.global.u64 	%rd968, [%rd582];
$L__BB3_450:
	cvt.s64.s32 	%rd583, %r1174;
	add.s64 	%rd584, %rd968, %rd583;
	ld.param.u64 	%rd585, [%rd262+32];
	cvta.to.global.u64 	%rd586, %rd585;
	st.global.u64 	[%rd586], %rd584;
$L__BB3_451:
	ret;

}


// ===== COMPILED SASS (sm_100) =====

	.target	sm_100

	.elftype	@"ET_EXEC"


//--------------------- .note.nv.tkinfo           --------------------------
	.section	.note.nv.tkinfo,"",@"SHT_NOTE"
	.sectionflags	@"SHF_NOTE_NV_TKINFO"
	.tkinfo
        /*0018*/ 	.word	0x00000002
        /*0030*/ 	.string	""
        /*0030*/ 	.string	"ptxas"
        /*0030*/ 	.string	"Cuda compilation tools, release 13.0, V13.0.88"
        /*0030*/ 	.string	"Build cuda_13.0.r13.0/compiler.36424714_0"
        /*0030*/ 	.string	"-arch sm_100 -m 64 "



//--------------------- .note.nv.cuinfo           --------------------------
	.section	.note.nv.cuinfo,"",@"SHT_NOTE"
	.sectionflags	@"SHF_NOTE_NV_CUINFO"
        /*0018*/ 	.short	0x0002
        /*001a*/ 	.short	0x0064
        /*001c*/ 	.short	0x0082
	.zero		2


//--------------------- .nv.info                  --------------------------
	.section	.nv.info,"",@"SHT_CUDA_INFO"
	.align	4


	//----- nvinfo : EIATTR_REGCOUNT
	.align		4
        /*0000*/ 	.byte	0x04, 0x2f
        /*0002*/ 	.short	(.L_44 - .L_43)
	.align		4
.L_43:
        /*0004*/ 	.word	index@(_ZN3cub18CUB_300001_SM_10006detail11EmptyKernelIvEEvv)
        /*0008*/ 	.word	0x00000004


	//----- nvinfo : EIATTR_FRAME_SIZE
	.align		4
.L_44:
        /*000c*/ 	.byte	0x04, 0x11
        /*000e*/ 	.short	(.L_46 - .L_45)
	.align		4
.L_45:
        /*0010*/ 	.word	index@(_ZN3cub18CUB_300001_SM_10006detail11EmptyKernelIvEEvv)
        /*0014*/ 	.word	0x00000000


	//----- nvinfo : EIATTR_REGCOUNT
	.align		4
.L_46:
        /*0018*/ 	.byte	0x04, 0x2f
        /*001a*/ 	.short	(.L_48 - .L_47)
	.align		4
.L_47:
        /*001c*/ 	.word	index@(_ZN3cub18CUB_300001_SM_10006detail8for_each13static_kernelINS2_12policy_hub_t12policy_500_tEmN6thrust24THRUST_300001_SM_1000_NS8cuda_cub20__uninitialized_fill7functorINS7_10device_ptrImEEmEEEEvT0_T1_)
        /*0020*/ 	.word	0x00000009


	//----- nvinfo : EIATTR_FRAME_SIZE
	.align		4
.L_48:
        /*0024*/ 	.byte	0x04, 0x11
        /*0026*/ 	.short	(.L_50 - .L_49)
	.align		4
.L_49:
        /*0028*/ 	.word	index@(_ZN3cub18CUB_300001_SM_10006detail8for_each13static_kernelINS2_12policy_hub_t12policy_500_tEmN6thrust24THRUST_300001_SM_1000_NS8cuda_cub20__uninitialized_fill7functorINS7_10device_ptrImEEmEEEEvT0_T1_)
        /*002c*/ 	.word	0x00000000


	//----- nvinfo : EIATTR_REGCOUNT
	.align		4
.L_50:
        /*0030*/ 	.byte	0x04, 0x2f
        /*0032*/ 	.short	(.L_52 - .L_51)
	.align		4
.L_51:
        /*0034*/ 	.word	index@(_ZN3cub18CUB_300001_SM_10006detail4scan23DeviceCompactInitKernelINS0_13ScanTileStateIiLb1EEEPlEEvT_iT0_)
        /*0038*/ 	.word	0x0000000a


	//----- nvinfo : EIATTR_FRAME_SIZE
	.align		4
.L_52:
        /*003c*/ 	.byte	0x04, 0x11
        /*003e*/ 	.short	(.L_54 - .L_53)
	.align		4
.L_53:
        /*0040*/ 	.word	index@(_ZN3cub18CUB_300001_SM_10006detail4scan23DeviceCompactInitKernelINS0_13ScanTileStateIiLb1EEEPlEEvT_iT0_)
        /*0044*/ 	.word	0x00000000


	//----- nvinfo : EIATTR_REGCOUNT
	.align		4
.L_54:
        /*0048*/ 	.byte	0x04, 0x2f
        /*004a*/ 	.short	(.L_56 - .L_55)
	.align		4
.L_55:
        /*004c*/ 	.word	index@(_ZN3cub18CUB_300001_SM_10006detail6select23DeviceSelectSweepKernelINS2_10policy_hubImNS0_8NullTypeEiLb0ELNS0_10SelectImplE0EE10Policy1000EN6thrust24THRUST_300001_SM_1000_NS18transform_iteratorI9transformNSA_12zip_iteratorIN4cuda3std3__45tupleIJNSA_17counting_iteratorImNSA_11use_defaultESJ_SJ_EENSA_6detail15normal_iteratorINSA_10device_ptrIcEEEESP_EEEEESJ_SJ_EEPS5_NSM_INSN_ImEEEEPlNS0_13ScanTileStateIiLb1EEE9predicateS5_iNS2_19streaming_context_tIlLb1EEELS6_0EEEvT0_T1_T2_T3_T4_T5_T6_T7_iT8_NS1_7vsmem_tE)
        /*0050*/ 	.word	0x00000038


	//----- nvinfo : EIATTR_FRAME_SIZE
	.align		4
.L_56:
        /*0054*/ 	.byte	0x04, 0x11
        /*0056*/ 	.short	(.L_58 - .L_57)
	.align		4
.L_57:
        /*0058*/ 	.word	index@(_ZN3cub18CUB_300001_SM_10006detail6select23DeviceSelectSweepKernelINS2_10policy_hubImNS0_8NullTypeEiLb0ELNS0_10SelectImplE0EE10Policy1000EN6thrust24THRUST_300001_SM_1000_NS18transform_iteratorI9transformNSA_12zip_iteratorIN4cuda3std3__45tupleIJNSA_17counting_iteratorImNSA_11use_defaultESJ_SJ_EENSA_6detail15normal_iteratorINSA_10device_ptrIcEEEESP_EEEEESJ_SJ_EEPS5_NSM_INSN_ImEEEEPlNS0_13ScanTileStateIiLb1EEE9predicateS5_iNS2_19streaming_context_tIlLb1EEELS6_0EEEvT0_T1_T2_T3_T4_T5_T6_T7_iT8_NS1_7vsmem_tE)
        /*005c*/ 	.word	0x00000000


	//----- nvinfo : EIATTR_MIN_STACK_SIZE
	.align		4
.L_58:
        /*0060*/ 	.byte	0x04, 0x12
        /*0062*/ 	.short	(.L_60 - .L_59)
	.align		4
.L_59:
        /*0064*/ 	.word	index@(_ZN3cub18CUB_300001_SM_10006detail6select23DeviceSelectSweepKernelINS2_10policy_hubImNS0_8NullTypeEiLb0ELNS0_10SelectImplE0EE10Policy1000EN6thrust24THRUST_300001_SM_1000_NS18transform_iteratorI9transformNSA_12zip_iteratorIN4cuda3std3__45tupleIJNSA_17counting_iteratorImNSA_11use_defaultESJ_SJ_EENSA_6detail15normal_iteratorINSA_10device_ptrIcEEEESP_EEEEESJ_SJ_EEPS5_NSM_INSN_ImEEEEPlNS0_13ScanTileStateIiLb1EEE9predicateS5_iNS2_19streaming_context_tIlLb1EEELS6_0EEEvT0_T1_T2_T3_T4_T5_T6_T7_iT8_NS1_7vsmem_tE)
        /*0068*/ 	.word	0x00000000


	//----- nvinfo : EIATTR_MIN_STACK_SIZE
	.align		4
.L_60:
        /*006c*/ 	.byte	0x04, 0x12
        /*006e*/ 	.short	(.L_62 - .L_61)
	.align		4
.L_61:
        /*0070*/ 	.word	index@(_ZN3cub18CUB_300001_SM_10006detail4scan23DeviceCompactInitKernelINS0_13ScanTileStateIiLb1EEEPlEEvT_iT0_)
        /*0074*/ 	.word	0x00000000


	//----- nvinfo : EIATTR_MIN_STACK_SIZE
	.align		4
.L_62:
        /*0078*/ 	.byte	0x04, 0x12
        /*007a*/ 	.short	(.L_64 - .L_63)
	.align		4
.L_63:
        /*007c*/ 	.word	index@(_ZN3cub18CUB_300001_SM_10006detail8for_each13static_kernelINS2_12policy_hub_t12policy_500_tEmN6thrust24THRUST_300001_SM_1000_NS8cuda_cub20__uninitialized_fill7functorINS7_10device_ptrImEEmEEEEvT0_T1_)
        /*0080*/ 	.word	0x00000000


	//----- nvinfo : EIATTR_MIN_STACK_SIZE
	.align		4
.L_64:
        /*0084*/ 	.byte	0x04, 0x12
        /*0086*/ 	.short	(.L_66 - .L_65)
	.align		4
.L_65:
        /*0088*/ 	.word	index@(_ZN3cub18CUB_300001_SM_10006detail11EmptyKernelIvEEvv)
        /*008c*/ 	.word	0x00000000
.L_66:


//--------------------- .nv.compat                --------------------------
	.section	.nv.compat,"",@"SHT_CUDA_COMPAT_INFO"
	.align	4
        /*0000*/ 	.byte	0x02, 0x09, 0x00, 0x00, 0x02, 0x02, 0x01, 0x00, 0x02, 0x05, 0x05, 0x00, 0x03, 0x07, 0x01, 0x01
        /*0010*/ 	.byte	0x02, 0x03, 0x00, 0x00, 0x02, 0x06, 0x01, 0x00, 0x04, 0x0b, 0x08, 0x00, 0x09, 0x00, 0x00, 0x00
        /*0020*/ 	.byte	0x00, 0x00, 0x00, 0x00


//--------------------- .nv.info._ZN3cub18CUB_300001_SM_10006detail6select23DeviceSelectSweepKernelINS2_10policy_hubImNS0_8NullTypeEiLb0ELNS0_10SelectImplE0EE10Policy1000EN6thrust24THRUST_300001_SM_1000_NS18transform_iteratorI9transformNSA_12zip_iteratorIN4cuda3std3__45tupleIJNSA_17counting_iteratorImNSA_11use_defaultESJ_SJ_EENSA_6detail15normal_iteratorINSA_10device_ptrIcEEEESP_EEEEESJ_SJ_EEPS5_NSM_INSN_ImEEEEPlNS0_13ScanTileStateIiLb1EEE9predicateS5_iNS2_19streaming_context_tIlLb1EEELS6_0EEEvT0_T1_T2_T3_T4_T5_T6_T7_iT8_NS1_7vsmem_tE --------------------------
	.section	.nv.info._ZN3cub18CUB_300001_SM_10006detail6select23DeviceSelectSweepKernelINS2_10policy_hubImNS0_8NullTypeEiLb0ELNS0_10SelectImplE0EE10Policy1000EN6thrust24THRUST_300001_SM_1000_NS18transform_iteratorI9transformNSA_12zip_iteratorIN4cuda3std3__45tupleIJNSA_17counting_iteratorImNSA_11use_defaultESJ_SJ_EENSA_6detail15normal_iteratorINSA_10device_ptrIcEEEESP_EEEEESJ_SJ_EEPS5_NSM_INSN_ImEEEEPlNS0_13ScanTileStateIiLb1EEE9predicateS5_iNS2_19streaming_context_tIlLb1EEELS6_0EEEvT0_T1_T2_T3_T4_T5_T6_T7_iT8_NS1_7vsmem_tE,"",@"SHT_CUDA_INFO"
	.sectionflags	@""
	.align	4


	//----- nvinfo : EIATTR_CUDA_API_VERSION
	.align		4
        /*0000*/ 	.byte	0x04, 0x37
        /*0002*/ 	.short	(.L_68 - .L_67)
.L_67:
        /*0004*/ 	.word	0x00000082


	//----- nvinfo : EIATTR_KPARAM_INFO
	.align		4
.L_68:
        /*0008*/ 	.byte	0x04, 0x17
        /*000a*/ 	.short	(.L_70 - .L_69)
.L_69:
        /*000c*/ 	.word	0x00000000
        /*0010*/ 	.short	0x000a
        /*0012*/ 	.short	0x0078
        /*0014*/ 	.byte	0x00, 0xf0, 0x21, 0x00


	//----- nvinfo : EIATTR_KPARAM_INFO
	.align		4
.L_70:
        /*0018*/ 	.byte	0x04, 0x17
        /*001a*/ 	.short	(.L_72 - .L_71)
.L_71:
        /*001c*/ 	.word	0x00000000
        /*0020*/ 	.short	0x0009
        /*0022*/ 	.short	0x0050
        /*0024*/ 	.byte	0x00, 0xf0, 0xa1, 0x00


	//----- nvinfo : EIATTR_KPARAM_INFO
	.align		4
.L_72:
        /*0028*/ 	.byte	0x04, 0x17
        /*002a*/ 	.short	(.L_74 - .L_73)
.L_73:
        /*002c*/ 	.word	0x00000000
        /*0030*/ 	.short	0x0008
        /*0032*/ 	.short	0x0048
        /*0034*/ 	.byte	0x00, 0xf0, 0x11, 0x00


	//----- nvinfo : EIATTR_KPARAM_INFO
	.align		4
.L_74:
        /*0038*/ 	.byte	0x04, 0x17
        /*003a*/ 	.short	(.L_76 - .L_75)
.L_75:
        /*003c*/ 	.word	0x00000000
        /*0040*/ 	.short	0x0007
        /*0042*/ 	.short	0x0044
        /*0044*/ 	.byte	0x00, 0xf0, 0x11, 0x00


	//----- nvinfo : EIATTR_KPARAM_INFO
	.align		4
.L_76:
        /*0048*/ 	.byte	0x04, 0x17
        /*004a*/ 	.short	(.L_78 - .L_77)
.L_77:
        /*004c*/ 	.word	0x00000000
        /*0050*/ 	.short	0x0006
        /*0052*/ 	.short	0x0041
        /*0054*/ 	.byte	0x00, 0xf0, 0x05, 0x00


	//----- nvinfo : EIATTR_KPARAM_INFO
	.align		4
.L_78:
        /*0058*/ 	.byte	0x04, 0x17
        /*005a*/ 	.short	(.L_80 - .L_79)
.L_79:
        /*005c*/ 	.word	0x00000000
        /*0060*/ 	.short	0x0005
        /*0062*/ 	.short	0x0040
        /*0064*/ 	.byte	0x00, 0xf0, 0x05, 0x00


	//----- nvinfo : EIATTR_KPARAM_INFO
	.align		4
.L_80:
        /*0068*/ 	.byte	0x04, 0x17
        /*006a*/ 	.short	(.L_82 - .L_81)
.L_81:
        /*006c*/ 	.word	0x00000000
        /*0070*/ 	.short	0x0004
        /*0072*/ 	.short	0x0038
        /*0074*/ 	.byte	0x00, 0xf0, 0x21, 0x00


	//----- nvinfo : EIATTR_KPARAM_INFO
	.align		4
.L_82:
        /*0078*/ 	.byte	0x04, 0x17
        /*007a*/ 	.short	(.L_84 - .L_83)
.L_83:
        /*007c*/ 	.word	0x00000000
        /*0080*/ 	.short	0x0003
        /*0082*/ 	.short	0x0030
        /*0084*/ 	.byte	0x00, 0xf5, 0x21, 0x00


	//----- nvinfo : EIATTR_KPARAM_INFO
	.align		4
.L_84:
        /*0088*/ 	.byte	0x04, 0x17
        /*008a*/ 	.short	(.L_86 - .L_85)
.L_85:
        /*008c*/ 	.word	0x00000000
        /*0090*/ 	.short	0x0002
        /*0092*/ 	.short	0x0028
        /*0094*/ 	.byte	0x00, 0xf0, 0x21, 0x00


	//----- nvinfo : EIATTR_KPARAM_INFO
	.align		4
.L_86:
        /*0098*/ 	.byte	0x04, 0x17
        /*009a*/ 	.short	(.L_88 - .L_87)
.L_87:
        /*009c*/ 	.word	0x00000000
        /*00a0*/ 	.short	0x0001
        /*00a2*/ 	.short	0x0020
        /*00a4*/ 	.byte	0x00, 0xf5, 0x21, 0x00


	//----- nvinfo : EIATTR_KPARAM_INFO
	.align		4
.L_88:
        /*00a8*/ 	.byte	0x04, 0x17
        /*00aa*/ 	.short	(.L_90 - .L_89)
.L_89:
        /*00ac*/ 	.word	0x00000000
        /*00b0*/ 	.short	0x0000
        /*00b2*/ 	.short	0x0000
        /*00b4*/ 	.byte	0x00, 0xf0, 0x81, 0x00


	//----- nvinfo : EIATTR_SPARSE_MMA_MASK
	.align		4
.L_90:
        /*00b8*/ 	.byte	0x03, 0x50
        /*00ba*/ 	.short	0x0000


	//----- nvinfo : EIATTR_MAXREG_COUNT
	.align		4
        /*00bc*/ 	.byte	0x03, 0x1b
        /*00be*/ 	.short	0x00a8


	//----- nvinfo : EIATTR_NUM_BARRIERS
	.align		4
        /*00c0*/ 	.byte	0x02, 0x4c
        /*00c2*/ 	.byte	0x01
	.zero		1


	//----- nvinfo : EIATTR_MERCURY_ISA_VERSION
	.align		4
        /*00c4*/ 	.byte	0x03, 0x5f
        /*00c6*/ 	.short	0x0101


	//----- nvinfo : EIATTR_UNUSED_LOAD_BYTE_OFFSET
	.align		4
        /*00c8*/ 	.byte	0x04, 0x44
        /*00ca*/ 	.short	(.L_92 - .L_91)


	//   ....[0]....
.L_91:
        /*00cc*/ 	.word	0x00009f10
        /*00d0*/ 	.word	0x0000fff0


	//----- nvinfo : EIATTR_COOP_GROUP_MASK_REGIDS
	.align		4
.L_92:
        /*00d4*/ 	.byte	0x04, 0x29
        /*00d6*/ 	.short	(.L_94 - .L_93)


	//   ....[0]....
.L_93:
        /*00d8*/ 	.word	0xffffffff


	//   ....[1]....
        /*00dc*/ 	.word	0xffffffff


	//   ....[2]....
        /*00e0*/ 	.word	0xffffffff


	//   ....[3]....
        /*00e4*/ 	.word	0xffffffff


	//   ....[4]....
        /*00e8*/ 	.word	0xffffffff


	//   ....[5]....
        /*00ec*/ 	.word	0xffffffff


	//   ....[6]....
        /*00f0*/ 	.word	0xffffffff


	//   ....[7]....
        /*00f4*/ 	.word	0xffffffff


	//   ....[8]....
        /*00f8*/ 	.word	0xffffffff


	//   ....[9]....
        /*00fc*/ 	.word	0xffffffff


	//   ....[10]....
        /*0100*/ 	.word	0xffffffff


	//   ....[11]....
        /*0104*/ 	.word	0xffffffff


	//   ....[12]....
        /*0108*/ 	.word	0xffffffff


	//   ....[13]....
        /*010c*/ 	.word	0xffffffff


	//   ....[14]....
        /*0110*/ 	.word	0xffffffff


	//   ....[15]....
        /*0114*/ 	.word	0xffffffff


	//   ....[16]....
        /*0118*/ 	.word	0xffffffff


	//   ....[17]....
        /*011c*/ 	.word	0xffffffff


	//   ....[18]....
        /*0120*/ 	.word	0xffffffff


	//   ....[19]....
        /*0124*/ 	.word	0xffffffff


	//   ....[20]....
        /*0128*/ 	.word	0xffffffff


	//   ....[21]....
        /*012c*/ 	.word	0xffffffff


	//   ....[22]....
        /*0130*/ 	.word	0xffffffff


	//   ....[23]....
        /*0134*/ 	.word	0xffffffff


	//   ....[24]....
        /*0138*/ 	.word	0xffffffff


	//   ....[25]....
        /*013c*/ 	.word	0xffffffff


	//   ....[26]....
        /*0140*/ 	.word	0xffffffff


	//   ....[27]....
        /*0144*/ 	.word	0xffffffff


	//   ....[28]....
        /*0148*/ 	.word	0xffffffff


	//   ....[29]....
        /*014c*/ 	.word	0xffffffff


	//   ....[30]....
        /*0150*/ 	.word	0xffffffff


	//   ....[31]....
        /*0154*/ 	.word	0xffffffff


	//   ....[32]....
        /*0158*/ 	.word	0xffffffff


	//   ....[33]....
        /*015c*/ 	.word	0xffffffff


	//   ....[34]....
        /*0160*/ 	.word	0xffffffff


	//   ....[35]....
        /*0164*/ 	.word	0xffffffff


	//   ....[36]....
        /*0168*/ 	.word	0xffffffff


	//   ....[37]....
        /*016c*/ 	.word	0xffffffff


	//   ....[38]....
        /*0170*/ 	.word	0xffffffff


	//   ....[39]....
        /*0174*/ 	.word	0xffffffff


	//   ....[40]....
        /*0178*/ 	.word	0xffffffff


	//   ....[41]....
        /*017c*/ 	.word	0xffffffff


	//   ....[42]....
        /*0180*/ 	.word	0xffffffff


	//   ....[43]....
        /*0184*/ 	.word	0xffffffff


	//   ....[44]....
        /*0188*/ 	.word	0xffffffff


	//   ....[45]....
        /*018c*/ 	.word	0xffffffff


	//   ....[46]....
        /*0190*/ 	.word	0xffffffff


	//   ....[47]....
        /*0194*/ 	.word	0xffffffff


	//   ....[48]....
        /*0198*/ 	.word	0xffffffff


	//   ....[49]....
        /*019c*/ 	.word	0xffffffff


	//   ....[50]....
        /*01a0*/ 	.word	0xffffffff


	//   ....[51]....
        /*01a4*/ 	.word	0xffffffff


	//   ....[52]....
        /*01a8*/ 	.word	0xffffffff


	//   ....[53]....
        /*01ac*/ 	.word	0xffffffff


	//   ....[54]....
        /*01b0*/ 	.word	0xffffffff


	//   ....[55]....
        /*01b4*/ 	.word	0xffffffff


	//   ....[56]....
        /*01b8*/ 	.word	0xffffffff


	//   ....[57]....
        /*01bc*/ 	.word	0xffffffff


	//   ....[58]....
        /*01c0*/ 	.word	0xffffffff


	//   ....[59]....
        /*01c4*/ 	.word	0xffffffff


	//   ....[60]....
        /*01c8*/ 	.word	0x05000014


	//   ....[61]....
        /*01cc*/ 	.word	0x05000014


	//   ....[62]....
        /*01d0*/ 	.word	0x05000014


	//   ....[63]....
        /*01d4*/ 	.word	0x05000014


	//   ....[64]....
        /*01d8*/ 	.word	0x05000014


	//   ....[65]....
        /*01dc*/ 	.word	0x05000014


	//   ....[66]....
        /*01e0*/ 	.word	0x05000014


	//   ....[67]....
        /*01e4*/ 	.word	0x05000014


	//   ....[68]....
        /*01e8*/ 	.word	0x05000014


	//   ....[69]....
        /*01ec*/ 	.word	0x05000014


	//   ....[70]....
        /*01f0*/ 	.word	0x05000014


	//   ....[71]....
        /*01f4*/ 	.word	0x05000014


	//   ....[72]....
        /*01f8*/ 	.word	0x05000014


	//   ....[73]....
        /*01fc*/ 	.word	0x05000014


	//   ....[74]....
        /*0200*/ 	.word	0x05000014


	//   ....[75]....
        /*0204*/ 	.word	0x05000014


	//   ....[76]....
        /*0208*/ 	.word	0x05000014


	//   ....[77]....
        /*020c*/ 	.word	0x05000014


	//   ....[78]....
        /*0210*/ 	.word	0x05000014


	//   ....[79]....
        /*0214*/ 	.word	0x05000014


	//   ....[80]....
        /*0218*/ 	.word	0x05000014


	//   ....[81]....
        /*021c*/ 	.word	0x05000014


	//   ....[82]....
        /*0220*/ 	.word	0x05000014


	//   ....[83]....
        /*0224*/ 	.word	0x05000014


	//   ....[84]....
        /*0228*/ 	.word	0x05000014


	//   ....[85]....
        /*022c*/ 	.word	0x05000014


	//   ....[86]....
        /*0230*/ 	.word	0x05000014


	//   ....[87]....
        /*0234*/ 	.word	0x05000014


	//   ....[88]....
        /*0238*/ 	.word	0x05000014


	//   ....[89]....
        /*023c*/ 	.word	0x05000014


	//   ....[90]....
        /*0240*/ 	.word	0x05000014


	//   ....[91]....
        /*0244*/ 	.word	0x05000014


	//   ....[92]....
        /*0248*/ 	.word	0x05000014


	//   ....[93]....
        /*024c*/ 	.word	0x05000014


	//   ....[94]....
        /*0250*/ 	.word	0x05000014


	//   ....[95]....
        /*0254*/ 	.word	0x05000014


	//----- nvinfo : EIATTR_COOP_GROUP_INSTR_OFFSETS
	.align		4
.L_94:
        /*0258*/ 	.byte	0x04, 0x28
        /*025a*/ 	.short	(.L_96 - .L_95)


	//   ....[0]....
.L_95:
        /*025c*/ 	.word	0x00000ae0


	//   ....[1]....
        /*0260*/ 	.word	0x00000e60


	//   ....[2]....
        /*0264*/ 	.word	0x00000e80


	//   ....[3]....
        /*0268*/ 	.word	0x00000ea0


	//   ....[4]....
        /*026c*/ 	.word	0x00000ec0


	//   ....[5]....
        /*0270*/ 	.word	0x00000ef0


	//   ....[6]....
        /*0274*/ 	.word	0x000030f0


	//   ....[7]....
        /*0278*/ 	.word	0x00003470


	//   ....[8]....
        /*027c*/ 	.word	0x00003490


	//   ....[9]....
        /*0280*/ 	.word	0x000034b0


	//   ....[10]....
        /*0284*/ 	.word	0x000034d0


	//   ....[11]....
        /*0288*/ 	.word	0x00003500


	//   ....[12]....
        /*028c*/ 	.word	0x00003930


	//   ....[13]....
        /*0290*/ 	.word	0x000039f0


	//   ....[14]....
        /*0294*/ 	.word	0x00003a50


	//   ....[15]....
        /*0298*/ 	.word	0x00003ad0


	//   ....[16]....
        /*029c*/ 	.word	0x00003b20


	//   ....[17]....
        /*02a0*/ 	.word	0x00003b70


	//   ....[18]....
        /*02a4*/ 	.word	0x00003bd0


	//   ....[19]....
        /*02a8*/ 	.word	0x00003c10


	//   ....[20]....
        /*02ac*/ 	.word	0x00003c20


	//   ....[21]....
        /*02b0*/ 	.word	0x00003d00


	//   ....[22]....
        /*02b4*/ 	.word	0x00003dc0


	//   ....[23]....
        /*02b8*/ 	.word	0x00003e20


	//   ....[24]....
        /*02bc*/ 	.word	0x00003e50


	//   ....[25]....
        /*02c0*/ 	.word	0x00003ea0


	//   ....[26]....
        /*02c4*/ 	.word	0x00003ef0


	//   ....[27]....
        /*02c8*/ 	.word	0x00003f30


	//   ....[28]....
        /*02cc*/ 	.word	0x00003f70


	//   ....[29]....
        /*02d0*/ 	.word	0x00003fb0


	//   ....[30]....
        /*02d4*/ 	.word	0x00006230


	//   ....[31]....
        /*02d8*/ 	.word	0x000067a0


	//   ....[32]....
        /*02dc*/ 	.word	0x000067c0


	//   ....[33]....
        /*02e0*/ 	.word	0x000067e0


	//   ....[34]....
        /*02e4*/ 	.word	0x00006800


	//   ....[35]....
        /*02e8*/ 	.word	0x00006820


	//   ....[36]....
        /*02ec*/ 	.word	0x00008af0


	//   ....[37]....
        /*02f0*/ 	.word	0x00009070


	//   ....[38]....
        /*02f4*/ 	.word	0x00009090


	//   ....[39]....
        /*02f8*/ 	.word	0x000090b0


	//   ....[40]....
        /*02fc*/ 	.word	0x000090d0


	//   ....[41]....
        /*0300*/ 	.word	0x000090f0


	//   ....[42]....
        /*0304*/ 	.word	0x00009570


	//   ....[43]....
        /*0308*/ 	.word	0x00009640


	//   ....[44]....
        /*030c*/ 	.word	0x000096a0


	//   ....[45]....
        /*0310*/ 	.word	0x00009740


	//   ....[46]....
        /*0314*/ 	.word	0x00009790


	//   ....[47]....
        /*0318*/ 	.word	0x000097d0


	//   ....[48]....
        /*031c*/ 	.word	0x00009810


	//   ....[49]....
        /*0320*/ 	.word	0x00009870


	//   ....[50]....
        /*0324*/ 	.word	0x000098b0


	//   ....[51]....
        /*0328*/ 	.word	0x00009950


	//   ....[52]....
        /*032c*/ 	.word	0x00009a20


	//   ....[53]....
        /*0330*/ 	.word	0x00009a70


	//   ....[54]....
        /*0334*/ 	.word	0x00009ad0


	//   ....[55]....
        /*0338*/ 	.word	0x00009b20


	//   ....[56]....
        /*033c*/ 	.word	0x00009b60


	//   ....[57]....
        /*0340*/ 	.word	0x00009ba0


	//   ....[58]....
        /*0344*/ 	.word	0x00009be0


	//   ....[59]....
        /*0348*/ 	.word	0x00009c20


	//   ....[60]....
        /*034c*/ 	.word	0x0000b550


	//   ....[61]....
        /*0350*/ 	.word	0x0000b5d0


	//   ....[62]....
        /*0354*/ 	.word	0x0000b670


	//   ....[63]....
        /*0358*/ 	.word	0x0000b770


	//   ....[64]....
        /*035c*/ 	.word	0x0000b7f0


	//   ....[65]....
        /*0360*/ 	.word	0x0000b880


	//   ....[66]....
        /*0364*/ 	.word	0x0000b900


	//   ....[67]....
        /*0368*/ 	.word	0x0000b980


	//   ....[68]....
        /*036c*/ 	.word	0x0000b9f0


	//   ....[69]....
        /*0370*/ 	.word	0x0000ba80


	//   ....[70]....
        /*0374*/ 	.word	0x0000bb00


	//   ....[71]....
        /*0378*/ 	.word	0x0000bb80


	//   ....[72]....
        /*037c*/ 	.word	0x0000bc40


	//   ....[73]....
        /*0380*/ 	.word	0x0000bcc0


	//   ....[74]....
        /*0384*/ 	.word	0x0000bd30


	//   ....[75]....
        /*0388*/ 	.word	0x0000bda0


	//   ....[76]....
        /*038c*/ 	.word	0x0000be10


	//   ....[77]....
        /*0390*/ 	.word	0x0000be70


	//   ....[78]....
        /*0394*/ 	.word	0x0000bee0


	//   ....[79]....
        /*0398*/ 	.word	0x0000bf60


	//   ....[80]....
        /*039c*/ 	.word	0x0000bfe0


	//   ....[81]....
        /*03a0*/ 	.word	0x0000c0d0


	//   ....[82]....
        /*03a4*/ 	.word	0x0000c150


	//   ....[83]....
        /*03a8*/ 	.word	0x0000c1e0


	//   ....[84]....
        /*03ac*/ 	.word	0x0000c260


	//   ....[85]....
        /*03b0*/ 	.word	0x0000c2e0


	//   ....[86]....
        /*03b4*/ 	.word	0x0000c360


	//   ....[87]....
        /*03b8*/ 	.word	0x0000c3f0


	//   ....[88]....
        /*03bc*/ 	.word	0x0000c470


	//   ....[89]....
        /*03c0*/ 	.word	0x0000c4f0


	//   ....[90]....
        /*03c4*/ 	.word	0x0000c5b0


	//   ....[91]....
        /*03c8*/ 	.word	0x0000c630


	//   ....[92]....
        /*03cc*/ 	.word	0x0000c6b0


	//   ....[93]....
        /*03d0*/ 	.word	0x0000c730


	//   ....[94]....
        /*03d4*/ 	.word	0x0000c7b0


	//   ....[95]....
        /*03d8*/ 	.word	0x0000c820


	//----- nvinfo : EIATTR_VRC_CTA_INIT_COUNT
	.align		4
.L_96:
        /*03dc*/ 	.byte	0x02, 0x4a
	.zero		1
	.zero		1


	//----- nvinfo : EIATTR_EXIT_INSTR_OFFSETS
	.align		4
        /*03e0*/ 	.byte	0x04, 0x1c
        /*03e2*/ 	.short	(.L_98 - .L_97)


	//   ....[0]....
.L_97:
        /*03e4*/ 	.word	0x00001cd0


	//   ....[1]....
        /*03e8*/ 	.word	0x00001d90


	//   ....[2]....
        /*03ec*/ 	.word	0x000020c0


	//   ....[3]....
        /*03f0*/ 	.word	0x00002340


	//   ....[4]....
        /*03f4*/ 	.word	0x000026c0


	//   ....[5]....
        /*03f8*/ 	.word	0x00004c90


	//   ....[6]....
        /*03fc*/ 	.word	0x00004d50


	//   ....[7]....
        /*0400*/ 	.word	0x00005100


	//   ....[8]....
        /*0404*/ 	.word	0x00005320


	//   ....[9]....
        /*0408*/ 	.word	0x00005680


	//   ....[10]....
        /*040c*/ 	.word	0x0000b370


	//   ....[11]....
        /*0410*/ 	.word	0x0000b450


	//   ....[12]....
        /*0414*/ 	.word	0x0000b500


	//----- nvinfo : EIATTR_MAX_THREADS
	.align		4
.L_98:
        /*0418*/ 	.byte	0x04, 0x05
        /*041a*/ 	.short	(.L_100 - .L_99)
.L_99:
        /*041c*/ 	.word	0x00000180
        /*0420*/ 	.word	0x00000001
        /*0424*/ 	.word	0x00000001


	//----- nvinfo : EIATTR_CRS_STACK_SIZE
	.align		4
.L_100:
        /*0428*/ 	.byte	0x04, 0x1e
        /*042a*/ 	.short	(.L_102 - .L_101)
.L_101:
        /*042c*/ 	.word	0x00000000


	//----- nvinfo : EIATTR_CBANK_PARAM_SIZE
	.align		4
.L_102:
        /*0430*/ 	.byte	0x03, 0x19
        /*0432*/ 	.short	0x0080


	//----- nvinfo : EIATTR_PARAM_CBANK
	.align		4
        /*0434*/ 	.byte	0x04, 0x0a
        /*0436*/ 	.short	(.L_104 - .L_103)
	.align		4
.L_103:
        /*0438*/ 	.word	index@(.nv.constant0._ZN3cub18CUB_300001_SM_10006detail6select23DeviceSelectSweepKernelINS2_10policy_hubImNS0_8NullTypeEiLb0ELNS0_10SelectImplE0EE10Policy1000EN6thrust24THRUST_300001_SM_1000_NS18transform_iteratorI9transformNSA_12zip_iteratorIN4cuda3std3__45tupleIJNSA_17counting_iteratorImNSA_11use_defaultESJ_SJ_EENSA_6detail15normal_iteratorINSA_10device_ptrIcEEEESP_EEEEESJ_SJ_EEPS5_NSM_INSN_ImEEEEPlNS0_13ScanTileStateIiLb1EEE9predicateS5_iNS2_19streaming_context_tIlLb1EEELS6_0EEEvT0_T1_T2_T3_T4_T5_T6_T7_iT8_NS1_7vsmem_tE)
        /*043c*/ 	.short	0x0380
        /*043e*/ 	.short	0x0080


	//----- nvinfo : EIATTR_SW_WAR
	.align		4
.L_104:
        /*0440*/ 	.byte	0x04, 0x36
        /*0442*/ 	.short	(.L_106 - .L_105)
.L_105:
        /*0444*/ 	.word	0x00000008
.L_106:


//--------------------- .nv.info._ZN3cub18CUB_300001_SM_10006detail4scan23DeviceCompactInitKernelINS0_13ScanTileStateIiLb1EEEPlEEvT_iT0_ --------------------------
	.section	.nv.info._ZN3cub18CUB_300001_SM_10006detail4scan23DeviceCompactInitKernelINS0_13ScanTileStateIiLb1EEEPlEEvT_iT0_,"",@"SHT_CUDA_INFO"
	.sectionflags	@""
	.align	4


	//----- nvinfo : EIATTR_CUDA_API_VERSION
	.align		4
        /*0000*/ 	.byte	0x04, 0x37
        /*0002*/ 	.short	(.L_108 - .L_107)
.L_107:
        /*0004*/ 	.word	0x00000082


	//----- nvinfo : EIATTR_KPARAM_INFO
	.align		4
.L_108:
        /*0008*/ 	.byte	0x04, 0x17
        /*000a*/ 	.short	(.L_110 - .L_109)
.L_109:
        /*000c*/ 	.word	0x00000000
        /*0010*/ 	.short	0x0002
        /*0012*/ 	.short	0x0010
        /*0014*/ 	.byte	0x00, 0xf5, 0x21, 0x00


	//----- nvinfo : EIATTR_KPARAM_INFO
	.align		4
.L_110:
        /*0018*/ 	.byte	0x04, 0x17
        /*001a*/ 	.short	(.L_112 - .L_111)
.L_111:
        /*001c*/ 	.word	0x00000000
        /*0020*/ 	.short	0x0001
        /*0022*/ 	.short	0x0008
        /*0024*/ 	.byte	0x00, 0xf0, 0x11, 0x00


	//----- nvinfo : EIATTR_KPARAM_INFO
	.align		4
.L_112:
        /*0028*/ 	.byte	0x04, 0x17
        /*002a*/ 	.short	(.L_114 - .L_113)
.L_113:
        /*002c*/ 	.word	0x00000000
        /*0030*/ 	.short	0x0000
        /*0032*/ 	.short	0x0000
        /*0034*/ 	.byte	0x00, 0xf0, 0x21, 0x00


	//----- nvinfo : EIATTR_SPARSE_MMA_MASK
	.align		4
.L_114:
        /*0038*/ 	.byte	0x03, 0x50
        /*003a*/ 	.short	0x0000


	//----- nvinfo : EIATTR_MAXREG_COUNT
	.align		4
        /*003c*/ 	.byte	0x03, 0x1b
        /*003e*/ 	.short	0x00ff


	//----- nvinfo : EIATTR_MERCURY_ISA_VERSION
	.align		4
        /*0040*/ 	.byte	0x03, 0x5f
        /*0042*/ 	.short	0x0101


	//----- nvinfo : EIATTR_VRC_CTA_INIT_COUNT
	.align		4
        /*0044*/ 	.byte	0x02, 0x4a
	.zero		1
	.zero		1


	//----- nvinfo : EIATTR_EXIT_INSTR_OFFSETS
	.align		4
        /*0048*/ 	.byte	0x04, 0x1c
        /*004a*/ 	.short	(.L_116 - .L_115)


	//   ....[0]....
.L_115:
        /*004c*/ 	.word	0x00000130


	//   ....[1]....
        /*0050*/ 	.word	0x00000160


	//----- nvinfo : EIATTR_CBANK_PARAM_SIZE
	.align		4
.L_116:
        /*0054*/ 	.byte	0x03, 0x19
        /*0056*/ 	.short	0x0018


	//----- nvinfo : EIATTR_PARAM_CBANK
	.align		4
        /*0058*/ 	.byte	0x04, 0x0a
        /*005a*/ 	.short	(.L_118 - .L_117)
	.align		4
.L_117:
        /*005c*/ 	.word	index@(.nv.constant0._ZN3cub18CUB_300001_SM_10006detail4scan23DeviceCompactInitKernelINS0_13ScanTileStateIiLb1EEEPlEEvT_iT0_)
        /*0060*/ 	.short	0x0380
        /*0062*/ 	.short	0x0018


	//----- nvinfo : EIATTR_SW_WAR
	.align		4
.L_118:
        /*0064*/ 	.byte	0x04, 0x36
        /*0066*/ 	.short	(.L_120 - .L_119)
.L_119:
        /*0068*/ 	.word	0x00000008
.L_120:


//--------------------- .nv.info._ZN3cub18CUB_300001_SM_10006detail8for_each13static_kernelINS2_12policy_hub_t12policy_500_tEmN6thrust24THRUST_300001_SM_1000_NS8cuda_cub20__uninitialized_fill7functorINS7_10device_ptrImEEmEEEEvT0_T1_ --------------------------
	.section	.nv.info._ZN3cub18CUB_300001_SM_10006detail8for_each13static_kernelINS2_12policy_hub_t12policy_500_tEmN6thrust24THRUST_300001_SM_1000_NS8cuda_cub20__uninitialized_fill7functorINS7_10device_ptrImEEmEEEEvT0_T1_,"",@"SHT_CUDA_INFO"
	.sectionflags	@""
	.align	4


	//----- nvinfo : EIATTR_CUDA_API_VERSION
	.align		4
        /*0000*/ 	.byte	0x04, 0x37
        /*0002*/ 	.short	(.L_122 - .L_121)
.L_121:
        /*0004*/ 	.word	0x00000082


	//----- nvinfo : EIATTR_KPARAM_INFO
	.align		4
.L_122:
        /*0008*/ 	.byte	0x04, 0x17
        /*000a*/ 	.short	(.L_124 - .L_123)
.L_123:
        /*000c*/ 	.word	0x00000000
        /*0010*/ 	.short	0x0001
        /*0012*/ 	.short	0x0008
        /*0014*/ 	.byte	0x00, 0xf0, 0x41, 0x00


	//----- nvinfo : EIATTR_KPARAM_INFO
	.align		4
.L_124:
        /*0018*/ 	.byte	0x04, 0x17
        /*001a*/ 	.short	(.L_126 - .L_125)
.L_125:
        /*001c*/ 	.word	0x00000000
        /*0020*/ 	.short	0x0000
        /*0022*/ 	.short	0x0000
        /*0024*/ 	.byte	0x00, 0xf0, 0x21, 0x00


	//----- nvinfo : EIATTR_SPARSE_MMA_MASK
	.align		4
.L_126:
        /*0028*/ 	.byte	0x03, 0x50
        /*002a*/ 	.short	0x0000


	//----- nvinfo : EIATTR_MAXREG_COUNT
	.align		4
        /*002c*/ 	.byte	0x03, 0x1b
        /*002e*/ 	.short	0x00ff


	//----- nvinfo : EIATTR_MERCURY_ISA_VERSION
	.align		4
        /*0030*/ 	.byte	0x03, 0x5f
        /*0032*/ 	.short	0x0101


	//----- nvinfo : EIATTR_VRC_CTA_INIT_COUNT
	.align		4
        /*0034*/ 	.byte	0x02, 0x4a
	.zero		1
	.zero		1


	//----- nvinfo : EIATTR_EXIT_INSTR_OFFSETS
	.align		4
        /*0038*/ 	.byte	0x04, 0x1c
        /*003a*/ 	.short	(.L_128 - .L_127)


	//   ....[0]....
.L_127:
        /*003c*/ 	.word	0x00000130


	//   ....[1]....
        /*0040*/ 	.word	0x00000230


	//   ....[2]....
        /*0044*/ 	.word	0x00000260


	//----- nvinfo : EIATTR_MAX_THREADS
	.align		4
.L_128:
        /*0048*/ 	.byte	0x04, 0x05
        /*004a*/ 	.short	(.L_130 - .L_129)
.L_129:
        /*004c*/ 	.word	0x00000100
        /*0050*/ 	.word	0x00000001
        /*0054*/ 	.word	0x00000001


	//----- nvinfo : EIATTR_CBANK_PARAM_SIZE
	.align		4
.L_130:
        /*0058*/ 	.byte	0x03, 0x19
        /*005a*/ 	.short	0x0018


	//----- nvinfo : EIATTR_PARAM_CBANK
	.align		4
        /*005c*/ 	.byte	0x04, 0x0a
        /*005e*/ 	.short	(.L_132 - .L_131)
	.align		4
.L_131:
        /*0060*/ 	.word	index@(.nv.constant0._ZN3cub18CUB_300001_SM_10006detail8for_each13static_kernelINS2_12policy_hub_t12policy_500_tEmN6thrust24THRUST_300001_SM_1000_NS8cuda_cub20__uninitialized_fill7functorINS7_10device_ptrImEEmEEEEvT0_T1_)
        /*0064*/ 	.short	0x0380
        /*0066*/ 	.short	0x0018


	//----- nvinfo : EIATTR_SW_WAR
	.align		4
.L_132:
        /*0068*/ 	.byte	0x04, 0x36
        /*006a*/ 	.short	(.L_134 - .L_133)
.L_133:
        /*006c*/ 	.word	0x00000008
.L_134:


//--------------------- .nv.info._ZN3cub18CUB_300001_SM_10006detail11EmptyKernelIvEEvv --------------------------
	.section	.nv.info._ZN3cub18CUB_300001_SM_10006detail11EmptyKernelIvEEvv,"",@"SHT_CUDA_INFO"
	.sectionflags	@""
	.align	4


	//----- nvinfo : EIATTR_CUDA_API_VERSION
	.align		4
        /*0000*/ 	.byte	0x04, 0x37
        /*0002*/ 	.short	(.L_136 - .L_135)
.L_135:
        /*0004*/ 	.word	0x00000082


	//----- nvinfo : EIATTR_SPARSE_MMA_MASK
	.align		4
.L_136:
        /*0008*/ 	.byte	0x03, 0x50
        /*000a*/ 	.short	0x0000


	//----- nvinfo : EIATTR_MAXREG_COUNT
	.align		4
        /*000c*/ 	.byte	0x03, 0x1b
        /*000e*/ 	.short	0x00ff


	//----- nvinfo : EIATTR_MERCURY_ISA_VERSION
	.align		4
        /*0010*/ 	.byte	0x03, 0x5f
        /*0012*/ 	.short	0x0101


	//----- nvinfo : EIATTR_VRC_CTA_INIT_COUNT
	.align		4
        /*0014*/ 	.byte	0x02, 0x4a
	.zero		1
	.zero		1


	//----- nvinfo : EIATTR_EXIT_INSTR_OFFSETS
	.align		4
        /*0018*/ 	.byte	0x04, 0x1c
        /*001a*/ 	.short	(.L_138 - .L_137)


	//   ....[0]....
.L_137:
        /*001c*/ 	.word	0x00000010


	//----- nvinfo : EIATTR_SW_WAR
	.align		4
.L_138:
        /*0020*/ 	.byte	0x04, 0x36
        /*0022*/ 	.short	(.L_140 - .L_139)
.L_139:
        /*0024*/ 	.word	0x00000008
.L_140:


//--------------------- .nv.callgraph             --------------------------
	.section	.nv.callgraph,"",@"SHT_CUDA_CALLGRAPH"
	.align	4
	.sectionentsize	8
	.align		4
        /*0000*/ 	.word	0x00000000
	.align		4
        /*0004*/ 	.word	0xffffffff
	.align		4
        /*0008*/ 	.word	0x00000000
	.align		4
        /*000c*/ 	.word	0xfffffffe
	.align		4
        /*0010*/ 	.word	0x00000000
	.align		4
        /*0014*/ 	.word	0xfffffffd
	.align		4
        /*0018*/ 	.word	0x00000000
	.align		4
        /*001c*/ 	.word	0xfffffffc


//--------------------- .nv.constant4             --------------------------
	.section	.nv.constant4,"a",@progbits
	.align	8
	.align		8
.nv.constant4:
        /*0000*/ 	.dword	_ZN34_INTERNAL_20ec0901_4_k_cu_b0a618464cuda3std3__45__cpo5beginE
	.align		8
        /*0008*/ 	.dword	_ZN34_INTERNAL_20ec0901_4_k_cu_b0a618464cuda3std3__45__cpo3endE
	.align		8
        /*0010*/ 	.dword	_ZN34_INTERNAL_20ec0901_4_k_cu_b0a618464cuda3std3__45__cpo6cbeginE
	.align		8
        /*0018*/ 	.dword	_ZN34_INTERNAL_20ec0901_4_k_cu_b0a618464cuda3std3__45__cpo4cendE
	.align		8
        /*0020*/ 	.dword	_ZN34_INTERNAL_20ec0901_4_k_cu_b0a618464cuda3std3__45__cpo6rbeginE
	.align		8
        /*0028*/ 	.dword	_ZN34_INTERNAL_20ec0901_4_k_cu_b0a618464cuda3std3__45__cpo4rendE
	.align		8
        /*0030*/ 	.dword	_ZN34_INTERNAL_20ec0901_4_k_cu_b0a618464cuda3std3__45__cpo7crbeginE
	.align		8
        /*0038*/ 	.dword	_ZN34_INTERNAL_20ec0901_4_k_cu_b0a618464cuda3std3__45__cpo5crendE
	.align		8
        /*0040*/ 	.dword	_ZN34_INTERNAL_20ec0901_4_k_cu_b0a618464cuda3std3__436_GLOBAL__N__20ec0901_4_k_cu_b0a618466ignoreE
	.align		8
        /*0048*/ 	.dword	_ZN34_INTERNAL_20ec0901_4_k_cu_b0a618464cuda3std3__419piecewise_constructE
	.align		8
        /*0050*/ 	.dword	_ZN34_INTERNAL_20ec0901_4_k_cu_b0a618464cuda3std3__48in_placeE
	.align		8
        /*0058*/ 	.dword	_ZN34_INTERNAL_20ec0901_4_k_cu_b0a618464cuda3std3__420unreachable_sentinelE
	.align		8
        /*0060*/ 	.dword	_ZN34_INTERNAL_20ec0901_4_k_cu_b0a618464cuda3std3__47nulloptE
	.align		8
        /*0068*/ 	.dword	_ZN34_INTERNAL_20ec0901_4_k_cu_b0a618464cuda3std3__48unexpectE
	.align		8
        /*0070*/ 	.dword	_ZN34_INTERNAL_20ec0901_4_k_cu_b0a618464cuda3std6ranges3__45__cpo4swapE
	.align		8
        /*0078*/ 	.dword	_ZN34_INTERNAL_20ec0901_4_k_cu_b0a618464cuda3std6ranges3__45__cpo9iter_moveE
	.align		8
        /*0080*/ 	.dword	_ZN34_INTERNAL_20ec0901_4_k_cu_b0a618464cuda3std6ranges3__45__cpo5beginE
	.align		8
        /*0088*/ 	.dword	_ZN34_INTERNAL_20ec0901_4_k_cu_b0a618464cuda3std6ranges3__45__cpo3endE
	.align		8
        /*0090*/ 	.dword	_ZN34_INTERNAL_20ec0901_4_k_cu_b0a618464cuda3std6ranges3__45__cpo6cbeginE
	.align		8
        /*0098*/ 	.dword	_ZN34_INTERNAL_20ec0901_4_k_cu_b0a618464cuda3std6ranges3__45__cpo4cendE
	.align		8
        /*00a0*/ 	.dword	_ZN34_INTERNAL_20ec0901_4_k_cu_b0a618464cuda3std6ranges3__45__cpo7advanceE
	.align		8
        /*00a8*/ 	.dword	_ZN34_INTERNAL_20ec0901_4_k_cu_b0a618464cuda3std6ranges3__45__cpo9iter_swapE
	.align		8
        /*00b0*/ 	.dword	_ZN34_INTERNAL_20ec0901_4_k_cu_b0a618464cuda3std6ranges3__45__cpo4nextE
	.align		8
        /*00b8*/ 	.dword	_ZN34_INTERNAL_20ec0901_4_k_cu_b0a618464cuda3std6ranges3__45__cpo4prevE
	.align		8
        /*00c0*/ 	.dword	_ZN34_INTERNAL_20ec0901_4_k_cu_b0a618464cuda3std6ranges3__45__cpo4dataE
	.align		8
        /*00c8*/ 	.dword	_ZN34_INTERNAL_20ec0901_4_k_cu_b0a618464cuda3std6ranges3__45__cpo5cdataE
	.align		8
        /*00d0*/ 	.dword	_ZN34_INTERNAL_20ec0901_4_k_cu_b0a618464cuda3std6ranges3__45__cpo4sizeE
	.align		8
        /*00d8*/ 	.dword	_ZN34_INTERNAL_20ec0901_4_k_cu_b0a618464cuda3std6ranges3__45__cpo5ssizeE
	.align		8
        /*00e0*/ 	.dword	_ZN34_INTERNAL_20ec0901_4_k_cu_b0a618464cuda3std6ranges3__45__cpo8distanceE
	.align		8
        /*00e8*/ 	.dword	_ZN34_INTERNAL_20ec0901_4_k_cu_b0a618466thrust24THRUST_300001_SM_1000_NS8cuda_cub3parE
	.align		8
        /*00f0*/ 	.dword	_ZN34_INTERNAL_20ec0901_4_k_cu_b0a618466thrust24THRUST_300001_SM_1000_NS8cuda_cub10par_nosyncE
	.align		8
        /*00f8*/ 	.dword	_ZN34_INTERNAL_20ec0901_4_k_cu_b0a618466thrust24THRUST_300001_SM_1000_NS6system6detail10sequential3seqE
	.align		8
        /*0100*/ 	.dword	_ZN34_INTERNAL_20ec0901_4_k_cu_b0a618466thrust24THRUST_300001_SM_1000_NS12placeholders2_1E
	.align		8
        /*0108*/ 	.dword	_ZN34_INTERNAL_20ec0901_4_k_cu_b0a618466thrust24THRUST_300001_SM_1000_NS12placeholders2_2E
	.align		8
        /*0110*/ 	.dword	_ZN34_INTERNAL_20ec0901_4_k_cu_b0a618466thrust24THRUST_300001_SM_1000_NS12placeholders2_3E
	.align		8
        /*0118*/ 	.dword	_ZN34_INTERNAL_20ec0901_4_k_cu_b0a618466thrust24THRUST_300001_SM_1000_NS12placeholders2_4E
	.align		8
        /*0120*/ 	.dword	_ZN34_INTERNAL_20ec0901_4_k_cu_b0a618466thrust24THRUST_300001_SM_1000_NS12placeholders2_5E
	.align		8
        /*0128*/ 	.dword	_ZN34_INTERNAL_20ec0901_4_k_cu_b0a618466thrust24THRUST_300001_SM_1000_NS12placeholders2_6E
	.align		8
        /*0130*/ 	.dword	_ZN34_INTERNAL_20ec0901_4_k_cu_b0a618466thrust24THRUST_300001_SM_1000_NS12placeholders2_7E
	.align		8
        /*0138*/ 	.dword	_ZN34_INTERNAL_20ec0901_4_k_cu_b0a618466thrust24THRUST_300001_SM_1000_NS12placeholders2_8E
	.align		8
        /*0140*/ 	.dword	_ZN34_INTERNAL_20ec0901_4_k_cu_b0a618466thrust24THRUST_300001_SM_1000_NS12placeholders2_9E
	.align		8
        /*0148*/ 	.dword	_ZN34_INTERNAL_20ec0901_4_k_cu_b0a618466thrust24THRUST_300001_SM_1000_NS12placeholders3_10E
	.align		8
        /*0150*/ 	.dword	_ZN34_INTERNAL_20ec0901_4_k_cu_b0a618466thrust24THRUST_300001_SM_1000_NS3seqE


//--------------------- .text._ZN3cub18CUB_300001_SM_10006detail6select23DeviceSelectSweepKernelINS2_10policy_hubImNS0_8NullTypeEiLb0ELNS0_10SelectImplE0EE10Policy1000EN6thrust24THRUST_300001_SM_1000_NS18transform_iteratorI9transformNSA_12zip_iteratorIN4cuda3std3__45tupleIJNSA_17counting_iteratorImNSA_11use_defaultESJ_SJ_EENSA_6detail15normal_iteratorINSA_10device_ptrIcEEEESP_EEEEESJ_SJ_EEPS5_NSM_INSN_ImEEEEPlNS0_13ScanTileStateIiLb1EEE9predicateS5_iNS2_19streaming_context_tIlLb1EEELS6_0EEEvT0_T1_T2_T3_T4_T5_T6_T7_iT8_NS1_7vsmem_tE --------------------------
	.section	.text._ZN3cub18CUB_300001_SM_10006detail6select23DeviceSelectSweepKernelINS2_10policy_hubImNS0_8NullTypeEiLb0ELNS0_10SelectImplE0EE10Policy1000EN6thrust24THRUST_300001_SM_1000_NS18transform_iteratorI9transformNSA_12zip_iteratorIN4cuda3std3__45tupleIJNSA_17counting_iteratorImNSA_11use_defaultESJ_SJ_EENSA_6detail15normal_iteratorINSA_10device_ptrIcEEEESP_EEEEESJ_SJ_EEPS5_NSM_INSN_ImEEEEPlNS0_13ScanTileStateIiLb1EEE9predicateS5_iNS2_19streaming_context_tIlLb1EEELS6_0EEEvT0_T1_T2_T3_T4_T5_T6_T7_iT8_NS1_7vsmem_tE,"ax",@progbits
	.align	128
        .global         _ZN3cub18CUB_300001_SM_10006detail6select23DeviceSelectSweepKernelINS2_10policy_hubImNS0_8NullTypeEiLb0ELNS0_10SelectImplE0EE10Policy1000EN6thrust24THRUST_300001_SM_1000_NS18transform_iteratorI9transformNSA_12zip_iteratorIN4cuda3std3__45tupleIJNSA_17counting_iteratorImNSA_11use_defaultESJ_SJ_EENSA_6detail15normal_iteratorINSA_10device_ptrIcEEEESP_EEEEESJ_SJ_EEPS5_NSM_INSN_ImEEEEPlNS0_13ScanTileStateIiLb1EEE9predicateS5_iNS2_19streaming_context_tIlLb1EEELS6_0EEEvT0_T1_T2_T3_T4_T5_T6_T7_iT8_NS1_7vsmem_tE
        .type           _ZN3cub18CUB_300001_SM_10006detail6select23DeviceSelectSweepKernelINS2_10policy_hubImNS0_8NullTypeEiLb0ELNS0_10SelectImplE0EE10Policy1000EN6thrust24THRUST_300001_SM_1000_NS18transform_iteratorI9transformNSA_12zip_iteratorIN4cuda3std3__45tupleIJNSA_17counting_iteratorImNSA_11use_defaultESJ_SJ_EENSA_6detail15normal_iteratorINSA_10device_ptrIcEEEESP_EEEEESJ_SJ_EEPS5_NSM_INSN_ImEEEEPlNS0_13ScanTileStateIiLb1EEE9predicateS5_iNS2_19streaming_context_tIlLb1EEELS6_0EEEvT0_T1_T2_T3_T4_T5_T6_T7_iT8_NS1_7vsmem_tE,@function
        .size           _ZN3cub18CUB_300001_SM_10006detail6select23DeviceSelectSweepKernelINS2_10policy_hubImNS0_8NullTypeEiLb0ELNS0_10SelectImplE0EE10Policy1000EN6thrust24THRUST_300001_SM_1000_NS18transform_iteratorI9transformNSA_12zip_iteratorIN4cuda3std3__45tupleIJNSA_17counting_iteratorImNSA_11use_defaultESJ_SJ_EENSA_6detail15normal_iteratorINSA_10device_ptrIcEEEESP_EEEEESJ_SJ_EEPS5_NSM_INSN_ImEEEEPlNS0_13ScanTileStateIiLb1EEE9predicateS5_iNS2_19streaming_context_tIlLb1EEELS6_0EEEvT0_T1_T2_T3_T4_T5_T6_T7_iT8_NS1_7vsmem_tE,(.L_x_258 - _ZN3cub18CUB_300001_SM_10006detail6select23DeviceSelectSweepKernelINS2_10policy_hubImNS0_8NullTypeEiLb0ELNS0_10SelectImplE0EE10Policy1000EN6thrust24THRUST_300001_SM_1000_NS18transform_iteratorI9transformNSA_12zip_iteratorIN4cuda3std3__45tupleIJNSA_17counting_iteratorImNSA_11use_defaultESJ_SJ_EENSA_6detail15normal_iteratorINSA_10device_ptrIcEEEESP_EEEEESJ_SJ_EEPS5_NSM_INSN_ImEEEEPlNS0_13ScanTileStateIiLb1EEE9predicateS5_iNS2_19streaming_context_tIlLb1EEELS6_0EEEvT0_T1_T2_T3_T4_T5_T6_T7_iT8_NS1_7vsmem_tE)
        .other          _ZN3cub18CUB_300001_SM_10006detail6select23DeviceSelectSweepKernelINS2_10policy_hubImNS0_8NullTypeEiLb0ELNS0_10SelectImplE0EE10Policy1000EN6thrust24THRUST_300001_SM_1000_NS18transform_iteratorI9transformNSA_12zip_iteratorIN4cuda3std3__45tupleIJNSA_17counting_iteratorImNSA_11use_defaultESJ_SJ_EENSA_6detail15normal_iteratorINSA_10device_ptrIcEEEESP_EEEEESJ_SJ_EEPS5_NSM_INSN_ImEEEEPlNS0_13ScanTileStateIiLb1EEE9predicateS5_iNS2_19streaming_context_tIlLb1EEELS6_0EEEvT0_T1_T2_T3_T4_T5_T6_T7_iT8_NS1_7vsmem_tE,@"STO_CUDA_ENTRY STV_DEFAULT"
_ZN3cub18CUB_300001_SM_10006detail6select23DeviceSelectSweepKernelINS2_10policy_hubImNS0_8NullTypeEiLb0ELNS0_10SelectImplE0EE10Policy1000EN6thrust24THRUST_300001_SM_1000_NS18transform_iteratorI9transformNSA_12zip_iteratorIN4cuda3std3__45tupleIJNSA_17counting_iteratorImNSA_11use_defaultESJ_SJ_EENSA_6detail15normal_iteratorINSA_10device_ptrIcEEEESP_EEEEESJ_SJ_EEPS5_NSM_INSN_ImEEEEPlNS0_13ScanTileStateIiLb1EEE9predicateS5_iNS2_19streaming_context_tIlLb1EEELS6_0EEEvT0_T1_T2_T3_T4_T5_T6_T7_iT8_NS1_7vsmem_tE:
.text._ZN3cub18CUB_300001_SM_10006detail6select23DeviceSelectSweepKernelINS2_10policy_hubImNS0_8NullTypeEiLb0ELNS0_10SelectImplE0EE10Policy1000EN6thrust24THRUST_300001_SM_1000_NS18transform_iteratorI9transformNSA_12zip_iteratorIN4cuda3std3__45tupleIJNSA_17counting_iteratorImNSA_11use_defaultESJ_SJ_EENSA_6detail15normal_iteratorINSA_10device_ptrIcEEEESP_EEEEESJ_SJ_EEPS5_NSM_INSN_ImEEEEPlNS0_13ScanTileStateIiLb1EEE9predicateS5_iNS2_19streaming_context_tIlLb1EEELS6_0EEEvT0_T1_T2_T3_T4_T5_T6_T7_iT8_NS1_7vsmem_tE:
[----:B------:R-:W-:Y:S01]  /*0000*/  LDC R1, c[0x0][0x37c] ;  /* 0x0000df00ff017b82 */ /* 0x000fe20000000800 */
[----:B------:R-:W0:Y:S07]  /*0010*/  S2R R3, SR_CTAID.Y ;  /* 0x0000000000037919 */ /* 0x000e2e0000002600 */
[----:B------:R-:W0:Y:S01]  /*0020*/  S2UR UR5, SR_CTAID.X ;  /* 0x00000000000579c3 */ /* 0x000e220000002500 */
[----:B------:R-:W1:Y:S01]  /*0030*/  LDCU UR4, c[0x0][0x3c8] ;  /* 0x00007900ff0477ac */ /* 0x000e620008000800 */
[----:B------:R-:W2:Y:S06]  /*0040*/  LDCU.64 UR8, c[0x0][0x358] ;  /* 0x00006b00ff0877ac */ /* 0x000eac0008000a00 */
[----:B------:R-:W0:Y:S01]  /*0050*/  LDC R46, c[0x0][0x374] ;  /* 0x0000dd00ff2e7b82 */ /* 0x000e220000000800 */
[----:B-1----:R-:W-:Y:S01]  /*0060*/  UIADD3 UR4, UPT, UPT, UR4, -0x1, URZ ;  /* 0xffffffff04047890 */ /* 0x002fe2000fffe0ff */
[----:B0-----:R-:W-:-:S04]  /*0070*/  IMAD R46, R46, UR5, R3 ;  /* 0x000000052e2e7c24 */ /* 0x001fc8000f8e0203 */
[C---:B------:R-:W-:Y:S01]  /*0080*/  IMAD R0, R46.reuse, 0x1080, RZ ;  /* 0x000010802e007824 */ /* 0x040fe200078e02ff */
[----:B------:R-:W-:-:S13]  /*0090*/  ISETP.GE.AND P0, PT, R46, UR4, PT ;  /* 0x000000042e007c0c */ /* 0x000fda000bf06270 */
[----:B--2---:R-:W-:Y:S05]  /*00a0*/  @P0 BRA `(.L_x_0) ;  /* 0x0000005400780947 */ /* 0x004fea0003800000 */
[----:B------:R-:W-:-:S13]  /*00b0*/  ISETP.NE.AND P0, PT, R46, RZ, PT ;  /* 0x000000ff2e00720c */ /* 0x000fda0003f05270 */
[----:B------:R-:W-:Y:S05]  /*00c0*/  @P0 BRA `(.L_x_1) ;  /* 0x0000002400800947 */ /* 0x000fea0003800000 */
[----:B------:R-:W0:Y:S01]  /*00d0*/  S2R R40, SR_TID.X ;  /* 0x0000000000287919 */ /* 0x000e220000002100 */
[----:B------:R-:W1:Y:S01]  /*00e0*/  LDCU.U8 UR7, c[0x0][0x3d0] ;  /* 0x00007a00ff0777ac */ /* 0x000e620008000000 */
[----:B------:R-:W2:Y:S01]  /*00f0*/  LDC.64 R6, c[0x0][0x388] ;  /* 0x0000e200ff067b82 */ /* 0x000ea20000000a00 */
[----:B------:R-:W3:Y:S01]  /*0100*/  LDCU.64 UR4, c[0x0][0x3e0] ;  /* 0x00007c00ff0477ac */ /* 0x000ee20008000a00 */
[----:B------:R-:W4:Y:S01]  /*0110*/  LDCU.64 UR10, c[0x0][0x390] ;  /* 0x00007200ff0a77ac */ /* 0x000f220008000a00 */
[----:B-1----:R-:W-:-:S04]  /*0120*/  UISETP.NE.AND UP0, UPT, UR7, URZ, UPT ;  /* 0x000000ff0700728c */ /* 0x002fc8000bf05270 */
[----:B---3--:R-:W-:Y:S02]  /*0130*/  USEL UR4, UR4, URZ, !UP0 ;  /* 0x000000ff04047287 */ /* 0x008fe4000c000000 */
[----:B------:R-:W-:Y:S01]  /*0140*/  USEL UR6, UR5, URZ, !UP0 ;  /* 0x000000ff05067287 */ /* 0x000fe2000c000000 */
[C---:B0-----:R-:W-:Y:S02]  /*0150*/  LOP3.LUT R4, R40.reuse, 0x1f, RZ, 0xc0, !PT ;  /* 0x0000001f28047812 */ /* 0x041fe400078ec0ff */
[----:B------:R-:W-:-:S05]  /*0160*/  LOP3.LUT R3, R40, 0x3e0, RZ, 0xc0, !PT ;  /* 0x000003e028037812 */ /* 0x000fca00078ec0ff */
[----:B------:R-:W-:-:S05]  /*0170*/  IMAD R4, R3, 0xb, R4 ;  /* 0x0000000b03047824 */ /* 0x000fca00078e0204 */
[----:B------:R-:W-:-:S04]  /*0180*/  IADD3 R9, P0, P1, R4, UR4, R0 ;  /* 0x0000000404097c10 */ /* 0x000fc8000f91e000 */
[----:B------:R-:W-:Y:S02]  /*0190*/  IADD3.X R2, PT, PT, RZ, UR6, RZ, P0, P1 ;  /* 0x00000006ff027c10 */ /* 0x000fe400087e24ff */
[C---:B--2---:R-:W-:Y:S02]  /*01a0*/  IADD3 R8, P0, PT, R9.reuse, R6, RZ ;  /* 0x0000000609087210 */ /* 0x044fe40007f1e0ff */
[----:B----4-:R-:W-:-:S03]  /*01b0*/  IADD3 R10, P1, PT, R9, UR10, RZ ;  /* 0x0000000a090a7c10 */ /* 0x010fc6000ff3e0ff */
[C---:B------:R-:W-:Y:S01]  /*01c0*/  IMAD.X R9, R2.reuse, 0x1, R7, P0 ;  /* 0x0000000102097824 */ /* 0x040fe200000e0607 */
[----:B------:R-:W-:Y:S01]  /*01d0*/  IADD3.X R11, PT, PT, R2, UR11, RZ, P1, !PT ;  /* 0x0000000b020b7c10 */ /* 0x000fe20008ffe4ff */
[----:B------:R-:W0:Y:S03]  /*01e0*/  LDC.64 R6, c[0x0][0x380] ;  /* 0x0000e000ff067b82 */ /* 0x000e260000000a00 */
[----:B------:R-:W2:Y:S04]  /*01f0*/  LDG.E.U8 R5, desc[UR8][R8.64+0x20] ;  /* 0x0000200808057981 */ /* 0x000ea8000c1e1100 */
[----:B------:R-:W3:Y:S04]  /*0200*/  LDG.E.U8 R32, desc[UR8][R10.64] ;  /* 0x000000080a207981 */ /* 0x000ee8000c1e1100 */
[----:B------:R-:W4:Y:S04]  /*0210*/  LDG.E.U8 R27, desc[UR8][R8.64+0x40] ;  /* 0x00004008081b7981 */ /* 0x000f28000c1e1100 */
[----:B------:R-:W5:Y:S04]  /*0220*/  LDG.E.U8 R26, desc[UR8][R10.64+0x20] ;  /* 0x000020080a1a7981 */ /* 0x000f68000c1e1100 */
        /* <DEDUP_REMOVED lines=17> */
[----:B------:R1:W5:Y:S01]  /*0340*/  LDG.E.U8 R17, desc[UR8][R8.64+0x140] ;  /* 0x0001400808117981 */ /* 0x000362000c1e1100 */
[----:B0-----:R-:W-:-:S04]  /*0350*/  IADD3 R6, P0, P1, R6, UR4, R0 ;  /* 0x0000000406067c10 */ /* 0x001fc8000f91e000 */
[----:B------:R-:W-:Y:S02]  /*0360*/  IADD3.X R0, PT, PT, R7, UR6, RZ, P0, P1 ;  /* 0x0000000607007c10 */ /* 0x000fe400087e24ff */
[----:B------:R-:W-:-:S04]  /*0370*/  IADD3 R25, P2, PT, R6, 0x2, RZ ;  /* 0x0000000206197810 */ /* 0x000fc80007f5e0ff */
[C---:B------:R-:W-:Y:S01]  /*0380*/  IADD3 R7, P6, PT, R4.reuse, R25, RZ ;  /* 0x0000001904077210 */ /* 0x040fe20007fde0ff */
[----:B------:R-:W-:Y:S02]  /*0390*/  IMAD.X R0, RZ, RZ, R0, P2 ;  /* 0x000000ffff007224 */ /* 0x000fe400010e0600 */
[C---:B------:R-:W-:Y:S01]  /*03a0*/  VIADD R6, R4.reuse, 0x20 ;  /* 0x0000002004067836 */ /* 0x040fe20000000000 */
[----:B------:R-:W0:Y:S01]  /*03b0*/  S2R R3, SR_LANEID ;  /* 0x0000000000037919 */ /* 0x000e220000000000 */
[C---:B-1----:R-:W-:Y:S01]  /*03c0*/  VIADD R8, R4.reuse, 0x40 ;  /* 0x0000004004087836 */ /* 0x042fe20000000000 */
[----:B------:R-:W1:Y:S01]  /*03d0*/  S2UR UR5, SR_CgaCtaId ;  /* 0x00000000000579c3 */ /* 0x000e620000008800 */
[C---:B------:R-:W-:Y:S02]  /*03e0*/  VIADD R10, R4.reuse, 0x60 ;  /* 0x00000060040a7836 */ /* 0x040fe40000000000 */
[C---:B------:R-:W-:Y:S02]  /*03f0*/  VIADD R34, R4.reuse, 0x100 ;  /* 0x0000010004227836 */ /* 0x040fe40000000000 */
[----:B------:R-:W-:-:S02]  /*0400*/  VIADD R36, R4, 0x120 ;  /* 0x0000012004247836 */ /* 0x000fc40000000000 */
[----:B------:R-:W-:Y:S01]  /*0410*/  VIADD R38, R4, 0x140 ;  /* 0x0000014004267836 */ /* 0x000fe20000000000 */
[----:B------:R-:W-:Y:S02]  /*0420*/  UMOV UR4, 0x400 ;  /* 0x0000040000047882 */ /* 0x000fe40000000000 */
[----:B-1----:R-:W-:Y:S01]  /*0430*/  ULEA UR4, UR5, UR4, 0x18 ;  /* 0x0000000405047291 */ /* 0x002fe2000f8ec0ff */
[----:B--2---:R-:W-:Y:S01]  /*0440*/  ISETP.NE.AND P3, PT, R5, 0xd, PT ;  /* 0x0000000d0500780c */ /* 0x004fe20003f65270 */
[----:B------:R-:W-:Y:S01]  /*0450*/  IMAD.X R5, RZ, RZ, R0, P6 ;  /* 0x000000ffff057224 */ /* 0x000fe200030e0600 */
[----:B---3--:R-:W-:-:S04]  /*0460*/  ISETP.NE.AND P1, PT, R32, 0xa, PT ;  /* 0x0000000a2000780c */ /* 0x008fc80003f25270 */
[----:B------:R-:W-:Y:S02]  /*0470*/  SEL R7, R7, 0xffffffff, !P1 ;  /* 0xffffffff07077807 */ /* 0x000fe40004800000 */
[----:B------:R-:W-:Y:S02]  /*0480*/  SEL R5, R5, 0xffffffff, !P1 ;  /* 0xffffffff05057807 */ /* 0x000fe40004800000 */
[----:B------:R-:W-:Y:S02]  /*0490*/  IADD3 R9, P1, PT, R6, R25, RZ ;  /* 0x0000001906097210 */ /* 0x000fe40007f3e0ff */
[----:B----4-:R-:W-:Y:S02]  /*04a0*/  ISETP.NE.AND P5, PT, R27, 0xd, PT ;  /* 0x0000000d1b00780c */ /* 0x010fe40003fa5270 */
[----:B-----5:R-:W-:Y:S01]  /*04b0*/  ISETP.NE.AND P4, PT, R26, 0xa, PT ;  /* 0x0000000a1a00780c */ /* 0x020fe20003f85270 */
[----:B------:R-:W-:-:S03]  /*04c0*/  IMAD.X R27, RZ, RZ, R0, P1 ;  /* 0x000000ffff1b7224 */ /* 0x000fc600008e0600 */
[----:B------:R-:W-:Y:S02]  /*04d0*/  SEL R9, R9, 0xffffffff, !P4 ;  /* 0xffffffff09097807 */ /* 0x000fe40006000000 */
[----:B------:R-:W-:Y:S02]  /*04e0*/  SEL R27, R27, 0xffffffff, !P4 ;  /* 0xffffffff1b1b7807 */ /* 0x000fe40006000000 */
[-C--:B------:R-:W-:Y:S02]  /*04f0*/  IADD3 R8, P4, PT, R8, R25.reuse, RZ ;  /* 0x0000001908087210 */ /* 0x080fe40007f9e0ff */
[----:B------:R-:W-:Y:S01]  /*0500*/  ISETP.NE.AND P0, PT, R2, 0xd, PT ;  /* 0x0000000d0200780c */ /* 0x000fe20003f05270 */
[----:B------:R-:W-:Y:S01]  /*0510*/  VIADD R26, R4, 0x80 ;  /* 0x00000080041a7836 */ /* 0x000fe20000000000 */
[----:B------:R-:W-:Y:S01]  /*0520*/  ISETP.NE.AND P2, PT, R28, 0xa, PT ;  /* 0x0000000a1c00780c */ /* 0x000fe20003f45270 */
[----:B------:R-:W-:Y:S01]  /*0530*/  IMAD.X R11, RZ, RZ, R0, P4 ;  /* 0x000000ffff0b7224 */ /* 0x000fe200020e0600 */
[----:B------:R-:W-:Y:S01]  /*0540*/  ISETP.NE.AND P6, PT, R30, 0xa, PT ;  /* 0x0000000a1e00780c */ /* 0x000fe20003fc5270 */
[C---:B------:R-:W-:Y:S01]  /*0550*/  VIADD R28, R4.reuse, 0xa0 ;  /* 0x000000a0041c7836 */ /* 0x040fe20000000000 */
[----:B------:R-:W-:Y:S01]  /*0560*/  SEL R6, R7, 0xffffffff, !P0 ;  /* 0xffffffff07067807 */ /* 0x000fe20004000000 */
[C---:B------:R-:W-:Y:S01]  /*0570*/  VIADD R30, R4.reuse, 0xc0 ;  /* 0x000000c0041e7836 */ /* 0x040fe20000000000 */
[----:B------:R-:W-:Y:S01]  /*0580*/  SEL R7, R5, 0xffffffff, !P0 ;  /* 0xffffffff05077807 */ /* 0x000fe20004000000 */
[----:B------:R-:W-:Y:S01]  /*0590*/  VIADD R32, R4, 0xe0 ;  /* 0x000000e004207836 */ /* 0x000fe20000000000 */
[----:B------:R-:W-:-:S02]  /*05a0*/  IADD3 R4, P4, PT, R10, R25, RZ ;  /* 0x000000190a047210 */ /* 0x000fc40007f9e0ff */
[----:B------:R-:W-:Y:S02]  /*05b0*/  ISETP.NE.AND P0, PT, R29, 0xd, PT ;  /* 0x0000000d1d00780c */ /* 0x000fe40003f05270 */
[----:B------:R-:W-:Y:S02]  /*05c0*/  SEL R10, R8, 0xffffffff, !P2 ;  /* 0xffffffff080a7807 */ /* 0x000fe40005000000 */
[----:B------:R-:W-:Y:S02]  /*05d0*/  SEL R11, R11, 0xffffffff, !P2 ;  /* 0xffffffff0b0b7807 */ /* 0x000fe40005000000 */
[----:B------:R-:W-:Y:S02]  /*05e0*/  IADD3 R29, P2, PT, R26, R25, RZ ;  /* 0x000000191a1d7210 */ /* 0x000fe40007f5e0ff */
[----:B------:R-:W-:Y:S02]  /*05f0*/  ISETP.NE.AND P1, PT, R31, 0xa, PT ;  /* 0x0000000a1f00780c */ /* 0x000fe40003f25270 */
[----:B------:R-:W-:Y:S01]  /*0600*/  SHF.R.U32.HI R2, RZ, 0x5, R40 ;  /* 0x00000005ff027819 */ /* 0x000fe20000011628 */
[----:B------:R-:W-:Y:S01]  /*0610*/  IMAD.X R33, RZ, RZ, R0, P2 ;  /* 0x000000ffff217224 */ /* 0x000fe200010e0600 */
[----:B------:R-:W-:-:S02]  /*0620*/  SEL R8, R9, 0xffffffff, !P3 ;  /* 0xffffffff09087807 */ /* 0x000fc40005800000 */
[----:B------:R-:W-:Y:S02]  /*0630*/  SEL R9, R27, 0xffffffff, !P3 ;  /* 0xffffffff1b097807 */ /* 0x000fe40005800000 */
[----:B------:R-:W-:Y:S02]  /*0640*/  IADD3 R31, P3, PT, R28, R25, RZ ;  /* 0x000000191c1f7210 */ /* 0x000fe40007f7e0ff */
[----:B------:R-:W-:Y:S01]  /*0650*/  SEL R28, R29, 0xffffffff, !P1 ;  /* 0xffffffff1d1c7807 */ /* 0x000fe20004800000 */
[----:B0-----:R-:W-:Y:S01]  /*0660*/  IMAD R39, R2, 0x160, R3 ;  /* 0x0000016002277824 */ /* 0x001fe200078e0203 */
[----:B------:R-:W-:Y:S02]  /*0670*/  SEL R29, R33, 0xffffffff, !P1 ;  /* 0xffffffff211d7807 */ /* 0x000fe40004800000 */
[----:B------:R-:W-:Y:S01]  /*0680*/  ISETP.NE.AND P1, PT, R24, 0xd, PT ;  /* 0x0000000d1800780c */ /* 0x000fe20003f25270 */
[----:B------:R-:W-:Y:S01]  /*0690*/  IMAD.X R5, RZ, RZ, R0, P4 ;  /* 0x000000ffff057224 */ /* 0x000fe200020e0600 */
[----:B------:R-:W-:-:S02]  /*06a0*/  LEA R39, R39, UR4, 0x3 ;  /* 0x0000000427277c11 */ /* 0x000fc4000f8e18ff */
[----:B------:R-:W-:Y:S02]  /*06b0*/  SEL R28, R28, 0xffffffff, !P1 ;  /* 0xffffffff1c1c7807 */ /* 0x000fe40004800000 */
[----:B------:R-:W-:Y:S02]  /*06c0*/  SEL R29, R29, 0xffffffff, !P1 ;  /* 0xffffffff1d1d7807 */ /* 0x000fe40004800000 */
[----:B------:R-:W-:Y:S01]  /*06d0*/  ISETP.NE.AND P1, PT, R23, 0xa, PT ;  /* 0x0000000a1700780c */ /* 0x000fe20003f25270 */
[----:B------:R-:W-:Y:S01]  /*06e0*/  IMAD.X R23, RZ, RZ, R0, P3 ;  /* 0x000000ffff177224 */ /* 0x000fe200018e0600 */
[----:B------:R-:W-:Y:S02]  /*06f0*/  IADD3 R30, P4, PT, R30, R25, RZ ;  /* 0x000000191e1e7210 */ /* 0x000fe40007f9e0ff */
[----:B------:R-:W-:Y:S02]  /*0700*/  SEL R4, R4, 0xffffffff, !P6 ;  /* 0xffffffff04047807 */ /* 0x000fe40007000000 */
[----:B------:R-:W-:-:S02]  /*0710*/  SEL R5, R5, 0xffffffff, !P6 ;  /* 0xffffffff05057807 */ /* 0x000fc40007000000 */
[----:B------:R-:W-:Y:S01]  /*0720*/  IADD3 R32, P6, PT, R32, R25, RZ ;  /* 0x0000001920207210 */ /* 0x000fe20007fde0ff */
[----:B------:R0:W-:Y:S01]  /*0730*/  STS.64 [R39], R6 ;  /* 0x0000000627007388 */ /* 0x0001e20000000a00 */
[----:B------:R-:W-:Y:S02]  /*0740*/  ISETP.NE.AND P3, PT, R22, 0xd, PT ;  /* 0x0000000d1600780c */ /* 0x000fe40003f65270 */
[----:B------:R-:W-:Y:S01]  /*0750*/  SEL R22, R23, 0xffffffff, !P1 ;  /* 0xffffffff17167807 */ /* 0x000fe20004800000 */
[----:B------:R1:W-:Y:S01]  /*0760*/  STS.64 [R39+0x100], R8 ;  /* 0x0001000827007388 */ /* 0x0003e20000000a00 */
[----:B------:R-:W-:Y:S02]  /*0770*/  SEL R4, R4, 0xffffffff, !P0 ;  /* 0xffffffff04047807 */ /* 0x000fe40004000000 */
[----:B------:R-:W-:Y:S02]  /*0780*/  SEL R5, R5, 0xffffffff, !P0 ;  /* 0xffffffff05057807 */ /* 0x000fe40004000000 */
[----:B0-----:R-:W-:Y:S01]  /*0790*/  SEL R6, R31, 0xffffffff, !P1 ;  /* 0xffffffff1f067807 */ /* 0x001fe20004800000 */
[--C-:B------:R-:W-:Y:S01]  /*07a0*/  IMAD.X R7, RZ, RZ, R0.reuse, P4 ;  /* 0x000000ffff077224 */ /* 0x100fe200020e0600 */
[----:B------:R-:W-:Y:S01]  /*07b0*/  ISETP.NE.AND P1, PT, R19, 0xa, PT ;  /* 0x0000000a1300780c */ /* 0x000fe20003f25270 */
[----:B-1----:R-:W-:Y:S01]  /*07c0*/  IMAD.X R9, RZ, RZ, R0, P6 ;  /* 0x000000ffff097224 */ /* 0x002fe200030e0600 */
[----:B------:R-:W-:-:S02]  /*07d0*/  ISETP.NE.AND P4, PT, R20, 0xa, PT ;  /* 0x0000000a1400780c */ /* 0x000fc40003f85270 */
[----:B------:R-:W-:Y:S02]  /*07e0*/  SEL R10, R10, 0xffffffff, !P5 ;  /* 0xffffffff0a0a7807 */ /* 0x000fe40006800000 */
[----:B------:R-:W-:Y:S02]  /*07f0*/  SEL R11, R11, 0xffffffff, !P5 ;  /* 0xffffffff0b0b7807 */ /* 0x000fe40006800000 */
[-C--:B------:R-:W-:Y:S02]  /*0800*/  IADD3 R27, P5, PT, R34, R25.reuse, RZ ;  /* 0x00000019221b7210 */ /* 0x080fe40007fbe0ff */
[----:B------:R-:W-:Y:S02]  /*0810*/  IADD3 R26, P0, PT, R36, R25, RZ ;  /* 0x00000019241a7210 */ /* 0x000fe40007f1e0ff */
[----:B------:R-:W-:Y:S02]  /*0820*/  SEL R30, R30, 0xffffffff, !P1 ;  /* 0xffffffff1e1e7807 */ /* 0x000fe40004800000 */
[----:B------:R-:W-:-:S02]  /*0830*/  SEL R7, R7, 0xffffffff, !P1 ;  /* 0xffffffff07077807 */ /* 0x000fc40004800000 */
[----:B------:R-:W-:Y:S02]  /*0840*/  IADD3 R25, P2, PT, R38, R25, RZ ;  /* 0x0000001926197210 */ /* 0x000fe40007f5e0ff */
[----:B------:R-:W-:Y:S01]  /*0850*/  ISETP.NE.AND P1, PT, R18, 0xd, PT ;  /* 0x0000000d1200780c */ /* 0x000fe20003f25270 */
[----:B------:R0:W-:Y:S01]  /*0860*/  STS.64 [R39+0x300], R4 ;  /* 0x0003000427007388 */ /* 0x0001e20000000a00 */
[----:B------:R-:W-:Y:S02]  /*0870*/  ISETP.NE.AND P6, PT, R21, 0xd, PT ;  /* 0x0000000d1500780c */ /* 0x000fe40003fc5270 */
[----:B------:R-:W-:Y:S02]  /*0880*/  SEL R8, R32, 0xffffffff, !P4 ;  /* 0xffffffff20087807 */ /* 0x000fe40006000000 */
[----:B------:R-:W-:Y:S01]  /*0890*/  SEL R9, R9, 0xffffffff, !P4 ;  /* 0xffffffff09097807 */ /* 0x000fe20006000000 */
[----:B------:R1:W-:Y:S01]  /*08a0*/  STS.64 [R39+0x200], R10 ;  /* 0x0002000a27007388 */ /* 0x0003e20000000a00 */
[----:B------:R-:W-:-:S02]  /*08b0*/  SEL R7, R7, 0xffffffff, !P1 ;  /* 0xffffffff07077807 */ /* 0x000fc40004800000 */
[----:B------:R-:W-:Y:S02]  /*08c0*/  SEL R8, R8, 0xffffffff, !P6 ;  /* 0xffffffff08087807 */ /* 0x000fe40007000000 */
[----:B0-----:R-:W-:Y:S02]  /*08d0*/  SEL R4, R6, 0xffffffff, !P3 ;  /* 0xffffffff06047807 */ /* 0x001fe40005800000 */
[----:B------:R-:W-:Y:S02]  /*08e0*/  SEL R5, R22, 0xffffffff, !P3 ;  /* 0xffffffff16057807 */ /* 0x000fe40005800000 */
[----:B------:R-:W-:Y:S01]  /*08f0*/  SEL R6, R30, 0xffffffff, !P1 ;  /* 0xffffffff1e067807 */ /* 0x000fe20004800000 */
[--C-:B-1----:R-:W-:Y:S01]  /*0900*/  IMAD.X R11, RZ, RZ, R0.reuse, P5 ;  /* 0x000000ffff0b7224 */ /* 0x102fe200028e0600 */
[----:B------:R-:W-:Y:S01]  /*0910*/  SEL R9, R9, 0xffffffff, !P6 ;  /* 0xffffffff09097807 */ /* 0x000fe20007000000 */
[--C-:B------:R-:W-:Y:S01]  /*0920*/  IMAD.X R10, RZ, RZ, R0.reuse, P0 ;  /* 0x000000ffff0a7224 */ /* 0x100fe200000e0600 */
[----:B------:R-:W-:Y:S01]  /*0930*/  ISETP.NE.AND P6, PT, R12, 0xa, PT ;  /* 0x0000000a0c00780c */ /* 0x000fe20003fc5270 */
[----:B------:R-:W-:Y:S01]  /*0940*/  IMAD.X R0, RZ, RZ, R0, P2 ;  /* 0x000000ffff007224 */ /* 0x000fe200010e0600 */
[----:B------:R-:W-:-:S02]  /*0950*/  ISETP.NE.AND P4, PT, R14, 0xa, PT ;  /* 0x0000000a0e00780c */ /* 0x000fc40003f85270 */
[----:B------:R-:W-:Y:S01]  /*0960*/  ISETP.NE.AND P3, PT, R15, 0xa, PT ;  /* 0x0000000a0f00780c */ /* 0x000fe20003f65270 */
[----:B------:R0:W-:Y:S01]  /*0970*/  STS.64 [R39+0x500], R4 ;  /* 0x0005000427007388 */ /* 0x0001e20000000a00 */
[----:B------:R-:W-:Y:S02]  /*0980*/  ISETP.NE.AND P1, PT, R13, 0xd, PT ;  /* 0x0000000d0d00780c */ /* 0x000fe40003f25270 */
[----:B------:R-:W-:Y:S01]  /*0990*/  ISETP.NE.AND P5, PT, R16, 0xd, PT ;  /* 0x0000000d1000780c */ /* 0x000fe20003fa5270 */
[----:B------:R1:W-:Y:S01]  /*09a0*/  STS.64 [R39+0x600], R6 ;  /* 0x0006000627007388 */ /* 0x0003e20000000a00 */
[----:B------:R-:W-:Y:S02]  /*09b0*/  ISETP.NE.AND P0, PT, R17, 0xd, PT ;  /* 0x0000000d1100780c */ /* 0x000fe40003f05270 */
[----:B------:R-:W-:Y:S02]  /*09c0*/  SEL R27, R27, 0xffffffff, !P6 ;  /* 0xffffffff1b1b7807 */ /* 0x000fe40007000000 */
[----:B------:R-:W-:-:S02]  /*09d0*/  SEL R26, R26, 0xffffffff, !P4 ;  /* 0xffffffff1a1a7807 */ /* 0x000fc40006000000 */
[----:B------:R-:W-:Y:S02]  /*09e0*/  SEL R25, R25, 0xffffffff, !P3 ;  /* 0xffffffff19197807 */ /* 0x000fe40005800000 */
[----:B0-----:R-:W-:Y:S02]  /*09f0*/  SEL R5, R11, 0xffffffff, !P6 ;  /* 0xffffffff0b057807 */ /* 0x001fe40007000000 */
[----:B------:R-:W-:Y:S02]  /*0a00*/  SEL R0, R0, 0xffffffff, !P3 ;  /* 0xffffffff00007807 */ /* 0x000fe40005800000 */
[----:B-1----:R-:W-:Y:S01]  /*0a10*/  SEL R7, R10, 0xffffffff, !P4 ;  /* 0xffffffff0a077807 */ /* 0x002fe20006000000 */
[----:B------:R0:W-:Y:S01]  /*0a20*/  STS.64 [R39+0x700], R8 ;  /* 0x0007000827007388 */ /* 0x0001e20000000a00 */
[----:B------:R-:W-:Y:S02]  /*0a30*/  SEL R4, R27, 0xffffffff, !P1 ;  /* 0xffffffff1b047807 */ /* 0x000fe40004800000 */
[----:B------:R-:W-:-:S02]  /*0a40*/  SEL R5, R5, 0xffffffff, !P1 ;  /* 0xffffffff05057807 */ /* 0x000fc40004800000 */
[----:B------:R-:W-:Y:S02]  /*0a50*/  SEL R6, R26, 0xffffffff, !P5 ;  /* 0xffffffff1a067807 */ /* 0x000fe40006800000 */
[----:B------:R-:W-:Y:S01]  /*0a60*/  SEL R7, R7, 0xffffffff, !P5 ;  /* 0xffffffff07077807 */ /* 0x000fe20006800000 */
[----:B------:R-:W-:Y:S01]  /*0a70*/  IMAD R10, R3, 0x50, R39 ;  /* 0x00000050030a7824 */ /* 0x000fe200078e0227 */
[----:B0-----:R-:W-:Y:S02]  /*0a80*/  SEL R8, R25, 0xffffffff, !P0 ;  /* 0xffffffff19087807 */ /* 0x001fe40004000000 */
[----:B------:R-:W-:Y:S01]  /*0a90*/  SEL R9, R0, 0xffffffff, !P0 ;  /* 0xffffffff00097807 */ /* 0x000fe20004000000 */
[----:B------:R-:W-:Y:S04]  /*0aa0*/  STS.64 [R39+0x400], R28 ;  /* 0x0004001c27007388 */ /* 0x000fe80000000a00 */
[----:B------:R-:W-:Y:S04]  /*0ab0*/  STS.64 [R39+0x800], R4 ;  /* 0x0008000427007388 */ /* 0x000fe80000000a00 */
[----:B------:R-:W-:Y:S04]  /*0ac0*/  STS.64 [R39+0x900], R6 ;  /* 0x0009000627007388 */ /* 0x000fe80000000a00 */
[----:B------:R-:W-:Y:S01]  /*0ad0*/  STS.64 [R39+0xa00], R8 ;  /* 0x000a000827007388 */ /* 0x000fe20000000a00 */
[----:B------:R-:W-:-:S03]  /*0ae0*/  NOP ;  /* 0x0000000000007918 */ /* 0x000fc60000000000 */
[----:B------:R-:W0:Y:S04]  /*0af0*/  LDS.64 R36, [R10+0x8] ;  /* 0x000008000a247984 */ /* 0x000e280000000a00 */
[----:B------:R-:W1:Y:S04]  /*0b00*/  LDS.64 R34, [R10] ;  /* 0x000000000a227984 */ /* 0x000e680000000a00 */
[----:B------:R-:W2:Y:S04]  /*0b10*/  LDS.64 R32, [R10+0x10] ;  /* 0x000010000a207984 */ /* 0x000ea80000000a00 */
[----:B------:R-:W3:Y:S04]  /*0b20*/  LDS.64 R30, [R10+0x18] ;  /* 0x000018000a1e7984 */ /* 0x000ee80000000a00 */
[----:B------:R-:W4:Y:S04]  /*0b30*/  LDS.64 R28, [R10+0x20] ;  /* 0x000020000a1c7984 */ /* 0x000f280000000a00 */
[----:B------:R-:W5:Y:S04]  /*0b40*/  LDS.64 R26, [R10+0x28] ;  /* 0x000028000a1a7984 */ /* 0x000f680000000a00 */
[----:B------:R-:W5:Y:S04]  /*0b50*/  LDS.64 R24, [R10+0x30] ;  /* 0x000030000a187984 */ /* 0x000f680000000a00 */
[----:B------:R-:W5:Y:S04]  /*0b60*/  LDS.64 R22, [R10+0x38] ;  /* 0x000038000a167984 */ /* 0x000f680000000a00 */
[----:B------:R-:W5:Y:S04]  /*0b70*/  LDS.64 R20, [R10+0x40] ;  /* 0x000040000a147984 */ /* 0x000f680000000a00 */
[----:B------:R-:W5:Y:S01]  /*0b80*/  LDS.64 R18, [R10+0x48] ;  /* 0x000048000a127984 */ /* 0x000f620000000a00 */
[----:B0-----:R-:W-:-:S03]  /*0b90*/  ISETP.NE.U32.AND P1, PT, R36, -0x1, PT ;  /* 0xffffffff2400780c */ /* 0x001fc60003f25070 */
[----:B------:R-:W0:Y:S01]  /*0ba0*/  LDS.64 R16, [R10+0x50] ;  /* 0x000050000a107984 */ /* 0x000e220000000a00 */
[----:B------:R-:W-:Y:S01]  /*0bb0*/  BAR.SYNC.DEFER_BLOCKING 0x0 ;  /* 0x0000000000007b1d */ /* 0x000fe20000010000 */
[----:B-1----:R-:W-:Y:S02]  /*0bc0*/  ISETP.NE.U32.AND P0, PT, R34, -0x1, PT ;  /* 0xffffffff2200780c */ /* 0x002fe40003f05070 */
[----:B------:R-:W-:Y:S02]  /*0bd0*/  ISETP.NE.AND.EX P1, PT, R37, -0x1, PT, P1 ;  /* 0xffffffff2500780c */ /* 0x000fe40003f25310 */
[----:B--2---:R-:W-:Y:S02]  /*0be0*/  ISETP.NE.U32.AND P2, PT, R32, -0x1, PT ;  /* 0xffffffff2000780c */ /* 0x004fe40003f45070 */
[----:B------:R-:W-:Y:S02]  /*0bf0*/  ISETP.NE.AND.EX P0, PT, R35, -0x1, PT, P0 ;  /* 0xffffffff2300780c */ /* 0x000fe40003f05300 */
[----:B------:R-:W-:-:S02]  /*0c00*/  ISETP.NE.AND.EX P2, PT, R33, -0x1, PT, P2 ;  /* 0xffffffff2100780c */ /* 0x000fc40003f45320 */
[----:B------:R-:W-:Y:S02]  /*0c10*/  SEL R0, RZ, 0x1, !P0 ;  /* 0x00000001ff007807 */ /* 0x000fe40004000000 */
[----:B---3--:R-:W-:-:S03]  /*0c20*/  ISETP.NE.U32.AND P3, PT, R30, -0x1, PT ;  /* 0xffffffff1e00780c */ /* 0x008fc60003f65070 */
[----:B------:R-:W-:Y:S02]  /*0c30*/  VIADD R52, R0, 0x1 ;  /* 0x0000000100347836 */ /* 0x000fe40000000000 */
[----:B------:R-:W-:Y:S01]  /*0c40*/  @!P1 IMAD.MOV R52, RZ, RZ, R0 ;  /* 0x000000ffff349224 */ /* 0x000fe200078e0200 */
[----:B------:R-:W-:Y:S02]  /*0c50*/  ISETP.NE.AND.EX P1, PT, R31, -0x1, PT, P3 ;  /* 0xffffffff1f00780c */ /* 0x000fe40003f25330 */
[----:B----4-:R-:W-:Y:S01]  /*0c60*/  ISETP.NE.U32.AND P3, PT, R28, -0x1, PT ;  /* 0xffffffff1c00780c */ /* 0x010fe20003f65070 */
[----:B------:R-:W-:Y:S02]  /*0c70*/  VIADD R46, R52, 0x1 ;  /* 0x00000001342e7836 */ /* 0x000fe40000000000 */
[----:B------:R-:W-:Y:S01]  /*0c80*/  @!P2 IMAD.MOV R46, RZ, RZ, R52 ;  /* 0x000000ffff2ea224 */ /* 0x000fe200078e0234 */
[----:B------:R-:W-:Y:S02]  /*0c90*/  ISETP.NE.AND.EX P2, PT, R29, -0x1, PT, P3 ;  /* 0xffffffff1d00780c */ /* 0x000fe40003f45330 */
[----:B-----5:R-:W-:Y:S01]  /*0ca0*/  ISETP.NE.U32.AND P3, PT, R26, -0x1, PT ;  /* 0xffffffff1a00780c */ /* 0x020fe20003f65070 */
[----:B------:R-:W-:-:S04]  /*0cb0*/  VIADD R50, R46, 0x1 ;  /* 0x000000012e327836 */ /* 0x000fc80000000000 */
[----:B------:R-:W-:Y:S01]  /*0cc0*/  @!P1 IMAD.MOV R50, RZ, RZ, R46 ;  /* 0x000000ffff329224 */ /* 0x000fe200078e022e */
[----:B------:R-:W-:Y:S02]  /*0cd0*/  ISETP.NE.AND.EX P1, PT, R27, -0x1, PT, P3 ;  /* 0xffffffff1b00780c */ /* 0x000fe40003f25330 */
[----:B------:R-:W-:Y:S01]  /*0ce0*/  ISETP.NE.U32.AND P3, PT, R24, -0x1, PT ;  /* 0xffffffff1800780c */ /* 0x000fe20003f65070 */
[----:B------:R-:W-:Y:S02]  /*0cf0*/  VIADD R48, R50, 0x1 ;  /* 0x0000000132307836 */ /* 0x000fe40000000000 */
[----:B------:R-:W-:Y:S01]  /*0d00*/  @!P2 IMAD.MOV R48, RZ, RZ, R50 ;  /* 0x000000ffff30a224 */ /* 0x000fe200078e0232 */
[----:B------:R-:W-:Y:S02]  /*0d10*/  ISETP.NE.AND.EX P2, PT, R25, -0x1, PT, P3 ;  /* 0xffffffff1900780c */ /* 0x000fe40003f45330 */
[----:B------:R-:W-:Y:S01]  /*0d20*/  ISETP.NE.U32.AND P3, PT, R22, -0x1, PT ;  /* 0xffffffff1600780c */ /* 0x000fe20003f65070 */
        /* <DEDUP_REMOVED lines=11> */
[----:B0-----:R-:W-:Y:S01]  /*0de0*/  ISETP.NE.U32.AND P3, PT, R16, -0x1, PT ;  /* 0xffffffff1000780c */ /* 0x001fe20003f65070 */
[----:B------:R-:W-:Y:S02]  /*0df0*/  VIADD R43, R42, 0x1 ;  /* 0x000000012a2b7836 */ /* 0x000fe40000000000 */
[----:B------:R-:W-:Y:S01]  /*0e00*/  @!P2 IMAD.MOV R43, RZ, RZ, R42 ;  /* 0x000000ffff2ba224 */ /* 0x000fe200078e022a */
[----:B------:R-:W-:-:S03]  /*0e10*/  ISETP.NE.AND.EX P2, PT, R17, -0x1, PT, P3 ;  /* 0xffffffff1100780c */ /* 0x000fc60003f45330 */
[----:B------:R-:W-:-:S04]  /*0e20*/  VIADD R44, R43, 0x1 ;  /* 0x000000012b2c7836 */ /* 0x000fc80000000000 */
[----:B------:R-:W-:-:S04]  /*0e30*/  @!P1 IMAD.MOV R44, RZ, RZ, R43 ;  /* 0x000000ffff2c9224 */ /* 0x000fc800078e022b */
[----:B------:R-:W-:Y:S02]  /*0e40*/  VIADD R45, R44, 0x1 ;  /* 0x000000012c2d7836 */ /* 0x000fe40000000000 */
[----:B------:R-:W-:-:S05]  /*0e50*/  @!P2 IMAD.MOV R45, RZ, RZ, R44 ;  /* 0x000000ffff2da224 */ /* 0x000fca00078e022c */
[----:B------:R-:W0:Y:S02]  /*0e60*/  SHFL.UP P1, R4, R45, 0x1, RZ ;  /* 0x042000002d047989 */ /* 0x000e2400000200ff */
[----:B0-----:R-:W-:-:S05]  /*0e70*/  @P1 IMAD.IADD R4, R4, 0x1, R45 ;  /* 0x0000000104041824 */ /* 0x001fca00078e022d */
[----:B------:R-:W0:Y:S02]  /*0e80*/  SHFL.UP P1, R5, R4, 0x2, RZ ;  /* 0x0440000004057989 */ /* 0x000e2400000200ff */
[----:B0-----:R-:W-:-:S05]  /*0e90*/  @P1 IMAD.IADD R5, R4, 0x1, R5 ;  /* 0x0000000104051824 */ /* 0x001fca00078e0205 */
[----:B------:R-:W0:Y:S02]  /*0ea0*/  SHFL.UP P1, R12, R5, 0x4, RZ ;  /* 0x04800000050c7989 */ /* 0x000e2400000200ff */
[----:B0-----:R-:W-:-:S05]  /*0eb0*/  @P1 IMAD.IADD R12, R5, 0x1, R12 ;  /* 0x00000001050c1824 */ /* 0x001fca00078e020c */
[----:B------:R-:W0:Y:S01]  /*0ec0*/  SHFL.UP P1, R38, R12, 0x8, RZ ;  /* 0x050000000c267989 */ /* 0x000e2200000200ff */
[----:B------:R-:W-:Y:S01]  /*0ed0*/  ISETP.NE.AND P2, PT, R3, 0x1f, PT ;  /* 0x0000001f0300780c */ /* 0x000fe20003f45270 */
[----:B0-----:R-:W-:-:S05]  /*0ee0*/  @P1 IMAD.IADD R38, R12, 0x1, R38 ;  /* 0x000000010c261824 */ /* 0x001fca00078e0226 */
[----:B------:R-:W0:Y:S07]  /*0ef0*/  SHFL.UP P1, R47, R38, 0x10, RZ ;  /* 0x06000000262f7989 */ /* 0x000e2e00000200ff */
[----:B------:R-:W-:Y:S01]  /*0f00*/  @!P2 LEA R39, R2, UR4, 0x2 ;  /* 0x000000040227ac11 */ /* 0x000fe2000f8e10ff */
[----:B0-----:R-:W-:-:S05]  /*0f10*/  @P1 IMAD.IADD R47, R38, 0x1, R47 ;  /* 0x00000001262f1824 */ /* 0x001fca00078e022f */
[----:B------:R-:W-:Y:S01]  /*0f20*/  @!P2 STS [R39], R47 ;  /* 0x0000002f2700a388 */ /* 0x000fe20000000800 */
[----:B------:R-:W-:Y:S06]  /*0f30*/  BAR.SYNC.DEFER_BLOCKING 0x0 ;  /* 0x0000000000007b1d */ /* 0x000fec0000010000 */
[----:B------:R-:W0:Y:S04]  /*0f40*/  LDS.128 R4, [UR4] ;  /* 0x00000004ff047984 */ /* 0x000e280008000c00 */
[----:B------:R-:W1:Y:S01]  /*0f50*/  LDS.128 R8, [UR4+0x10] ;  /* 0x00001004ff087984 */ /* 0x000e620008000c00 */
[----:B------:R-:W-:-:S02]  /*0f60*/  ISETP.NE.AND P1, PT, R3, RZ, PT ;  /* 0x000000ff0300720c */ /* 0x000fc40003f25270 */
[C---:B------:R-:W-:Y:S01]  /*0f70*/  ISETP.NE.AND P2, PT, R2.reuse, 0x2, PT ;  /* 0x000000020200780c */ /* 0x040fe20003f45270 */
[----:B------:R-:W2:Y:S01]  /*0f80*/  LDS.128 R12, [UR4+0x20] ;  /* 0x00002004ff0c7984 */ /* 0x000ea20008000c00 */
[C---:B------:R-:W-:Y:S02]  /*0f90*/  ISETP.NE.AND P3, PT, R2.reuse, 0x3, PT ;  /* 0x000000030200780c */ /* 0x040fe40003f65270 */
[----:B------:R-:W-:Y:S01]  /*0fa0*/  ISETP.NE.AND P4, PT, R2, 0x6, PT ;  /* 0x000000060200780c */ /* 0x000fe20003f85270 */
[----:B0-----:R-:W-:-:S05]  /*0fb0*/  IMAD.IADD R3, R4, 0x1, R5 ;  /* 0x0000000104037824 */ /* 0x001fca00078e0205 */
[----:B------:R-:W-:Y:S01]  /*0fc0*/  SEL R38, R3, R4, !P2 ;  /* 0x0000000403267207 */ /* 0x000fe20005000000 */
[----:B------:R-:W-:Y:S01]  /*0fd0*/  IMAD.IADD R3, R6, 0x1, R3 ;  /* 0x0000000106037824 */ /* 0x000fe200078e0203 */
[----:B------:R-:W-:-:S04]  /*0fe0*/  ISETP.NE.AND P2, PT, R2, 0x4, PT ;  /* 0x000000040200780c */ /* 0x000fc80003f45270 */
[----:B------:R-:W-:Y:S01]  /*0ff0*/  SEL R38, R3, R38, !P3 ;  /* 0x0000002603267207 */ /* 0x000fe20005800000 */
[----:B------:R-:W-:Y:S01]  /*1000*/  IMAD.IADD R3, R7, 0x1, R3 ;  /* 0x0000000107037824 */ /* 0x000fe200078e0203 */
[----:B------:R-:W-:-:S04]  /*1010*/  ISETP.NE.AND P3, PT, R2, 0x5, PT ;  /* 0x000000050200780c */ /* 0x000fc80003f65270 */
[C---:B------:R-:W-:Y:S01]  /*1020*/  SEL R38, R3.reuse, R38, !P2 ;  /* 0x0000002603267207 */ /* 0x040fe20005000000 */
[----:B-1----:R-:W-:-:S05]  /*1030*/  IMAD.IADD R3, R3, 0x1, R8 ;  /* 0x0000000103037824 */ /* 0x002fca00078e0208 */
[----:B------:R-:W-:Y:S01]  /*1040*/  SEL R38, R3, R38, !P3 ;  /* 0x0000002603267207 */ /* 0x000fe20005800000 */
[----:B------:R-:W-:Y:S01]  /*1050*/  IMAD.IADD R3, R9, 0x1, R3 ;  /* 0x0000000109037824 */ /* 0x000fe200078e0203 */
[----:B------:R-:W-:Y:S02]  /*1060*/  ISETP.NE.AND P2, PT, R40, RZ, PT ;  /* 0x000000ff2800720c */ /* 0x000fe40003f45270 */
[----:B------:R-:W-:Y:S02]  /*1070*/  ISETP.NE.AND P5, PT, R2, 0x7, PT ;  /* 0x000000070200780c */ /* 0x000fe40003fa5270 */
[----:B------:R-:W-:Y:S01]  /*1080*/  SEL R38, R3, R38, !P4 ;  /* 0x0000002603267207 */ /* 0x000fe20006000000 */
[----:B------:R-:W-:Y:S01]  /*1090*/  IMAD.IADD R3, R10, 0x1, R3 ;  /* 0x000000010a037824 */ /* 0x000fe200078e0203 */
[----:B------:R-:W-:-:S04]  /*10a0*/  ISETP.NE.AND P3, PT, R2, 0x8, PT ;  /* 0x000000080200780c */ /* 0x000fc80003f65270 */
[----:B------:R-:W-:Y:S01]  /*10b0*/  SEL R38, R3, R38, !P5 ;  /* 0x0000002603267207 */ /* 0x000fe20006800000 */
[----:B------:R-:W-:Y:S01]  /*10c0*/  IMAD.IADD R3, R11, 0x1, R3 ;  /* 0x000000010b037824 */ /* 0x000fe200078e0203 */
[C---:B------:R-:W-:Y:S02]  /*10d0*/  ISETP.NE.AND P4, PT, R2.reuse, 0x9, PT ;  /* 0x000000090200780c */ /* 0x040fe40003f85270 */
[C---:B------:R-:W-:Y:S02]  /*10e0*/  ISETP.NE.AND P5, PT, R2.reuse, 0xa, PT ;  /* 0x0000000a0200780c */ /* 0x040fe40003fa5270 */
[----:B------:R-:W-:Y:S02]  /*10f0*/  ISETP.NE.AND P6, PT, R2, 0xb, PT ;  /* 0x0000000b0200780c */ /* 0x000fe40003fc5270 */
[C---:B------:R-:W-:Y:S01]  /*1100*/  SEL R2, R3.reuse, R38, !P3 ;  /* 0x0000002603027207 */ /* 0x040fe20005800000 */
[----:B--2---:R-:W-:Y:S01]  /*1110*/  IMAD.IADD R3, R3, 0x1, R12 ;  /* 0x0000000103037824 */ /* 0x004fe200078e020c */
[----:B------:R-:W0:Y:S04]  /*1120*/  @!P2 LDC.64 R38, c[0x0][0x3b8] ;  /* 0x0000ee00ff26ab82 */ /* 0x000e280000000a00 */
[----:B------:R-:W-:Y:S01]  /*1130*/  SEL R2, R3, R2, !P4 ;  /* 0x0000000203027207 */ /* 0x000fe20006000000 */
[----:B------:R-:W-:-:S05]  /*1140*/  IMAD.IADD R3, R13, 0x1, R3 ;  /* 0x000000010d037824 */ /* 0x000fca00078e0203 */
[----:B------:R-:W-:Y:S01]  /*1150*/  SEL R2, R3, R2, !P5 ;  /* 0x0000000203027207 */ /* 0x000fe20006800000 */
[----:B------:R-:W-:Y:S02]  /*1160*/  IMAD.IADD R3, R14, 0x1, R3 ;  /* 0x000000010e037824 */ /* 0x000fe400078e0203 */
[----:B------:R-:W-:-:S03]  /*1170*/  IMAD.IADD R47, R47, 0x1, -R45 ;  /* 0x000000012f2f7824 */ /* 0x000fc600078e0a2d */
[----:B------:R-:W-:Y:S01]  /*1180*/  SEL R45, R3, R2, !P6 ;  /* 0x00000002032d7207 */ /* 0x000fe20007000000 */
[----:B------:R-:W-:Y:S02]  /*1190*/  IMAD.IADD R3, R15, 0x1, R3 ;  /* 0x000000010f037824 */ /* 0x000fe400078e0203 */
[----:B------:R-:W-:Y:S01]  /*11a0*/  @!P2 IMAD.MOV.U32 R2, RZ, RZ, 0x65 ;  /* 0x00000065ff02a424 */ /* 0x000fe200078e00ff */
[----:B------:R-:W-:Y:S02]  /*11b0*/  SEL R47, R47, RZ, P1 ;  /* 0x000000ff2f2f7207 */ /* 0x000fe40000800000 */
[----:B------:R-:W-:Y:S02]  /*11c0*/  ISETP.GT.AND P1, PT, R3, 0x180, PT ;  /* 0x000001800300780c */ /* 0x000fe40003f24270 */
[----:B0-----:R0:W-:Y:S01]  /*11d0*/  @!P2 ST.E.64.STRONG.GPU desc[UR8][R38.64+0x100], R2 ;  /* 0x000100022600a985 */ /* 0x0011e2000c10fb08 */
[----:B------:R-:W-:-:S04]  /*11e0*/  ISETP.GE.U32.AND P2, PT, R40, 0x20, PT ;  /* 0x000000202800780c */ /* 0x000fc80003f46070 */
[----:B------:R-:W-:-:S05]  /*11f0*/  SEL R45, R45, RZ, P2 ;  /* 0x000000ff2d2d7207 */ /* 0x000fca0001000000 */
[----:B------:R-:W-:Y:S01]  /*1200*/  IMAD.IADD R47, R45, 0x1, R47 ;  /* 0x000000012d2f7824 */ /* 0x000fe200078e022f */
[----:B0-----:R-:W-:-:S03]  /*1210*/  SEL R2, RZ, 0x1, !P0 ;  /* 0x00000001ff027807 */ /* 0x001fc60004000000 */
[--C-:B------:R-:W-:Y:S02]  /*1220*/  IMAD.IADD R45, R52, 0x1, R47.reuse ;  /* 0x00000001342d7824 */ /* 0x100fe400078e022f */
[--C-:B------:R-:W-:Y:S02]  /*1230*/  IMAD.IADD R46, R46, 0x1, R47.reuse ;  /* 0x000000012e2e7824 */ /* 0x100fe400078e022f */
[--C-:B------:R-:W-:Y:S02]  /*1240*/  IMAD.IADD R50, R50, 0x1, R47.reuse ;  /* 0x0000000132327824 */ /* 0x100fe400078e022f */
[--C-:B------:R-:W-:Y:S02]  /*1250*/  IMAD.IADD R48, R48, 0x1, R47.reuse ;  /* 0x0000000130307824 */ /* 0x100fe400078e022f */
[--C-:B------:R-:W-:Y:S02]  /*1260*/  IMAD.IADD R0, R0, 0x1, R47.reuse ;  /* 0x0000000100007824 */ /* 0x100fe400078e022f */
[----:B------:R-:W-:-:S02]  /*1270*/  IMAD.IADD R41, R41, 0x1, R47 ;  /* 0x0000000129297824 */ /* 0x000fc400078e022f */
[--C-:B------:R-:W-:Y:S02]  /*1280*/  IMAD.IADD R42, R42, 0x1, R47.reuse ;  /* 0x000000012a2a7824 */ /* 0x100fe400078e022f */
[--C-:B------:R-:W-:Y:S02]  /*1290*/  IMAD.IADD R43, R43, 0x1, R47.reuse ;  /* 0x000000012b2b7824 */ /* 0x100fe400078e022f */
[--C-:B------:R-:W-:Y:S02]  /*12a0*/  IMAD.IADD R44, R44, 0x1, R47.reuse ;  /* 0x000000012c2c7824 */ /* 0x100fe400078e022f */
[----:B------:R-:W-:Y:S01]  /*12b0*/  IMAD.IADD R2, R2, 0x1, R47 ;  /* 0x0000000102027824 */ /* 0x000fe200078e022f */
[----:B------:R-:W-:Y:S06]  /*12c0*/  @P1 BRA `(.L_x_2) ;  /* 0x0000000800b41947 */ /* 0x000fec0003800000 */
[----:B------:R-:W-:Y:S04]  /*12d0*/  BSSY.RECONVERGENT B0, `(.L_x_3) ;  /* 0x000000d000007945 */ /* 0x000fe80003800200 */
[----:B------:R-:W-:Y:S05]  /*12e0*/  @!P0 BRA `(.L_x_4) ;  /* 0x00000000002c8947 */ /* 0x000fea0003800000 */
[----:B------:R-:W-:Y:S01]  /*12f0*/  UISETP.NE.AND UP0, UPT, UR7, URZ, UPT ;  /* 0x000000ff0700728c */ /* 0x000fe2000bf05270 */
[----:B------:R-:W-:Y:S01]  /*1300*/  CS2R R4, SRZ ;  /* 0x0000000000047805 */ /* 0x000fe2000001ff00 */
[----:B------:R-:W0:Y:S07]  /*1310*/  LDCU.64 UR4, c[0x0][0x3a8] ;  /* 0x00007500ff0477ac */ /* 0x000e2e0008000a00 */
[----:B------:R-:W-:Y:S05]  /*1320*/  BRA.U UP0, `(.L_x_5) ;  /* 0x0000000100087547 */ /* 0x000fea000b800000 */
[----:B------:R-:W1:Y:S02]  /*1330*/  LDC.64 R4, c[0x0][0x3e8] ;  /* 0x0000fa00ff047b82 */ /* 0x000e640000000a00 */
[----:B-1----:R-:W5:Y:S02]  /*1340*/  LDG.E.64 R4, desc[UR8][R4.64] ;  /* 0x0000000804047981 */ /* 0x002f64000c1e1b00 */
.L_x_5:
[----:B-----5:R-:W-:-:S04]  /*1350*/  IADD3 R3, P0, PT, R47, R4, RZ ;  /* 0x000000042f037210 */ /* 0x020fc80007f1e0ff */
[----:B------:R-:W-:Y:S02]  /*1360*/  LEA.HI.X.SX32 R6, R47, R5, 0x1, P0 ;  /* 0x000000052f067211 */ /* 0x000fe400000f0eff */
[----:B0-----:R-:W-:-:S04]  /*1370*/  LEA R4, P0, R3, UR4, 0x3 ;  /* 0x0000000403047c11 */ /* 0x001fc8000f8018ff */
[----:B------:R-:W-:-:S05]  /*1380*/  LEA.HI.X R5, R3, UR5, R6, 0x3, P0 ;  /* 0x0000000503057c11 */ /* 0x000fca00080f1c06 */
[----:B------:R0:W-:Y:S04]  /*1390*/  STG.E.64 desc[UR8][R4.64], R34 ;  /* 0x0000002204007986 */ /* 0x0001e8000c101b08 */
.L_x_4:
[----:B------:R-:W-:Y:S05]  /*13a0*/  BSYNC.RECONVERGENT B0 ;  /* 0x0000000000007941 */ /* 0x000fea0003800200 */
.L_x_3:
[----:B------:R-:W-:Y:S01]  /*13b0*/  ISETP.NE.U32.AND P0, PT, R36, -0x1, PT ;  /* 0xffffffff2400780c */ /* 0x000fe20003f05070 */
[----:B------:R-:W-:Y:S03]  /*13c0*/  BSSY.RECONVERGENT B0, `(.L_x_6) ;  /* 0x000000e000007945 */ /* 0x000fe60003800200 */
[----:B------:R-:W-:-:S13]  /*13d0*/  ISETP.NE.AND.EX P0, PT, R37, -0x1, PT, P0 ;  /* 0xffffffff2500780c */ /* 0x000fda0003f05300 */
[----:B------:R-:W-:Y:S05]  /*13e0*/  @!P0 BRA `(.L_x_7) ;  /* 0x00000000002c8947 */ /* 0x000fea0003800000 */
[----:B------:R-:W-:Y:S01]  /*13f0*/  UISETP.NE.AND UP0, UPT, UR7, URZ, UPT ;  /* 0x000000ff0700728c */ /* 0x000fe2000bf05270 */
[----:B0-----:R-:W-:Y:S01]  /*1400*/  CS2R R4, SRZ ;  /* 0x0000000000047805 */ /* 0x001fe2000001ff00 */
[----:B------:R-:W0:Y:S07]  /*1410*/  LDCU.64 UR4, c[0x0][0x3a8] ;  /* 0x00007500ff0477ac */ /* 0x000e2e0008000a00 */
[----:B------:R-:W-:Y:S05]  /*1420*/  BRA.U UP0, `(.L_x_8) ;  /* 0x0000000100087547 */ /* 0x000fea000b800000 */
[----:B------:R-:W1:Y:S02]  /*1430*/  LDC.64 R4, c[0x0][0x3e8] ;  /* 0x0000fa00ff047b82 */ /* 0x000e640000000a00 */
[----:B-1----:R-:W5:Y:S02]  /*1440*/  LDG.E.64 R4, desc[UR8][R4.64] ;  /* 0x0000000804047981 */ /* 0x002f64000c1e1b00 */
.L_x_8:
[----:B-----5:R-:W-:-:S04]  /*1450*/  IADD3 R3, P0, PT, R2, R4, RZ ;  /* 0x0000000402037210 */ /* 0x020fc80007f1e0ff */
[----:B------:R-:W-:Y:S02]  /*1460*/  LEA.HI.X.SX32 R4, R2, R5, 0x1, P0 ;  /* 0x0000000502047211 */ /* 0x000fe400000f0eff */
[----:B0-----:R-:W-:-:S04]  /*1470*/  LEA R2, P0, R3, UR4, 0x3 ;  /* 0x0000000403027c11 */ /* 0x001fc8000f8018ff */
[----:B------:R-:W-:-:S05]  /*1480*/  LEA.HI.X R3, R3, UR5, R4, 0x3, P0 ;  /* 0x0000000503037c11 */ /* 0x000fca00080f1c04 */
[----:B------:R1:W-:Y:S04]  /*1490*/  STG.E.64 desc[UR8][R2.64], R36 ;  /* 0x0000002402007986 */ /* 0x0003e8000c101b08 */
.L_x_7:
[----:B------:R-:W-:Y:S05]  /*14a0*/  BSYNC.RECONVERGENT B0 ;  /* 0x0000000000007941 */ /* 0x000fea0003800200 */
.L_x_6:
[----:B------:R-:W-:Y:S01]  /*14b0*/  ISETP.NE.U32.AND P0, PT, R32, -0x1, PT ;  /* 0xffffffff2000780c */ /* 0x000fe20003f05070 */
[----:B------:R-:W-:Y:S03]  /*14c0*/  BSSY.RECONVERGENT B0, `(.L_x_9) ;  /* 0x000000e000007945 */ /* 0x000fe60003800200 */
[----:B------:R-:W-:-:S13]  /*14d0*/  ISETP.NE.AND.EX P0, PT, R33, -0x1, PT, P0 ;  /* 0xffffffff2100780c */ /* 0x000fda0003f05300 */
[----:B------:R-:W-:Y:S05]  /*14e0*/  @!P0 BRA `(.L_x_10) ;  /* 0x00000000002c8947 */ /* 0x000fea0003800000 */
[----:B------:R-:W-:Y:S01]  /*14f0*/  UISETP.NE.AND UP0, UPT, UR7, URZ, UPT ;  /* 0x000000ff0700728c */ /* 0x000fe2000bf05270 */
[----:B-1----:R-:W-:Y:S01]  /*1500*/  CS2R R2, SRZ ;  /* 0x0000000000027805 */ /* 0x002fe2000001ff00 */
[----:B------:R-:W1:Y:S07]  /*1510*/  LDCU.64 UR4, c[0x0][0x3a8] ;  /* 0x00007500ff0477ac */ /* 0x000e6e0008000a00 */
[----:B------:R-:W-:Y:S05]  /*1520*/  BRA.U UP0, `(.L_x_11) ;  /* 0x0000000100087547 */ /* 0x000fea000b800000 */
[----:B------:R-:W2:Y:S02]  /*1530*/  LDC.64 R2, c[0x0][0x3e8] ;  /* 0x0000fa00ff027b82 */ /* 0x000ea40000000a00 */
[----:B--2---:R-:W5:Y:S02]  /*1540*/  LDG.E.64 R2, desc[UR8][R2.64] ;  /* 0x0000000802027981 */ /* 0x004f64000c1e1b00 */
.L_x_11:
[----:B0----5:R-:W-:-:S04]  /*1550*/  IADD3 R4, P0, PT, R45, R2, RZ ;  /* 0x000000022d047210 */ /* 0x021fc80007f1e0ff */
[----:B------:R-:W-:Y:S02]  /*1560*/  LEA.HI.X.SX32 R3, R45, R3, 0x1, P0 ;  /* 0x000000032d037211 */ /* 0x000fe400000f0eff */
[----:B-1----:R-:W-:-:S04]  /*1570*/  LEA R2, P0, R4, UR4, 0x3 ;  /* 0x0000000404027c11 */ /* 0x002fc8000f8018ff */
[----:B------:R-:W-:-:S05]  /*1580*/  LEA.HI.X R3, R4, UR5, R3, 0x3, P0 ;  /* 0x0000000504037c11 */ /* 0x000fca00080f1c03 */
[----:B------:R2:W-:Y:S04]  /*1590*/  STG.E.64 desc[UR8][R2.64], R32 ;  /* 0x0000002002007986 */ /* 0x0005e8000c101b08 */
.L_x_10:
[----:B------:R-:W-:Y:S05]  /*15a0*/  BSYNC.RECONVERGENT B0 ;  /* 0x0000000000007941 */ /* 0x000fea0003800200 */
.L_x_9:
[----:B------:R-:W-:Y:S01]  /*15b0*/  ISETP.NE.U32.AND P0, PT, R30, -0x1, PT ;  /* 0xffffffff1e00780c */ /* 0x000fe20003f05070 */
[----:B------:R-:W-:Y:S03]  /*15c0*/  BSSY.RECONVERGENT B0, `(.L_x_12) ;  /* 0x000000e000007945 */ /* 0x000fe60003800200 */
[----:B------:R-:W-:-:S13]  /*15d0*/  ISETP.NE.AND.EX P0, PT, R31, -0x1, PT, P0 ;  /* 0xffffffff1f00780c */ /* 0x000fda0003f05300 */
[----:B------:R-:W-:Y:S05]  /*15e0*/  @!P0 BRA `(.L_x_13) ;  /* 0x00000000002c8947 */ /* 0x000fea0003800000 */
[----:B------:R-:W-:Y:S01]  /*15f0*/  UISETP.NE.AND UP0, UPT, UR7, URZ, UPT ;  /* 0x000000ff0700728c */ /* 0x000fe2000bf05270 */
[----:B-12---:R-:W-:Y:S01]  /*1600*/  CS2R R2, SRZ ;  /* 0x0000000000027805 */ /* 0x006fe2000001ff00 */
[----:B------:R-:W1:Y:S07]  /*1610*/  LDCU.64 UR4, c[0x0][0x3a8] ;  /* 0x00007500ff0477ac */ /* 0x000e6e0008000a00 */
[----:B------:R-:W-:Y:S05]  /*1620*/  BRA.U UP0, `(.L_x_14) ;  /* 0x0000000100087547 */ /* 0x000fea000b800000 */
[----:B------:R-:W2:Y:S02]  /*1630*/  LDC.64 R2, c[0x0][0x3e8] ;  /* 0x0000fa00ff027b82 */ /* 0x000ea40000000a00 */
[----:B--2---:R-:W5:Y:S02]  /*1640*/  LDG.E.64 R2, desc[UR8][R2.64] ;  /* 0x0000000802027981 */ /* 0x004f64000c1e1b00 */
.L_x_14:
[----:B0----5:R-:W-:-:S04]  /*1650*/  IADD3 R4, P0, PT, R46, R2, RZ ;  /* 0x000000022e047210 */ /* 0x021fc80007f1e0ff */
[----:B------:R-:W-:Y:S02]  /*1660*/  LEA.HI.X.SX32 R3, R46, R3, 0x1, P0 ;  /* 0x000000032e037211 */ /* 0x000fe400000f0eff */
[----:B-1----:R-:W-:-:S04]  /*1670*/  LEA R2, P0, R4, UR4, 0x3 ;  /* 0x0000000404027c11 */ /* 0x002fc8000f8018ff */
[----:B------:R-:W-:-:S05]  /*1680*/  LEA.HI.X R3, R4, UR5, R3, 0x3, P0 ;  /* 0x0000000504037c11 */ /* 0x000fca00080f1c03 */
[----:B------:R3:W-:Y:S04]  /*1690*/  STG.E.64 desc[UR8][R2.64], R30 ;  /* 0x0000001e02007986 */ /* 0x0007e8000c101b08 */
.L_x_13:
[----:B------:R-:W-:Y:S05]  /*16a0*/  BSYNC.RECONVERGENT B0 ;  /* 0x0000000000007941 */ /* 0x000fea0003800200 */
.L_x_12:
[----:B------:R-:W-:Y:S01]  /*16b0*/  ISETP.NE.U32.AND P0, PT, R28, -0x1, PT ;  /* 0xffffffff1c00780c */ /* 0x000fe20003f05070 */
[----:B------:R-:W-:Y:S03]  /*16c0*/  BSSY.RECONVERGENT B0, `(.L_x_15) ;  /* 0x000000e000007945 */ /* 0x000fe60003800200 */
[----:B------:R-:W-:-:S13]  /*16d0*/  ISETP.NE.AND.EX P0, PT, R29, -0x1, PT, P0 ;  /* 0xffffffff1d00780c */ /* 0x000fda0003f05300 */
[----:B------:R-:W-:Y:S05]  /*16e0*/  @!P0 BRA `(.L_x_16) ;  /* 0x00000000002c8947 */ /* 0x000fea0003800000 */
[----:B------:R-:W-:Y:S01]  /*16f0*/  UISETP.NE.AND UP0, UPT, UR7, URZ, UPT ;  /* 0x000000ff0700728c */ /* 0x000fe2000bf05270 */
[----:B-123--:R-:W-:Y:S01]  /*1700*/  CS2R R2, SRZ ;  /* 0x0000000000027805 */ /* 0x00efe2000001ff00 */
[----:B------:R-:W1:Y:S07]  /*1710*/  LDCU.64 UR4, c[0x0][0x3a8] ;  /* 0x00007500ff0477ac */ /* 0x000e6e0008000a00 */
[----:B------:R-:W-:Y:S05]  /*1720*/  BRA.U UP0, `(.L_x_17) ;  /* 0x0000000100087547 */ /* 0x000fea000b800000 */
[----:B------:R-:W2:Y:S02]  /*1730*/  LDC.64 R2, c[0x0][0x3e8] ;  /* 0x0000fa00ff027b82 */ /* 0x000ea40000000a00 */
[----:B--2---:R-:W5:Y:S02]  /*1740*/  LDG.E.64 R2, desc[UR8][R2.64] ;  /* 0x0000000802027981 */ /* 0x004f64000c1e1b00 */
.L_x_17:
[----:B0----5:R-:W-:-:S04]  /*1750*/  IADD3 R4, P0, PT, R50, R2, RZ ;  /* 0x0000000232047210 */ /* 0x021fc80007f1e0ff */
[----:B------:R-:W-:Y:S02]  /*1760*/  LEA.HI.X.SX32 R3, R50, R3, 0x1, P0 ;  /* 0x0000000332037211 */ /* 0x000fe400000f0eff */
[----:B-1----:R-:W-:-:S04]  /*1770*/  LEA R2, P0, R4, UR4, 0x3 ;  /* 0x0000000404027c11 */ /* 0x002fc8000f8018ff */
[----:B------:R-:W-:-:S05]  /*1780*/  LEA.HI.X R3, R4, UR5, R3, 0x3, P0 ;  /* 0x0000000504037c11 */ /* 0x000fca00080f1c03 */
[----:B------:R4:W-:Y:S04]  /*1790*/  STG.E.64 desc[UR8][R2.64], R28 ;  /* 0x0000001c02007986 */ /* 0x0009e8000c101b08 */
.L_x_16:
[----:B------:R-:W-:Y:S05]  /*17a0*/  BSYNC.RECONVERGENT B0 ;  /* 0x0000000000007941 */ /* 0x000fea0003800200 */
.L_x_15:
[----:B------:R-:W-:Y:S01]  /*17b0*/  ISETP.NE.U32.AND P0, PT, R26, -0x1, PT ;  /* 0xffffffff1a00780c */ /* 0x000fe20003f05070 */
[----:B------:R-:W-:Y:S03]  /*17c0*/  BSSY.RECONVERGENT B0, `(.L_x_18) ;  /* 0x000000e000007945 */ /* 0x000fe60003800200 */
[----:B------:R-:W-:-:S13]  /*17d0*/  ISETP.NE.AND.EX P0, PT, R27, -0x1, PT, P0 ;  /* 0xffffffff1b00780c */ /* 0x000fda0003f05300 */
[----:B------:R-:W-:Y:S05]  /*17e0*/  @!P0 BRA `(.L_x_19) ;  /* 0x00000000002c8947 */ /* 0x000fea0003800000 */
[----:B------:R-:W-:Y:S01]  /*17f0*/  UISETP.NE.AND UP0, UPT, UR7, URZ, UPT ;  /* 0x000000ff0700728c */ /* 0x000fe2000bf05270 */
[----:B-1234-:R-:W-:Y:S01]  /*1800*/  CS2R R2, SRZ ;  /* 0x0000000000027805 */ /* 0x01efe2000001ff00 */
[----:B------:R-:W1:Y:S07]  /*1810*/  LDCU.64 UR4, c[0x0][0x3a8] ;  /* 0x00007500ff0477ac */ /* 0x000e6e0008000a00 */
[----:B------:R-:W-:Y:S05]  /*1820*/  BRA.U UP0, `(.L_x_20) ;  /* 0x0000000100087547 */ /* 0x000fea000b800000 */
[----:B------:R-:W2:Y:S02]  /*1830*/  LDC.64 R2, c[0x0][0x3e8] ;  /* 0x0000fa00ff027b82 */ /* 0x000ea40000000a00 */
[----:B--2---:R-:W5:Y:S02]  /*1840*/  LDG.E.64 R2, desc[UR8][R2.64] ;  /* 0x0000000802027981 */ /* 0x004f64000c1e1b00 */
.L_x_20:
[----:B0----5:R-:W-:-:S04]  /*1850*/  IADD3 R4, P0, PT, R48, R2, RZ ;  /* 0x0000000230047210 */ /* 0x021fc80007f1e0ff */
[----:B------:R-:W-:Y:S02]  /*1860*/  LEA.HI.X.SX32 R3, R48, R3, 0x1, P0 ;  /* 0x0000000330037211 */ /* 0x000fe400000f0eff */
[----:B-1----:R-:W-:-:S04]  /*1870*/  LEA R2, P0, R4, UR4, 0x3 ;  /* 0x0000000404027c11 */ /* 0x002fc8000f8018ff */
[----:B------:R-:W-:-:S05]  /*1880*/  LEA.HI.X R3, R4, UR5, R3, 0x3, P0 ;  /* 0x0000000504037c11 */ /* 0x000fca00080f1c03 */
[----:B------:R0:W-:Y:S04]  /*1890*/  STG.E.64 desc[UR8][R2.64], R26 ;  /* 0x0000001a02007986 */ /* 0x0001e8000c101b08 */
.L_x_19:
[----:B------:R-:W-:Y:S05]  /*18a0*/  BSYNC.RECONVERGENT B0 ;  /* 0x0000000000007941 */ /* 0x000fea0003800200 */
.L_x_18:
[----:B------:R-:W-:Y:S01]  /*18b0*/  ISETP.NE.U32.AND P0, PT, R24, -0x1, PT ;  /* 0xffffffff1800780c */ /* 0x000fe20003f05070 */
[----:B------:R-:W-:Y:S03]  /*18c0*/  BSSY.RECONVERGENT B0, `(.L_x_21) ;  /* 0x000000e000007945 */ /* 0x000fe60003800200 */
[----:B------:R-:W-:-:S13]  /*18d0*/  ISETP.NE.AND.EX P0, PT, R25, -0x1, PT, P0 ;  /* 0xffffffff1900780c */ /* 0x000fda0003f05300 */
[----:B------:R-:W-:Y:S05]  /*18e0*/  @!P0 BRA `(.L_x_22) ;  /* 0x00000000002c8947 */ /* 0x000fea0003800000 */
[----:B------:R-:W-:Y:S01]  /*18f0*/  UISETP.NE.AND UP0, UPT, UR7, URZ, UPT ;  /* 0x000000ff0700728c */ /* 0x000fe2000bf05270 */
[----:B01234-:R-:W-:Y:S01]  /*1900*/  CS2R R2, SRZ ;  /* 0x0000000000027805 */ /* 0x01ffe2000001ff00 */
[----:B------:R-:W0:Y:S07]  /*1910*/  LDCU.64 UR4, c[0x0][0x3a8] ;  /* 0x00007500ff0477ac */ /* 0x000e2e0008000a00 */
[----:B------:R-:W-:Y:S05]  /*1920*/  BRA.U UP0, `(.L_x_23) ;  /* 0x0000000100087547 */ /* 0x000fea000b800000 */
[----:B------:R-:W1:Y:S02]  /*1930*/  LDC.64 R2, c[0x0][0x3e8] ;  /* 0x0000fa00ff027b82 */ /* 0x000e640000000a00 */
[----:B-1----:R-:W5:Y:S02]  /*1940*/  LDG.E.64 R2, desc[UR8][R2.64] ;  /* 0x0000000802027981 */ /* 0x002f64000c1e1b00 */
.L_x_23:
[----:B-----5:R-:W-:-:S04]  /*1950*/  IADD3 R4, P0, PT, R0, R2, RZ ;  /* 0x0000000200047210 */ /* 0x020fc80007f1e0ff */
[----:B------:R-:W-:Y:S02]  /*1960*/  LEA.HI.X.SX32 R3, R0, R3, 0x1, P0 ;  /* 0x0000000300037211 */ /* 0x000fe400000f0eff */
[----:B0-----:R-:W-:-:S04]  /*1970*/  LEA R2, P0, R4, UR4, 0x3 ;  /* 0x0000000404027c11 */ /* 0x001fc8000f8018ff */
[----:B------:R-:W-:-:S05]  /*1980*/  LEA.HI.X R3, R4, UR5, R3, 0x3, P0 ;  /* 0x0000000504037c11 */ /* 0x000fca00080f1c03 */
[----:B------:R0:W-:Y:S04]  /*1990*/  STG.E.64 desc[UR8][R2.64], R24 ;  /* 0x0000001802007986 */ /* 0x0001e8000c101b08 */
.L_x_22:
[----:B------:R-:W-:Y:S05]  /*19a0*/  BSYNC.RECONVERGENT B0 ;  /* 0x0000000000007941 */ /* 0x000fea0003800200 */
.L_x_21:
        /* <DEDUP_REMOVED lines=10> */
.L_x_26:
[----:B-----5:R-:W-:-:S04]  /*1a50*/  IADD3 R0, P0, PT, R41, R2, RZ ;  /* 0x0000000229007210 */ /* 0x020fc80007f1e0ff */
[----:B------:R-:W-:Y:S02]  /*1a60*/  LEA.HI.X.SX32 R3, R41, R3, 0x1, P0 ;  /* 0x0000000329037211 */ /* 0x000fe400000f0eff */
[----:B0-----:R-:W-:-:S04]  /*1a70*/  LEA R2, P0, R0, UR4, 0x3 ;  /* 0x0000000400027c11 */ /* 0x001fc8000f8018ff */
[----:B------:R-:W-:-:S05]  /*1a80*/  LEA.HI.X R3, R0, UR5, R3, 0x3, P0 ;  /* 0x0000000500037c11 */ /* 0x000fca00080f1c03 */
[----:B------:R0:W-:Y:S04]  /*1a90*/  STG.E.64 desc[UR8][R2.64], R22 ;  /* 0x0000001602007986 */ /* 0x0001e8000c101b08 */
.L_x_25:
[----:B------:R-:W-:Y:S05]  /*1aa0*/  BSYNC.RECONVERGENT B0 ;  /* 0x0000000000007941 */ /* 0x000fea0003800200 */
.L_x_24:
        /* <DEDUP_REMOVED lines=10> */
.L_x_29:
[----:B-----5:R-:W-:-:S04]  /*1b50*/  IADD3 R0, P0, PT, R42, R2, RZ ;  /* 0x000000022a007210 */ /* 0x020fc80007f1e0ff */
[----:B------:R-:W-:Y:S02]  /*1b60*/  LEA.HI.X.SX32 R3, R42, R3, 0x1, P0 ;  /* 0x000000032a037211 */ /* 0x000fe400000f0eff */
[----:B0-----:R-:W-:-:S04]  /*1b70*/  LEA R2, P0, R0, UR4, 0x3 ;  /* 0x0000000400027c11 */ /* 0x001fc8000f8018ff */
[----:B------:R-:W-:-:S05]  /*1b80*/  LEA.HI.X R3, R0, UR5, R3, 0x3, P0 ;  /* 0x0000000500037c11 */ /* 0x000fca00080f1c03 */
[----:B------:R0:W-:Y:S04]  /*1b90*/  STG.E.64 desc[UR8][R2.64], R20 ;  /* 0x0000001402007986 */ /* 0x0001e8000c101b08 */
.L_x_28:
[----:B------:R-:W-:Y:S05]  /*1ba0*/  BSYNC.RECONVERGENT B0 ;  /* 0x0000000000007941 */ /* 0x000fea0003800200 */
.L_x_27:
        /* <DEDUP_REMOVED lines=10> */
.L_x_32:
[----:B-----5:R-:W-:-:S04]  /*1c50*/  IADD3 R0, P0, PT, R43, R2, RZ ;  /* 0x000000022b007210 */ /* 0x020fc80007f1e0ff */
[----:B------:R-:W-:Y:S02]  /*1c60*/  LEA.HI.X.SX32 R3, R43, R3, 0x1, P0 ;  /* 0x000000032b037211 */ /* 0x000fe400000f0eff */
[----:B0-----:R-:W-:-:S04]  /*1c70*/  LEA R2, P0, R0, UR4, 0x3 ;  /* 0x0000000400027c11 */ /* 0x001fc8000f8018ff */
[----:B------:R-:W-:-:S05]  /*1c80*/  LEA.HI.X R3, R0, UR5, R3, 0x3, P0 ;  /* 0x0000000500037c11 */ /* 0x000fca00080f1c03 */
[----:B------:R0:W-:Y:S04]  /*1c90*/  STG.E.64 desc[UR8][R2.64], R18 ;  /* 0x0000001202007986 */ /* 0x0001e8000c101b08 */
.L_x_31:
[----:B------:R-:W-:Y:S05]  /*1ca0*/  BSYNC.RECONVERGENT B0 ;  /* 0x0000000000007941 */ /* 0x000fea0003800200 */
.L_x_30:
[----:B------:R-:W-:-:S04]  /*1cb0*/  ISETP.NE.U32.AND P0, PT, R16, -0x1, PT ;  /* 0xffffffff1000780c */ /* 0x000fc80003f05070 */
[----:B------:R-:W-:-:S13]  /*1cc0*/  ISETP.NE.AND.EX P0, PT, R17, -0x1, PT, P0 ;  /* 0xffffffff1100780c */ /* 0x000fda0003f05300 */
[----:B------:R-:W-:Y:S05]  /*1cd0*/  @!P0 EXIT ;  /* 0x000000000000894d */ /* 0x000fea0003800000 */
[----:B------:R-:W-:Y:S01]  /*1ce0*/  UISETP.NE.AND UP0, UPT, UR7, URZ, UPT ;  /* 0x000000ff0700728c */ /* 0x000fe2000bf05270 */
[----:B01234-:R-:W-:-:S08]  /*1cf0*/  CS2R R2, SRZ ;  /* 0x0000000000027805 */ /* 0x01ffd0000001ff00 */
[----:B------:R-:W-:Y:S05]  /*1d00*/  BRA.U UP0, `(.L_x_33) ;  /* 0x0000000100087547 */ /* 0x000fea000b800000 */
[----:B------:R-:W0:Y:S02]  /*1d10*/  LDC.64 R2, c[0x0][0x3e8] ;  /* 0x0000fa00ff027b82 */ /* 0x000e240000000a00 */
[----:B0-----:R-:W5:Y:S02]  /*1d20*/  LDG.E.64 R2, desc[UR8][R2.64] ;  /* 0x0000000802027981 */ /* 0x001f64000c1e1b00 */
.L_x_33:
[----:B------:R-:W0:Y:S01]  /*1d30*/  LDCU.64 UR4, c[0x0][0x3a8] ;  /* 0x00007500ff0477ac */ /* 0x000e220008000a00 */
[----:B-----5:R-:W-:-:S04]  /*1d40*/  IADD3 R0, P0, PT, R44, R2, RZ ;  /* 0x000000022c007210 */ /* 0x020fc80007f1e0ff */
[----:B------:R-:W-:Y:S02]  /*1d50*/  LEA.HI.X.SX32 R3, R44, R3, 0x1, P0 ;  /* 0x000000032c037211 */ /* 0x000fe400000f0eff */
[----:B0-----:R-:W-:-:S04]  /*1d60*/  LEA R2, P0, R0, UR4, 0x3 ;  /* 0x0000000400027c11 */ /* 0x001fc8000f8018ff */
[----:B------:R-:W-:-:S05]  /*1d70*/  LEA.HI.X R3, R0, UR5, R3, 0x3, P0 ;  /* 0x0000000500037c11 */ /* 0x000fca00080f1c03 */
[----:B------:R-:W-:Y:S01]  /*1d80*/  STG.E.64 desc[UR8][R2.64], R16 ;  /* 0x0000001002007986 */ /* 0x000fe2000c101b08 */
[----:B------:R-:W-:Y:S05]  /*1d90*/  EXIT ;  /* 0x000000000000794d */ /* 0x000fea0003800000 */
.L_x_2:
[----:B------:R-:W0:Y:S08]  /*1da0*/  S2UR UR5, SR_CgaCtaId ;  /* 0x00000000000579c3 */ /* 0x000e300000008800 */
[----:B------:R-:W-:Y:S01]  /*1db0*/  BAR.SYNC.DEFER_BLOCKING 0x0 ;  /* 0x0000000000007b1d */ /* 0x000fe20000010000 */
[----:B------:R-:W-:Y:S02]  /*1dc0*/  ISETP.NE.U32.AND P1, PT, R34, -0x1, PT ;  /* 0xffffffff2200780c */ /* 0x000fe40003f25070 */
[----:B------:R-:W-:-:S02]  /*1dd0*/  ISETP.NE.U32.AND P0, PT, R36, -0x1, PT ;  /* 0xffffffff2400780c */ /* 0x000fc40003f05070 */
[----:B------:R-:W-:Y:S01]  /*1de0*/  ISETP.NE.AND.EX P1, PT, R35, -0x1, PT, P1 ;  /* 0xffffffff2300780c */ /* 0x000fe20003f25310 */
[----:B------:R-:W-:Y:S01]  /*1df0*/  UMOV UR4, 0x400 ;  /* 0x0000040000047882 */ /* 0x000fe20000000000 */
[----:B------:R-:W-:Y:S02]  /*1e00*/  ISETP.NE.U32.AND P2, PT, R32, -0x1, PT ;  /* 0xffffffff2000780c */ /* 0x000fe40003f45070 */
[----:B------:R-:W-:Y:S02]  /*1e10*/  ISETP.NE.AND.EX P0, PT, R37, -0x1, PT, P0 ;  /* 0xffffffff2500780c */ /* 0x000fe40003f05300 */
[----:B------:R-:W-:Y:S02]  /*1e20*/  ISETP.NE.U32.AND P4, PT, R30, -0x1, PT ;  /* 0xffffffff1e00780c */ /* 0x000fe40003f85070 */
[----:B------:R-:W-:Y:S02]  /*1e30*/  ISETP.NE.AND.EX P3, PT, R33, -0x1, PT, P2 ;  /* 0xffffffff2100780c */ /* 0x000fe40003f65320 */
[----:B------:R-:W-:-:S02]  /*1e40*/  ISETP.NE.AND.EX P2, PT, R31, -0x1, PT, P4 ;  /* 0xffffffff1f00780c */ /* 0x000fc40003f45340 */
[----:B------:R-:W-:Y:S02]  /*1e50*/  ISETP.NE.U32.AND P4, PT, R26, -0x1, PT ;  /* 0xffffffff1a00780c */ /* 0x000fe40003f85070 */
[----:B------:R-:W-:Y:S02]  /*1e60*/  ISETP.NE.U32.AND P5, PT, R22, -0x1, PT ;  /* 0xffffffff1600780c */ /* 0x000fe40003fa5070 */
[----:B------:R-:W-:Y:S01]  /*1e70*/  ISETP.NE.U32.AND P6, PT, R20, -0x1, PT ;  /* 0xffffffff1400780c */ /* 0x000fe20003fc5070 */
[----:B0-----:R-:W-:Y:S01]  /*1e80*/  ULEA UR4, UR5, UR4, 0x18 ;  /* 0x0000000405047291 */ /* 0x001fe2000f8ec0ff */
[----:B------:R-:W-:Y:S02]  /*1e90*/  ISETP.NE.AND.EX P5, PT, R23, -0x1, PT, P5 ;  /* 0xffffffff1700780c */ /* 0x000fe40003fa5350 */
[----:B------:R-:W-:-:S03]  /*1ea0*/  ISETP.NE.AND.EX P6, PT, R21, -0x1, PT, P6 ;  /* 0xffffffff1500780c */ /* 0x000fc60003fc5360 */
[----:B------:R-:W-:Y:S02]  /*1eb0*/  @P1 LEA R47, R47, UR4, 0x3 ;  /* 0x000000042f2f1c11 */ /* 0x000fe4000f8e18ff */
[----:B------:R-:W-:Y:S02]  /*1ec0*/  @P0 LEA R39, R2, UR4, 0x3 ;  /* 0x0000000402270c11 */ /* 0x000fe4000f8e18ff */
[----:B------:R-:W-:Y:S01]  /*1ed0*/  @P3 LEA R45, R45, UR4, 0x3 ;  /* 0x000000042d2d3c11 */ /* 0x000fe2000f8e18ff */
[----:B------:R-:W-:Y:S01]  /*1ee0*/  @P1 STS.64 [R47], R34 ;  /* 0x000000222f001388 */ /* 0x000fe20000000a00 */
[----:B------:R-:W-:Y:S02]  /*1ef0*/  ISETP.NE.U32.AND P1, PT, R28, -0x1, PT ;  /* 0xffffffff1c00780c */ /* 0x000fe40003f25070 */
[----:B------:R-:W-:Y:S01]  /*1f00*/  @P2 LEA R49, R46, UR4, 0x3 ;  /* 0x000000042e312c11 */ /* 0x000fe2000f8e18ff */
[----:B------:R-:W-:Y:S01]  /*1f10*/  @P0 STS.64 [R39], R36 ;  /* 0x0000002427000388 */ /* 0x000fe20000000a00 */
[----:B------:R-:W-:-:S02]  /*1f20*/  ISETP.NE.AND.EX P0, PT, R29, -0x1, PT, P1 ;  /* 0xffffffff1d00780c */ /* 0x000fc40003f05310 */
[----:B------:R-:W-:Y:S01]  /*1f30*/  ISETP.NE.AND.EX P1, PT, R27, -0x1, PT, P4 ;  /* 0xffffffff1b00780c */ /* 0x000fe20003f25340 */
[----:B------:R0:W-:Y:S01]  /*1f40*/  @P3 STS.64 [R45], R32 ;  /* 0x000000202d003388 */ /* 0x0001e20000000a00 */
[----:B------:R-:W-:Y:S02]  /*1f50*/  ISETP.NE.U32.AND P4, PT, R24, -0x1, PT ;  /* 0xffffffff1800780c */ /* 0x000fe40003f85070 */
[----:B------:R-:W-:Y:S01]  /*1f60*/  ISETP.NE.U32.AND P3, PT, R16, -0x1, PT ;  /* 0xffffffff1000780c */ /* 0x000fe20003f65070 */
[----:B------:R1:W-:Y:S01]  /*1f70*/  @P2 STS.64 [R49], R30 ;  /* 0x0000001e31002388 */ /* 0x0003e20000000a00 */
[----:B------:R-:W-:Y:S02]  /*1f80*/  ISETP.NE.U32.AND P2, PT, R18, -0x1, PT ;  /* 0xffffffff1200780c */ /* 0x000fe40003f45070 */
[----:B------:R-:W-:Y:S02]  /*1f90*/  ISETP.NE.AND.EX P4, PT, R25, -0x1, PT, P4 ;  /* 0xffffffff1900780c */ /* 0x000fe40003f85340 */
[----:B------:R-:W-:-:S02]  /*1fa0*/  ISETP.NE.AND.EX P2, PT, R19, -0x1, PT, P2 ;  /* 0xffffffff1300780c */ /* 0x000fc40003f45320 */
[----:B------:R-:W-:Y:S02]  /*1fb0*/  ISETP.NE.AND.EX P3, PT, R17, -0x1, PT, P3 ;  /* 0xffffffff1100780c */ /* 0x000fe40003f65330 */
[----:B0-----:R-:W-:Y:S02]  /*1fc0*/  @P1 LEA R33, R48, UR4, 0x3 ;  /* 0x0000000430211c11 */ /* 0x001fe4000f8e18ff */
[----:B------:R-:W-:Y:S02]  /*1fd0*/  @P5 LEA R41, R41, UR4, 0x3 ;  /* 0x0000000429295c11 */ /* 0x000fe4000f8e18ff */
[----:B-1----:R-:W-:Y:S02]  /*1fe0*/  @P0 LEA R31, R50, UR4, 0x3 ;  /* 0x00000004321f0c11 */ /* 0x002fe4000f8e18ff */
[----:B------:R-:W-:Y:S02]  /*1ff0*/  @P6 LEA R37, R42, UR4, 0x3 ;  /* 0x000000042a256c11 */ /* 0x000fe4000f8e18ff */
[----:B------:R-:W-:Y:S01]  /*2000*/  @P4 LEA R35, R0, UR4, 0x3 ;  /* 0x0000000400234c11 */ /* 0x000fe2000f8e18ff */
[----:B------:R0:W-:Y:S01]  /*2010*/  @P0 STS.64 [R31], R28 ;  /* 0x0000001c1f000388 */ /* 0x0001e20000000a00 */
[----:B------:R-:W-:-:S02]  /*2020*/  @P2 LEA R43, R43, UR4, 0x3 ;  /* 0x000000042b2b2c11 */ /* 0x000fc4000f8e18ff */
[----:B------:R-:W-:Y:S01]  /*2030*/  @P3 LEA R39, R44, UR4, 0x3 ;  /* 0x000000042c273c11 */ /* 0x000fe2000f8e18ff */
[----:B------:R0:W-:Y:S01]  /*2040*/  @P1 STS.64 [R33], R26 ;  /* 0x0000001a21001388 */ /* 0x0001e20000000a00 */
[----:B------:R-:W-:-:S03]  /*2050*/  ISETP.GE.U32.AND P0, PT, R40, R3, PT ;  /* 0x000000032800720c */ /* 0x000fc60003f06070 */
[----:B------:R0:W-:Y:S04]  /*2060*/  @P4 STS.64 [R35], R24 ;  /* 0x0000001823004388 */ /* 0x0001e80000000a00 */
[----:B------:R0:W-:Y:S04]  /*2070*/  @P5 STS.64 [R41], R22 ;  /* 0x0000001629005388 */ /* 0x0001e80000000a00 */
[----:B------:R0:W-:Y:S04]  /*2080*/  @P6 STS.64 [R37], R20 ;  /* 0x0000001425006388 */ /* 0x0001e80000000a00 */
[----:B------:R0:W-:Y:S04]  /*2090*/  @P2 STS.64 [R43], R18 ;  /* 0x000000122b002388 */ /* 0x0001e80000000a00 */
[----:B------:R0:W-:Y:S01]  /*20a0*/  @P3 STS.64 [R39], R16 ;  /* 0x0000001027003388 */ /* 0x0001e20000000a00 */
[----:B------:R-:W-:Y:S06]  /*20b0*/  BAR.SYNC.DEFER_BLOCKING 0x0 ;  /* 0x0000000000007b1d */ /* 0x000fec0000010000 */
[----:B------:R-:W-:Y:S05]  /*20c0*/  @P0 EXIT ;  /* 0x000000000000094d */ /* 0x000fea0003800000 */
[----:B------:R-:W-:Y:S01]  /*20d0*/  IADD3 R5, PT, PT, R7, R5, R6 ;  /* 0x0000000507057210 */ /* 0x000fe20007ffe006 */
[----:B------:R-:W1:Y:S01]  /*20e0*/  LDCU.64 UR10, c[0x0][0x3a8] ;  /* 0x00007500ff0a77ac */ /* 0x000e620008000a00 */
[----:B------:R-:W-:Y:S01]  /*20f0*/  LOP3.LUT R0, RZ, R40, RZ, 0x33, !PT ;  /* 0x00000028ff007212 */ /* 0x000fe200078e33ff */
[----:B------:R-:W-:Y:S01]  /*2100*/  BSSY.RECONVERGENT B0, `(.L_x_34) ;  /* 0x0000022000007945 */ /* 0x000fe20003800200 */
[----:B------:R-:W-:-:S04]  /*2110*/  IADD3 R5, PT, PT, R9, R5, R8 ;  /* 0x0000000509057210 */ /* 0x000fc80007ffe008 */
[----:B------:R-:W-:-:S04]  /*2120*/  IADD3 R5, PT, PT, R11, R5, R10 ;  /* 0x000000050b057210 */ /* 0x000fc80007ffe00a */
[----:B------:R-:W-:-:S04]  /*2130*/  IADD3 R5, PT, PT, R13, R5, R12 ;  /* 0x000000050d057210 */ /* 0x000fc80007ffe00c */
[----:B------:R-:W-:-:S04]  /*2140*/  IADD3 R5, PT, PT, R15, R5, R14 ;  /* 0x000000050f057210 */ /* 0x000fc80007ffe00e */
[----:B------:R-:W-:-:S05]  /*2150*/  IADD3 R12, PT, PT, R0, R5, R4 ;  /* 0x00000005000c7210 */ /* 0x000fca0007ffe004 */
[----:B------:R-:W-:-:S05]  /*2160*/  IMAD.HI.U32 R0, R12, -0x55555555, RZ ;  /* 0xaaaaaaab0c007827 */ /* 0x000fca00078e00ff */
[----:B------:R-:W-:-:S04]  /*2170*/  SHF.R.U32.HI R0, RZ, 0x8, R0 ;  /* 0x00000008ff007819 */ /* 0x000fc80000011600 */
[----:B------:R-:W-:-:S04]  /*2180*/  LOP3.LUT R2, R0, 0x3, RZ, 0xc0, !PT ;  /* 0x0000000300027812 */ /* 0x000fc800078ec0ff */
[----:B------:R-:W-:-:S13]  /*2190*/  ISETP.NE.AND P0, PT, R2, 0x3, PT ;  /* 0x000000030200780c */ /* 0x000fda0003f05270 */
[----:B-1----:R-:W-:Y:S05]  /*21a0*/  @!P0 BRA `(.L_x_35) ;  /* 0x00000000005c8947 */ /* 0x002fea0003800000 */
[----:B------:R-:W-:Y:S01]  /*21b0*/  VIADD R0, R0, 0x1 ;  /* 0x0000000100007836 */ /* 0x000fe20000000000 */
[----:B------:R-:W-:Y:S01]  /*21c0*/  BSSY.RECONVERGENT B1, `(.L_x_35) ;  /* 0x0000015000017945 */ /* 0x000fe20003800200 */
[----:B------:R-:W-:Y:S01]  /*21d0*/  ISETP.NE.AND P2, PT, RZ, UR7, PT ;  /* 0x00000007ff007c0c */ /* 0x000fe2000bf45270 */
[----:B------:R-:W-:Y:S01]  /*21e0*/  IMAD.MOV.U32 R11, RZ, RZ, RZ ;  /* 0x000000ffff0b7224 */ /* 0x000fe200078e00ff */
[----:B------:R-:W-:Y:S02]  /*21f0*/  LEA R2, R40, UR4, 0x3 ;  /* 0x0000000428027c11 */ /* 0x000fe4000f8e18ff */
[----:B------:R-:W-:-:S05]  /*2200*/  LOP3.LUT R0, R0, 0x3, RZ, 0xc0, !PT ;  /* 0x0000000300007812 */ /* 0x000fca00078ec0ff */
[----:B------:R-:W-:-:S07]  /*2210*/  IMAD.MOV R0, RZ, RZ, -R0 ;  /* 0x000000ffff007224 */ /* 0x000fce00078e0a00 */
.L_x_36:
[----:B-1----:R-:W1:Y:S01]  /*2220*/  @!P2 LDC.64 R8, c[0x0][0x3e8] ;  /* 0x0000fa00ff08ab82 */ /* 0x002e620000000a00 */
[----:B------:R-:W-:Y:S01]  /*2230*/  CS2R R4, SRZ ;  /* 0x0000000000047805 */ /* 0x000fe2000001ff00 */
[----:B------:R2:W3:Y:S05]  /*2240*/  LDS.64 R6, [R2] ;  /* 0x0000000002067984 */ /* 0x0004ea0000000a00 */
[----:B-1----:R-:W4:Y:S01]  /*2250*/  @!P2 LDG.E.64 R4, desc[UR8][R8.64] ;  /* 0x000000080804a981 */ /* 0x002f22000c1e1b00 */
[----:B------:R-:W-:Y:S02]  /*2260*/  VIADD R0, R0, 0x1 ;  /* 0x0000000100007836 */ /* 0x000fe40000000000 */
[----:B--2---:R-:W-:Y:S01]  /*2270*/  VIADD R2, R2, 0xc00 ;  /* 0x00000c0002027836 */ /* 0x004fe20000000000 */
[----:B----4-:R-:W-:-:S02]  /*2280*/  IADD3 R10, P0, PT, R40, R4, RZ ;  /* 0x00000004280a7210 */ /* 0x010fc40007f1e0ff */
[----:B------:R-:W-:-:S03]  /*2290*/  IADD3 R40, P1, PT, R40, 0x180, RZ ;  /* 0x0000018028287810 */ /* 0x000fc60007f3e0ff */
[----:B------:R-:W-:Y:S01]  /*22a0*/  IMAD.X R5, R11, 0x1, R5, P0 ;  /* 0x000000010b057824 */ /* 0x000fe200000e0605 */
[----:B------:R-:W-:Y:S01]  /*22b0*/  LEA R4, P0, R10, UR10, 0x3 ;  /* 0x0000000a0a047c11 */ /* 0x000fe2000f8018ff */
[----:B------:R-:W-:-:S03]  /*22c0*/  IMAD.X R11, RZ, RZ, R11, P1 ;  /* 0x000000ffff0b7224 */ /* 0x000fc600008e060b */
[----:B------:R-:W-:Y:S02]  /*22d0*/  LEA.HI.X R5, R10, UR11, R5, 0x3, P0 ;  /* 0x0000000b0a057c11 */ /* 0x000fe400080f1c05 */
[----:B------:R-:W-:-:S03]  /*22e0*/  ISETP.NE.AND P0, PT, R0, RZ, PT ;  /* 0x000000ff0000720c */ /* 0x000fc60003f05270 */
[----:B---3--:R1:W-:Y:S10]  /*22f0*/  STG.E.64 desc[UR8][R4.64], R6 ;  /* 0x0000000604007986 */ /* 0x0083f4000c101b08 */
[----:B------:R-:W-:Y:S05]  /*2300*/  @P0 BRA `(.L_x_36) ;  /* 0xfffffffc00c40947 */ /* 0x000fea000383ffff */
[----:B------:R-:W-:Y:S05]  /*2310*/  BSYNC.RECONVERGENT B1 ;  /* 0x0000000000017941 */ /* 0x000fea0003800200 */
.L_x_35:
[----:B------:R-:W-:Y:S05]  /*2320*/  BSYNC.RECONVERGENT B0 ;  /* 0x0000000000007941 */ /* 0x000fea0003800200 */
.L_x_34:
[----:B------:R-:W-:-:S13]  /*2330*/  ISETP.GE.U32.AND P0, PT, R12, 0x480, PT ;  /* 0x000004800c00780c */ /* 0x000fda0003f06070 */
[----:B------:R-:W-:Y:S05]  /*2340*/  @!P0 EXIT ;  /* 0x000000000000894d */ /* 0x000fea0003800000 */
[----:B------:R-:W2:Y:S01]  /*2350*/  S2UR UR5, SR_CgaCtaId ;  /* 0x00000000000579c3 */ /* 0x000ea20000008800 */
[----:B------:R-:W-:Y:S01]  /*2360*/  UMOV UR4, 0x400 ;  /* 0x0000040000047882 */ /* 0x000fe20000000000 */
[----:B------:R-:W-:Y:S01]  /*2370*/  UISETP.NE.AND UP0, UPT, UR7, URZ, UPT ;  /* 0x000000ff0700728c */ /* 0x000fe2000bf05270 */
[----:B0-----:R-:W-:Y:S02]  /*2380*/  IMAD.MOV.U32 R21, RZ, RZ, RZ ;  /* 0x000000ffff157224 */ /* 0x001fe400078e00ff */
[----:B------:R-:W-:-:S03]  /*2390*/  IMAD.MOV.U32 R23, RZ, RZ, RZ ;  /* 0x000000ffff177224 */ /* 0x000fc600078e00ff */
[----:B-1----:R-:W0:Y:S01]  /*23a0*/  LDC.64 R4, c[0x0][0x3a8] ;  /* 0x0000ea00ff047b82 */ /* 0x002e220000000a00 */
[----:B------:R-:W-:Y:S01]  /*23b0*/  PLOP3.LUT P0, PT, PT, PT, UP0, 0x80, 0x8 ;  /* 0x000000000008781c */ /* 0x000fe20003f0f008 */
[----:B------:R-:W-:Y:S02]  /*23c0*/  UISETP.NE.AND UP0, UPT, UR7, URZ, UPT ;  /* 0x000000ff0700728c */ /* 0x000fe4000bf05270 */
[----:B--2---:R-:W-:-:S06]  /*23d0*/  ULEA UR4, UR5, UR4, 0x18 ;  /* 0x0000000405047291 */ /* 0x004fcc000f8ec0ff */
[C---:B------:R-:W-:Y:S01]  /*23e0*/  LEA R0, R40.reuse, UR4, 0x3 ;  /* 0x0000000428007c11 */ /* 0x040fe2000f8e18ff */
[----:B0-----:R-:W-:-:S04]  /*23f0*/  IMAD.WIDE.U32 R4, R40, 0x8, R4 ;  /* 0x0000000828047825 */ /* 0x001fc800078e0004 */
[----:B------:R-:W-:-:S07]  /*2400*/  VIADD R0, R0, 0x1800 ;  /* 0x0000180000007836 */ /* 0x000fce0000000000 */
.L_x_37:
[----:B-1----:R-:W0:Y:S01]  /*2410*/  @!P0 LDC.64 R10, c[0x0][0x3e8] ;  /* 0x0000fa00ff0a8b82 */ /* 0x002e220000000a00 */
[----:B------:R-:W-:Y:S01]  /*2420*/  CS2R R6, SRZ ;  /* 0x0000000000067805 */ /* 0x000fe2000001ff00 */
[----:B------:R-:W1:Y:S05]  /*2430*/  LDS.64 R8, [R0+-0x1800] ;  /* 0xffe8000000087984 */ /* 0x000e6a0000000a00 */
[----:B0-----:R0:W2:Y:S01]  /*2440*/  @!P0 LDG.E.64 R6, desc[UR8][R10.64] ;  /* 0x000000080a068981 */ /* 0x0010a2000c1e1b00 */
[----:B------:R-:W-:-:S03]  /*2450*/  PLOP3.LUT P0, PT, PT, PT, UP0, 0x80, 0x8 ;  /* 0x000000000008781c */ /* 0x000fc60003f0f008 */
[----:B0-----:R-:W0:Y:S10]  /*2460*/  LDS.64 R10, [R0+-0xc00] ;  /* 0xfff40000000a7984 */ /* 0x001e340000000a00 */
[----:B------:R-:W3:Y:S01]  /*2470*/  @!P0 LDC.64 R16, c[0x0][0x3e8] ;  /* 0x0000fa00ff108b82 */ /* 0x000ee20000000a00 */
[----:B--2---:R-:W-:-:S04]  /*2480*/  LEA R13, P1, R6, R21, 0x3 ;  /* 0x00000015060d7211 */ /* 0x004fc800078218ff */
[----:B------:R-:W-:Y:S02]  /*2490*/  LEA.HI.X R7, R6, R23, R7, 0x3, P1 ;  /* 0x0000001706077211 */ /* 0x000fe400008f1c07 */
[----:B------:R-:W-:-:S05]  /*24a0*/  IADD3 R12, P1, PT, R4, R13, RZ ;  /* 0x0000000d040c7210 */ /* 0x000fca0007f3e0ff */
[----:B------:R-:W-:Y:S01]  /*24b0*/  IMAD.X R13, R5, 0x1, R7, P1 ;  /* 0x00000001050d7824 */ /* 0x000fe200008e0607 */
[----:B------:R-:W-:-:S04]  /*24c0*/  CS2R R6, SRZ ;  /* 0x0000000000067805 */ /* 0x000fc8000001ff00 */
[----:B-1----:R1:W-:Y:S04]  /*24d0*/  STG.E.64 desc[UR8][R12.64], R8 ;  /* 0x000000080c007986 */ /* 0x0023e8000c101b08 */
[----:B---3--:R-:W2:Y:S01]  /*24e0*/  @!P0 LDG.E.64 R6, desc[UR8][R16.64] ;  /* 0x0000000810068981 */ /* 0x008ea2000c1e1b00 */
[----:B------:R-:W3:Y:S03]  /*24f0*/  @!P0 LDC.64 R18, c[0x0][0x3e8] ;  /* 0x0000fa00ff128b82 */ /* 0x000ee60000000a00 */
[----:B------:R-:W4:Y:S01]  /*2500*/  LDS.64 R8, [R0] ;  /* 0x0000000000087984 */ /* 0x000f220000000a00 */
[----:B--2---:R-:W-:-:S04]  /*2510*/  LEA R15, P1, R6, R21, 0x3 ;  /* 0x00000015060f7211 */ /* 0x004fc800078218ff */
[----:B------:R-:W-:Y:S02]  /*2520*/  LEA.HI.X R7, R6, R23, R7, 0x3, P1 ;  /* 0x0000001706077211 */ /* 0x000fe400008f1c07 */
[----:B------:R-:W-:-:S05]  /*2530*/  IADD3 R14, P1, PT, R4, R15, RZ ;  /* 0x0000000f040e7210 */ /* 0x000fca0007f3e0ff */
[----:B------:R-:W-:Y:S01]  /*2540*/  IMAD.X R15, R5, 0x1, R7, P1 ;  /* 0x00000001050f7824 */ /* 0x000fe200008e0607 */
[----:B------:R-:W-:-:S04]  /*2550*/  CS2R R6, SRZ ;  /* 0x0000000000067805 */ /* 0x000fc8000001ff00 */
[----:B0-----:R-:W-:Y:S04]  /*2560*/  STG.E.64 desc[UR8][R14.64+0xc00], R10 ;  /* 0x000c000a0e007986 */ /* 0x001fe8000c101b08 */
[----:B---3--:R-:W1:Y:S01]  /*2570*/  @!P0 LDG.E.64 R6, desc[UR8][R18.64] ;  /* 0x0000000812068981 */ /* 0x008e62000c1e1b00 */
[----:B------:R-:W0:Y:S03]  /*2580*/  @!P0 LDC.64 R16, c[0x0][0x3e8] ;  /* 0x0000fa00ff108b82 */ /* 0x000e260000000a00 */
[----:B------:R2:W3:Y:S01]  /*2590*/  LDS.64 R10, [R0+0xc00] ;  /* 0x000c0000000a7984 */ /* 0x0004e20000000a00 */
[----:B-1----:R-:W-:-:S04]  /*25a0*/  LEA R13, P1, R6, R21, 0x3 ;  /* 0x00000015060d7211 */ /* 0x002fc800078218ff */
[----:B------:R-:W-:Y:S02]  /*25b0*/  LEA.HI.X R7, R6, R23, R7, 0x3, P1 ;  /* 0x0000001706077211 */ /* 0x000fe400008f1c07 */
[----:B------:R-:W-:-:S05]  /*25c0*/  IADD3 R12, P1, PT, R4, R13, RZ ;  /* 0x0000000d040c7210 */ /* 0x000fca0007f3e0ff */
[----:B------:R-:W-:Y:S01]  /*25d0*/  IMAD.X R13, R5, 0x1, R7, P1 ;  /* 0x00000001050d7824 */ /* 0x000fe200008e0607 */
[----:B------:R-:W-:-:S04]  /*25e0*/  CS2R R6, SRZ ;  /* 0x0000000000067805 */ /* 0x000fc8000001ff00 */
[----:B----4-:R1:W-:Y:S04]  /*25f0*/  STG.E.64 desc[UR8][R12.64+0x1800], R8 ;  /* 0x001800080c007986 */ /* 0x0103e8000c101b08 */
[----:B0-----:R-:W4:Y:S01]  /*2600*/  @!P0 LDG.E.64 R6, desc[UR8][R16.64] ;  /* 0x0000000810068981 */ /* 0x001f22000c1e1b00 */
[----:B------:R-:W-:Y:S02]  /*2610*/  VIADD R40, R40, 0x600 ;  /* 0x0000060028287836 */ /* 0x000fe40000000000 */
[----:B--2---:R-:W-:Y:S01]  /*2620*/  VIADD R0, R0, 0x3000 ;  /* 0x0000300000007836 */ /* 0x004fe20000000000 */
[----:B----4-:R-:W-:Y:S02]  /*2630*/  LEA R15, P1, R6, R21, 0x3 ;  /* 0x00000015060f7211 */ /* 0x010fe400078218ff */
[----:B------:R-:W-:-:S02]  /*2640*/  IADD3 R21, P2, PT, R21, 0x3000, RZ ;  /* 0x0000300015157810 */ /* 0x000fc40007f5e0ff */
[----:B------:R-:W-:Y:S02]  /*2650*/  LEA.HI.X R7, R6, R23, R7, 0x3, P1 ;  /* 0x0000001706077211 */ /* 0x000fe400008f1c07 */
[----:B------:R-:W-:Y:S01]  /*2660*/  IADD3 R6, P1, PT, R4, R15, RZ ;  /* 0x0000000f04067210 */ /* 0x000fe20007f3e0ff */
[----:B------:R-:W-:-:S04]  /*2670*/  IMAD.X R23, RZ, RZ, R23, P2 ;  /* 0x000000ffff177224 */ /* 0x000fc800010e0617 */
[----:B------:R-:W-:Y:S01]  /*2680*/  IMAD.X R7, R5, 0x1, R7, P1 ;  /* 0x0000000105077824 */ /* 0x000fe200008e0607 */
[----:B------:R-:W-:-:S04]  /*2690*/  ISETP.GE.AND P1, PT, R40, R3, PT ;  /* 0x000000032800720c */ /* 0x000fc80003f26270 */
[----:B---3--:R1:W-:Y:S09]  /*26a0*/  STG.E.64 desc[UR8][R6.64+0x2400], R10 ;  /* 0x0024000a06007986 */ /* 0x0083f2000c101b08 */
[----:B------:R-:W-:Y:S05]  /*26b0*/  @!P1 BRA `(.L_x_37) ;  /* 0xfffffffc00549947 */ /* 0x000fea000383ffff */
[----:B------:R-:W-:Y:S05]  /*26c0*/  EXIT ;  /* 0x000000000000794d */ /* 0x000fea0003800000 */
.L_x_1:
[----:B------:R-:W0:Y:S01]  /*26d0*/  S2R R45, SR_TID.X ;  /* 0x00000000002d7919 */ /* 0x000e220000002100 */
[----:B------:R-:W1:Y:S01]  /*26e0*/  LDCU.U8 UR6, c[0x0][0x3d0] ;  /* 0x00007a00ff0677ac */ /* 0x000e620008000000 */
[----:B------:R-:W-:Y:S01]  /*26f0*/  SHF.R.S32.HI R32, RZ, 0x1f, R0 ;  /* 0x0000001fff207819 */ /* 0x000fe20000011400 */
        /* <DEDUP_REMOVED lines=10> */
[----:B------:R-:W-:Y:S02]  /*27a0*/  IADD3.X R2, PT, PT, RZ, UR5, R32, P0, P1 ;  /* 0x00000005ff027c10 */ /* 0x000fe400087e2420 */
[C---:B----4-:R-:W-:Y:S02]  /*27b0*/  IADD3 R6, P1, PT, R5.reuse, UR10, RZ ;  /* 0x0000000a05067c10 */ /* 0x050fe4000ff3e0ff */
[----:B--2---:R-:W-:Y:S02]  /*27c0*/  IADD3 R4, P0, PT, R5, R10, RZ ;  /* 0x0000000a05047210 */ /* 0x004fe40007f1e0ff */
[----:B------:R-:W-:-:S03]  /*27d0*/  IADD3.X R7, PT, PT, R2, UR11, RZ, P1, !PT ;  /* 0x0000000b02077c10 */ /* 0x000fc60008ffe4ff */
[----:B------:R-:W-:Y:S02]  /*27e0*/  IMAD.X R5, R2, 0x1, R11, P0 ;  /* 0x0000000102057824 */ /* 0x000fe400000e060b */
[----:B------:R-:W2:Y:S01]  /*27f0*/  LDG.E.U8 R31, desc[UR8][R6.64] ;  /* 0x00000008061f7981 */ /* 0x000ea2000c1e1100 */
[----:B------:R-:W0:Y:S03]  /*2800*/  LDC.64 R2, c[0x0][0x380] ;  /* 0x0000e000ff027b82 */ /* 0x000e260000000a00 */
        /* <DEDUP_REMOVED lines=22> */
[----:B------:R-:W-:Y:S02]  /*2970*/  IADD3.X R0, PT, PT, R3, UR5, R32, P0, P1 ;  /* 0x0000000503007c10 */ /* 0x000fe400087e2420 */
[----:B------:R-:W-:-:S04]  /*2980*/  IADD3 R19, P2, PT, R2, 0x2, RZ ;  /* 0x0000000202137810 */ /* 0x000fc80007f5e0ff */
[C---:B------:R-:W-:Y:S01]  /*2990*/  IADD3 R2, P6, PT, R8.reuse, R19, RZ ;  /* 0x0000001308027210 */ /* 0x040fe20007fde0ff */
[----:B------:R-:W-:Y:S02]  /*29a0*/  IMAD.X R0, RZ, RZ, R0, P2 ;  /* 0x000000ffff007224 */ /* 0x000fe400010e0600 */
[C---:B-1----:R-:W-:Y:S02]  /*29b0*/  VIADD R4, R8.reuse, 0x20 ;  /* 0x0000002008047836 */ /* 0x042fe40000000000 */
[----:B------:R-:W-:Y:S01]  /*29c0*/  IMAD.X R3, RZ, RZ, R0, P6 ;  /* 0x000000ffff037224 */ /* 0x000fe200030e0600 */
[----:B------:R-:W0:Y:S01]  /*29d0*/  S2R R53, SR_LANEID ;  /* 0x0000000000357919 */ /* 0x000e220000000000 */
[C---:B------:R-:W-:Y:S01]  /*29e0*/  VIADD R6, R8.reuse, 0x40 ;  /* 0x0000004008067836 */ /* 0x040fe20000000000 */
[----:B------:R-:W1:Y:S01]  /*29f0*/  S2UR UR6, SR_CgaCtaId ;  /* 0x00000000000679c3 */ /* 0x000e620000008800 */
[----:B------:R-:W-:Y:S01]  /*2a00*/  SHF.R.U32.HI R48, RZ, 0x5, R45 ;  /* 0x00000005ff307819 */ /* 0x000fe2000001162d */
[C---:B------:R-:W-:Y:S01]  /*2a10*/  VIADD R32, R8.reuse, 0xa0 ;  /* 0x000000a008207836 */ /* 0x040fe20000000000 */
[----:B------:R-:W-:Y:S01]  /*2a20*/  UMOV UR4, 0x400 ;  /* 0x0000040000047882 */ /* 0x000fe20000000000 */
[----:B------:R-:W-:-:S02]  /*2a30*/  VIADD R34, R8, 0xc0 ;  /* 0x000000c008227836 */ /* 0x000fc40000000000 */
[C---:B------:R-:W-:Y:S02]  /*2a40*/  VIADD R36, R8.reuse, 0xe0 ;  /* 0x000000e008247836 */ /* 0x040fe40000000000 */
[C---:B------:R-:W-:Y:S02]  /*2a50*/  VIADD R38, R8.reuse, 0x100 ;  /* 0x0000010008267836 */ /* 0x040fe40000000000 */
[C---:B------:R-:W-:Y:S02]  /*2a60*/  VIADD R40, R8.reuse, 0x120 ;  /* 0x0000012008287836 */ /* 0x040fe40000000000 */
[----:B------:R-:W-:Y:S01]  /*2a70*/  VIADD R42, R8, 0x140 ;  /* 0x00000140082a7836 */ /* 0x000fe20000000000 */
[----:B-1----:R-:W-:Y:S01]  /*2a80*/  ULEA UR4, UR6, UR4, 0x18 ;  /* 0x0000000406047291 */ /* 0x002fe2000f8ec0ff */
[----:B--2---:R-:W-:-:S04]  /*2a90*/  ISETP.NE.AND P1, PT, R31, 0xa, PT ;  /* 0x0000000a1f00780c */ /* 0x004fc80003f25270 */
[----:B------:R-:W-:Y:S02]  /*2aa0*/  SEL R2, R2, 0xffffffff, !P1 ;  /* 0xffffffff02027807 */ /* 0x000fe40004800000 */
[----:B------:R-:W-:Y:S02]  /*2ab0*/  SEL R3, R3, 0xffffffff, !P1 ;  /* 0xffffffff03037807 */ /* 0x000fe40004800000 */
[----:B------:R-:W-:Y:S02]  /*2ac0*/  IADD3 R4, P1, PT, R4, R19, RZ ;  /* 0x0000001304047210 */ /* 0x000fe40007f3e0ff */
[----:B---3--:R-:W-:-:S03]  /*2ad0*/  ISETP.NE.AND P4, PT, R21, 0xa, PT ;  /* 0x0000000a1500780c */ /* 0x008fc60003f85270 */
[----:B------:R-:W-:Y:S01]  /*2ae0*/  IMAD.X R5, RZ, RZ, R0, P1 ;  /* 0x000000ffff057224 */ /* 0x000fe200008e0600 */
[----:B------:R-:W-:-:S04]  /*2af0*/  SEL R4, R4, 0xffffffff, !P4 ;  /* 0xffffffff04047807 */ /* 0x000fc80006000000 */
[----:B------:R-:W-:Y:S02]  /*2b00*/  SEL R5, R5, 0xffffffff, !P4 ;  /* 0xffffffff05057807 */ /* 0x000fe40006000000 */
[----:B------:R-:W-:Y:S02]  /*2b10*/  IADD3 R6, P4, PT, R6, R19, RZ ;  /* 0x0000001306067210 */ /* 0x000fe40007f9e0ff */
[----:B----4-:R-:W-:Y:S01]  /*2b20*/  ISETP.NE.AND P1, PT, R30, 0xa, PT ;  /* 0x0000000a1e00780c */ /* 0x010fe20003f25270 */
[----:B------:R-:W-:Y:S01]  /*2b30*/  VIADD R30, R8, 0x80 ;  /* 0x00000080081e7836 */ /* 0x000fe20000000000 */
[----:B-----5:R-:W-:Y:S01]  /*2b40*/  ISETP.NE.AND P2, PT, R27, 0xa, PT ;  /* 0x0000000a1b00780c */ /* 0x020fe20003f45270 */
[----:B------:R-:W-:Y:S01]  /*2b50*/  IMAD.X R7, RZ, RZ, R0, P4 ;  /* 0x000000ffff077224 */ /* 0x000fe200020e0600 */
[----:B------:R-:W-:Y:S02]  /*2b60*/  ISETP.NE.AND P0, PT, R9, 0xd, PT ;  /* 0x0000000d0900780c */ /* 0x000fe40003f05270 */
[----:B------:R-:W-:-:S02]  /*2b70*/  SEL R6, R6, 0xffffffff, !P2 ;  /* 0xffffffff06067807 */ /* 0x000fc40005000000 */
[----:B------:R-:W-:Y:S02]  /*2b80*/  SEL R7, R7, 0xffffffff, !P2 ;  /* 0xffffffff07077807 */ /* 0x000fe40005000000 */
[----:B------:R-:W-:Y:S02]  /*2b90*/  IADD3 R27, P2, PT, R30, R19, RZ ;  /* 0x000000131e1b7210 */ /* 0x000fe40007f5e0ff */
[----:B------:R-:W-:Y:S02]  /*2ba0*/  SEL R2, R2, 0xffffffff, !P0 ;  /* 0xffffffff02027807 */ /* 0x000fe40004000000 */
[----:B------:R-:W-:Y:S02]  /*2bb0*/  SEL R3, R3, 0xffffffff, !P0 ;  /* 0xffffffff03037807 */ /* 0x000fe40004000000 */
[----:B------:R-:W-:Y:S01]  /*2bc0*/  ISETP.NE.AND P0, PT, R28, 0xd, PT ;  /* 0x0000000d1c00780c */ /* 0x000fe20003f05270 */
[----:B------:R-:W-:Y:S01]  /*2bd0*/  VIADD R28, R8, 0x60 ;  /* 0x00000060081c7836 */ /* 0x000fe20000000000 */
[----:B------:R-:W-:Y:S01]  /*2be0*/  ISETP.NE.AND P6, PT, R29, 0xa, PT ;  /* 0x0000000a1d00780c */ /* 0x000fe20003fc5270 */
[----:B------:R-:W-:Y:S01]  /*2bf0*/  IMAD.X R29, RZ, RZ, R0, P2 ;  /* 0x000000ffff1d7224 */ /* 0x000fe200010e0600 */
[----:B------:R-:W-:-:S02]  /*2c00*/  ISETP.NE.AND P3, PT, R17, 0xd, PT ;  /* 0x0000000d1100780c */ /* 0x000fc40003f65270 */
[-C--:B------:R-:W-:Y:S02]  /*2c10*/  IADD3 R8, P4, PT, R28, R19.reuse, RZ ;  /* 0x000000131c087210 */ /* 0x080fe40007f9e0ff */
[----:B------:R-:W-:Y:S02]  /*2c20*/  SEL R27, R27, 0xffffffff, !P1 ;  /* 0xffffffff1b1b7807 */ /* 0x000fe40004800000 */
[----:B------:R-:W-:Y:S01]  /*2c30*/  SEL R29, R29, 0xffffffff, !P1 ;  /* 0xffffffff1d1d7807 */ /* 0x000fe20004800000 */
[----:B0-----:R-:W-:Y:S01]  /*2c40*/  IMAD R17, R48, 0x160, R53 ;  /* 0x0000016030117824 */ /* 0x001fe200078e0235 */
[----:B------:R-:W-:Y:S02]  /*2c50*/  ISETP.NE.AND P1, PT, R26, 0xd, PT ;  /* 0x0000000d1a00780c */ /* 0x000fe40003f25270 */
[----:B------:R-:W-:Y:S02]  /*2c60*/  SEL R4, R4, 0xffffffff, !P3 ;  /* 0xffffffff04047807 */ /* 0x000fe40005800000 */
[----:B------:R-:W-:Y:S01]  /*2c70*/  SEL R5, R5, 0xffffffff, !P3 ;  /* 0xffffffff05057807 */ /* 0x000fe20005800000 */
[----:B------:R-:W-:Y:S01]  /*2c80*/  IMAD.X R9, RZ, RZ, R0, P4 ;  /* 0x000000ffff097224 */ /* 0x000fe200020e0600 */
[----:B------:R-:W-:-:S02]  /*2c90*/  IADD3 R32, P3, PT, R32, R19, RZ ;  /* 0x0000001320207210 */ /* 0x000fc40007f7e0ff */
[----:B------:R-:W-:Y:S02]  /*2ca0*/  ISETP.NE.AND P5, PT, R23, 0xd, PT ;  /* 0x0000000d1700780c */ /* 0x000fe40003fa5270 */
[----:B------:R-:W-:Y:S02]  /*2cb0*/  SEL R26, R27, 0xffffffff, !P1 ;  /* 0xffffffff1b1a7807 */ /* 0x000fe40004800000 */
[----:B------:R-:W-:Y:S02]  /*2cc0*/  SEL R27, R29, 0xffffffff, !P1 ;  /* 0xffffffff1d1b7807 */ /* 0x000fe40004800000 */
[----:B------:R-:W-:Y:S02]  /*2cd0*/  LEA R17, R17, UR4, 0x3 ;  /* 0x0000000411117c11 */ /* 0x000fe4000f8e18ff */
[----:B------:R-:W-:Y:S01]  /*2ce0*/  ISETP.NE.AND P1, PT, R25, 0xa, PT ;  /* 0x0000000a1900780c */ /* 0x000fe20003f25270 */
[----:B------:R-:W-:Y:S01]  /*2cf0*/  IMAD.X R25, RZ, RZ, R0, P3 ;  /* 0x000000ffff197224 */ /* 0x000fe200018e0600 */
[----:B------:R-:W-:-:S02]  /*2d00*/  IADD3 R28, P4, PT, R34, R19, RZ ;  /* 0x00000013221c7210 */ /* 0x000fc40007f9e0ff */
[----:B------:R-:W-:Y:S02]  /*2d10*/  SEL R8, R8, 0xffffffff, !P6 ;  /* 0xffffffff08087807 */ /* 0x000fe40007000000 */
[----:B------:R-:W-:Y:S02]  /*2d20*/  SEL R9, R9, 0xffffffff, !P6 ;  /* 0xffffffff09097807 */ /* 0x000fe40007000000 */
[----:B------:R-:W-:Y:S02]  /*2d30*/  SEL R6, R6, 0xffffffff, !P5 ;  /* 0xffffffff06067807 */ /* 0x000fe40006800000 */
[----:B------:R-:W-:Y:S02]  /*2d40*/  SEL R7, R7, 0xffffffff, !P5 ;  /* 0xffffffff07077807 */ /* 0x000fe40006800000 */
[----:B------:R-:W-:Y:S01]  /*2d50*/  IADD3 R36, P6, PT, R36, R19, RZ ;  /* 0x0000001324247210 */ /* 0x000fe20007fde0ff */
[----:B------:R0:W-:Y:S04]  /*2d60*/  STS.64 [R17], R2 ;  /* 0x0000000211007388 */ /* 0x0001e80000000a00 */
[----:B------:R1:W-:Y:S01]  /*2d70*/  STS.64 [R17+0x100], R4 ;  /* 0x0001000411007388 */ /* 0x0003e20000000a00 */
[----:B------:R-:W-:-:S03]  /*2d80*/  SEL R8, R8, 0xffffffff, !P0 ;  /* 0xffffffff08087807 */ /* 0x000fc60004000000 */
[----:B------:R2:W-:Y:S01]  /*2d90*/  STS.64 [R17+0x200], R6 ;  /* 0x0002000611007388 */ /* 0x0005e20000000a00 */
[----:B0-----:R-:W-:Y:S02]  /*2da0*/  SEL R2, R32, 0xffffffff, !P1 ;  /* 0xffffffff20027807 */ /* 0x001fe40004800000 */
[----:B------:R-:W-:Y:S01]  /*2db0*/  SEL R3, R25, 0xffffffff, !P1 ;  /* 0xffffffff19037807 */ /* 0x000fe20004800000 */
[--C-:B-1----:R-:W-:Y:S01]  /*2dc0*/  IMAD.X R5, RZ, RZ, R0.reuse, P4 ;  /* 0x000000ffff057224 */ /* 0x102fe200020e0600 */
[----:B------:R-:W-:Y:S02]  /*2dd0*/  ISETP.NE.AND P1, PT, R22, 0xa, PT ;  /* 0x0000000a1600780c */ /* 0x000fe40003f25270 */
[----:B------:R-:W-:Y:S01]  /*2de0*/  ISETP.NE.AND P4, PT, R20, 0xa, PT ;  /* 0x0000000a1400780c */ /* 0x000fe20003f85270 */
[----:B--2---:R-:W-:Y:S01]  /*2df0*/  IMAD.X R7, RZ, RZ, R0, P6 ;  /* 0x000000ffff077224 */ /* 0x004fe200030e0600 */
[----:B------:R-:W-:Y:S02]  /*2e00*/  SEL R9, R9, 0xffffffff, !P0 ;  /* 0xffffffff09097807 */ /* 0x000fe40004000000 */
[----:B------:R-:W-:-:S02]  /*2e10*/  IADD3 R23, P5, PT, R38, R19, RZ ;  /* 0x0000001326177210 */ /* 0x000fc40007fbe0ff */
[-C--:B------:R-:W-:Y:S02]  /*2e20*/  IADD3 R21, P0, PT, R40, R19.reuse, RZ ;  /* 0x0000001328157210 */ /* 0x080fe40007f1e0ff */
[----:B------:R-:W-:Y:S02]  /*2e30*/  SEL R28, R28, 0xffffffff, !P1 ;  /* 0xffffffff1c1c7807 */ /* 0x000fe40004800000 */
[----:B------:R-:W-:Y:S02]  /*2e40*/  SEL R5, R5, 0xffffffff, !P1 ;  /* 0xffffffff05057807 */ /* 0x000fe40004800000 */
[----:B------:R-:W-:Y:S02]  /*2e50*/  IADD3 R19, P2, PT, R42, R19, RZ ;  /* 0x000000132a137210 */ /* 0x000fe40007f5e0ff */
[----:B------:R-:W-:Y:S02]  /*2e60*/  ISETP.NE.AND P3, PT, R24, 0xd, PT ;  /* 0x0000000d1800780c */ /* 0x000fe40003f65270 */
[----:B------:R-:W-:-:S02]  /*2e70*/  ISETP.NE.AND P1, PT, R18, 0xd, PT ;  /* 0x0000000d1200780c */ /* 0x000fc40003f25270 */
[----:B------:R-:W-:Y:S02]  /*2e80*/  ISETP.NE.AND P6, PT, R16, 0xd, PT ;  /* 0x0000000d1000780c */ /* 0x000fe40003fc5270 */
[----:B------:R-:W-:Y:S02]  /*2e90*/  SEL R6, R36, 0xffffffff, !P4 ;  /* 0xffffffff24067807 */ /* 0x000fe40006000000 */
[----:B------:R-:W-:Y:S01]  /*2ea0*/  SEL R7, R7, 0xffffffff, !P4 ;  /* 0xffffffff07077807 */ /* 0x000fe20006000000 */
[----:B------:R0:W-:Y:S01]  /*2eb0*/  STS.64 [R17+0x300], R8 ;  /* 0x0003000811007388 */ /* 0x0001e20000000a00 */
[----:B------:R-:W-:Y:S02]  /*2ec0*/  SEL R2, R2, 0xffffffff, !P3 ;  /* 0xffffffff02027807 */ /* 0x000fe40005800000 */
[----:B------:R-:W-:Y:S02]  /*2ed0*/  SEL R3, R3, 0xffffffff, !P3 ;  /* 0xffffffff03037807 */ /* 0x000fe40005800000 */
[----:B------:R-:W-:-:S02]  /*2ee0*/  SEL R4, R28, 0xffffffff, !P1 ;  /* 0xffffffff1c047807 */ /* 0x000fc40004800000 */
[----:B------:R-:W-:Y:S02]  /*2ef0*/  SEL R5, R5, 0xffffffff, !P1 ;  /* 0xffffffff05057807 */ /* 0x000fe40004800000 */
[----:B------:R-:W-:Y:S02]  /*2f00*/  SEL R6, R6, 0xffffffff, !P6 ;  /* 0xffffffff06067807 */ /* 0x000fe40007000000 */
[----:B------:R-:W-:Y:S01]  /*2f10*/  SEL R7, R7, 0xffffffff, !P6 ;  /* 0xffffffff07077807 */ /* 0x000fe20007000000 */
[--C-:B0-----:R-:W-:Y:S02]  /*2f20*/  IMAD.X R9, RZ, RZ, R0.reuse, P5 ;  /* 0x000000ffff097224 */ /* 0x101fe400028e0600 */
        /* <DEDUP_REMOVED lines=20> */
[----:B------:R-:W-:Y:S02]  /*3070*/  SEL R5, R5, 0xffffffff, !P5 ;  /* 0xffffffff05057807 */ /* 0x000fe40006800000 */
[----:B0-----:R-:W-:Y:S02]  /*3080*/  SEL R6, R19, 0xffffffff, !P0 ;  /* 0xffffffff13067807 */ /* 0x001fe40004000000 */
[----:B------:R-:W-:Y:S01]  /*3090*/  SEL R7, R0, 0xffffffff, !P0 ;  /* 0xffffffff00077807 */ /* 0x000fe20004000000 */
[----:B------:R-:W-:Y:S01]  /*30a0*/  IMAD R0, R53, 0x50, R17 ;  /* 0x0000005035007824 */ /* 0x000fe200078e0211 */
        /* <DEDUP_REMOVED lines=20> */
[----:B------:R-:W-:Y:S02]  /*31f0*/  ISETP.NE.AND.EX P0, PT, R35, -0x1, PT, P0 ;  /* 0xffffffff2300780c */ /* 0x000fe40003f05300 */
[----:B--2---:R-:W-:Y:S02]  /*3200*/  ISETP.NE.U32.AND P2, PT, R32, -0x1, PT ;  /* 0xffffffff2000780c */ /* 0x004fe40003f45070 */
[----:B------:R-:W-:-:S02]  /*3210*/  SEL R44, RZ, 0x1, !P0 ;  /* 0x00000001ff2c7807 */ /* 0x000fc40004000000 */
[----:B------:R-:W-:Y:S02]  /*3220*/  ISETP.NE.AND.EX P0, PT, R33, -0x1, PT, P2 ;  /* 0xffffffff2100780c */ /* 0x000fe40003f05320 */
[----:B---3--:R-:W-:Y:S01]  /*3230*/  ISETP.NE.U32.AND P2, PT, R30, -0x1, PT ;  /* 0xffffffff1e00780c */ /* 0x008fe20003f45070 */
[----:B------:R-:W-:Y:S02]  /*3240*/  VIADD R9, R44, 0x1 ;  /* 0x000000012c097836 */ /* 0x000fe40000000000 */
[----:B------:R-:W-:Y:S01]  /*3250*/  @!P1 IMAD.MOV R9, RZ, RZ, R44 ;  /* 0x000000ffff099224 */ /* 0x000fe200078e022c */
[----:B------:R-:W-:Y:S02]  /*3260*/  ISETP.NE.AND.EX P1, PT, R31, -0x1, PT, P2 ;  /* 0xffffffff1f00780c */ /* 0x000fe40003f25320 */
[----:B----4-:R-:W-:Y:S01]  /*3270*/  ISETP.NE.U32.AND P2, PT, R28, -0x1, PT ;  /* 0xffffffff1c00780c */ /* 0x010fe20003f45070 */
[----:B------:R-:W-:-:S04]  /*3280*/  VIADD R8, R9, 0x1 ;  /* 0x0000000109087836 */ /* 0x000fc80000000000 */
[----:B------:R-:W-:Y:S01]  /*3290*/  @!P0 IMAD.MOV R8, RZ, RZ, R9 ;  /* 0x000000ffff088224 */ /* 0x000fe200078e0209 */
[----:B------:R-:W-:Y:S02]  /*32a0*/  ISETP.NE.AND.EX P0, PT, R29, -0x1, PT, P2 ;  /* 0xffffffff1d00780c */ /* 0x000fe40003f05320 */
[----:B-----5:R-:W-:Y:S01]  /*32b0*/  ISETP.NE.U32.AND P2, PT, R26, -0x1, PT ;  /* 0xffffffff1a00780c */ /* 0x020fe20003f45070 */
        /* <DEDUP_REMOVED lines=19> */
[----:B0-----:R-:W-:Y:S01]  /*33f0*/  ISETP.NE.U32.AND P2, PT, R42, -0x1, PT ;  /* 0xffffffff2a00780c */ /* 0x001fe20003f45070 */
[----:B------:R-:W-:-:S04]  /*3400*/  VIADD R2, R3, 0x1 ;  /* 0x0000000103027836 */ /* 0x000fc80000000000 */
[----:B------:R-:W-:Y:S01]  /*3410*/  @!P0 IMAD.MOV R2, RZ, RZ, R3 ;  /* 0x000000ffff028224 */ /* 0x000fe200078e0203 */
[----:B------:R-:W-:-:S03]  /*3420*/  ISETP.NE.AND.EX P0, PT, R43, -0x1, PT, P2 ;  /* 0xffffffff2b00780c */ /* 0x000fc60003f05320 */
[----:B------:R-:W-:Y:S02]  /*3430*/  VIADD R0, R2, 0x1 ;  /* 0x0000000102007836 */ /* 0x000fe40000000000 */
[----:B------:R-:W-:-:S04]  /*3440*/  @!P1 IMAD.MOV R0, RZ, RZ, R2 ;  /* 0x000000ffff009224 */ /* 0x000fc800078e0202 */
[----:B------:R-:W-:-:S04]  /*3450*/  VIADD R47, R0, 0x1 ;  /* 0x00000001002f7836 */ /* 0x000fc80000000000 */
        /* <DEDUP_REMOVED lines=16> */
[----:B------:R-:W1:Y:S04]  /*3560*/  LDS.128 R16, [UR4+0x10] ;  /* 0x00001004ff107984 */ /* 0x000e680008000c00 */
[----:B------:R-:W2:Y:S01]  /*3570*/  LDS.128 R20, [UR4+0x20] ;  /* 0x00002004ff147984 */ /* 0x000ea20008000c00 */
[----:B------:R-:W-:Y:S01]  /*3580*/  ISETP.NE.AND P0, PT, R48, 0x2, PT ;  /* 0x000000023000780c */ /* 0x000fe20003f05270 */
[----:B0-----:R-:W-:-:S04]  /*3590*/  IMAD.IADD R13, R12, 0x1, R13 ;  /* 0x000000010c0d7824 */ /* 0x001fc800078e020d */
[----:B------:R-:W-:Y:S01]  /*35a0*/  IMAD.IADD R14, R14, 0x1, R13 ;  /* 0x000000010e0e7824 */ /* 0x000fe200078e020d */
[----:B------:R-:W-:Y:S02]  /*35b0*/  SEL R12, R13, R12, !P0 ;  /* 0x0000000c0d0c7207 */ /* 0x000fe40004000000 */
[----:B------:R-:W-:Y:S01]  /*35c0*/  ISETP.NE.AND P0, PT, R48, 0x3, PT ;  /* 0x000000033000780c */ /* 0x000fe20003f05270 */
[----:B------:R-:W-:-:S03]  /*35d0*/  IMAD.IADD R15, R15, 0x1, R14 ;  /* 0x000000010f0f7824 */ /* 0x000fc600078e020e */
[----:B------:R-:W-:Y:S02]  /*35e0*/  SEL R12, R14, R12, !P0 ;  /* 0x0000000c0e0c7207 */ /* 0x000fe40004000000 */
[----:B------:R-:W-:Y:S01]  /*35f0*/  ISETP.NE.AND P0, PT, R48, 0x4, PT ;  /* 0x000000043000780c */ /* 0x000fe20003f05270 */
[----:B-1----:R-:W-:-:S03]  /*3600*/  IMAD.IADD R16, R15, 0x1, R16 ;  /* 0x000000010f107824 */ /* 0x002fc600078e0210 */
[----:B------:R-:W-:Y:S02]  /*3610*/  SEL R12, R15, R12, !P0 ;  /* 0x0000000c0f0c7207 */ /* 0x000fe40004000000 */
[----:B------:R-:W-:Y:S01]  /*3620*/  ISETP.NE.AND P0, PT, R48, 0x5, PT ;  /* 0x000000053000780c */ /* 0x000fe20003f05270 */
[----:B------:R-:W-:-:S03]  /*3630*/  IMAD.IADD R17, R17, 0x1, R16 ;  /* 0x0000000111117824 */ /* 0x000fc600078e0210 */
[----:B------:R-:W-:Y:S02]  /*3640*/  SEL R12, R16, R12, !P0 ;  /* 0x0000000c100c7207 */ /* 0x000fe40004000000 */
[----:B------:R-:W-:Y:S01]  /*3650*/  ISETP.NE.AND P0, PT, R48, 0x6, PT ;  /* 0x000000063000780c */ /* 0x000fe20003f05270 */
[----:B------:R-:W-:-:S03]  /*3660*/  IMAD.IADD R18, R18, 0x1, R17 ;  /* 0x0000000112127824 */ /* 0x000fc600078e0211 */
[----:B------:R-:W-:Y:S02]  /*3670*/  SEL R12, R17, R12, !P0 ;  /* 0x0000000c110c7207 */ /* 0x000fe40004000000 */
[----:B------:R-:W-:Y:S01]  /*3680*/  ISETP.NE.AND P0, PT, R48, 0x7, PT ;  /* 0x000000073000780c */ /* 0x000fe20003f05270 */
[----:B------:R-:W-:-:S03]  /*3690*/  IMAD.IADD R19, R19, 0x1, R18 ;  /* 0x0000000113137824 */ /* 0x000fc600078e0212 */
[----:B------:R-:W-:Y:S02]  /*36a0*/  SEL R12, R18, R12, !P0 ;  /* 0x0000000c120c7207 */ /* 0x000fe40004000000 */
[C---:B------:R-:W-:Y:S01]  /*36b0*/  ISETP.NE.AND P0, PT, R48.reuse, 0x8, PT ;  /* 0x000000083000780c */ /* 0x040fe20003f05270 */
[C---:B--2---:R-:W-:Y:S01]  /*36c0*/  IMAD.IADD R20, R19.reuse, 0x1, R20 ;  /* 0x0000000113147824 */ /* 0x044fe200078e0214 */
[C---:B------:R-:W-:Y:S02]  /*36d0*/  ISETP.NE.AND P1, PT, R48.reuse, 0x9, PT ;  /* 0x000000093000780c */ /* 0x040fe40003f25270 */
[----:B------:R-:W-:Y:S01]  /*36e0*/  SEL R12, R19, R12, !P0 ;  /* 0x0000000c130c7207 */ /* 0x000fe20004000000 */
[----:B------:R-:W-:Y:S01]  /*36f0*/  IMAD.IADD R21, R21, 0x1, R20 ;  /* 0x0000000115157824 */ /* 0x000fe200078e0214 */
[----:B------:R-:W-:Y:S02]  /*3700*/  ISETP.NE.AND P0, PT, R48, 0xa, PT ;  /* 0x0000000a3000780c */ /* 0x000fe40003f05270 */
[----:B------:R-:W-:Y:S01]  /*3710*/  SEL R12, R20, R12, !P1 ;  /* 0x0000000c140c7207 */ /* 0x000fe20004800000 */
[----:B------:R-:W-:Y:S01]  /*3720*/  IMAD.IADD R22, R22, 0x1, R21 ;  /* 0x0000000116167824 */ /* 0x000fe200078e0215 */
[----:B------:R-:W-:-:S02]  /*3730*/  ISETP.NE.AND P1, PT, R48, 0xb, PT ;  /* 0x0000000b3000780c */ /* 0x000fc40003f25270 */
[----:B------:R-:W-:Y:S01]  /*3740*/  SEL R12, R21, R12, !P0 ;  /* 0x0000000c150c7207 */ /* 0x000fe20004000000 */
[----:B------:R-:W-:Y:S01]  /*3750*/  IMAD.IADD R47, R50, 0x1, -R47 ;  /* 0x00000001322f7824 */ /* 0x000fe200078e0a2f */
[----:B------:R-:W-:Y:S02]  /*3760*/  ISETP.NE.AND P2, PT, R53, RZ, PT ;  /* 0x000000ff3500720c */ /* 0x000fe40003f45270 */
[----:B------:R-:W-:Y:S02]  /*3770*/  SEL R12, R22, R12, !P1 ;  /* 0x0000000c160c7207 */ /* 0x000fe40004800000 */
[----:B------:R-:W-:Y:S02]  /*3780*/  ISETP.GT.U32.AND P1, PT, R45, 0x1f, PT ;  /* 0x0000001f2d00780c */ /* 0x000fe40003f24070 */
[----:B------:R-:W-:Y:S02]  /*3790*/  SEL R13, R47, RZ, P2 ;  /* 0x000000ff2f0d7207 */ /* 0x000fe40001000000 */
[----:B------:R-:W-:-:S03]  /*37a0*/  ISETP.GE.U32.AND P0, PT, R45, 0x20, PT ;  /* 0x000000202d00780c */ /* 0x000fc60003f06070 */
[----:B------:R-:W-:Y:S02]  /*37b0*/  IMAD.IADD R14, R12, 0x1, R13 ;  /* 0x000000010c0e7824 */ /* 0x000fe400078e020d */
[----:B------:R-:W-:-:S03]  /*37c0*/  IMAD.IADD R23, R23, 0x1, R22 ;  /* 0x0000000117177824 */ /* 0x000fc600078e0216 */
[----:B------:R-:W-:Y:S01]  /*37d0*/  SEL R52, R47, R14, !P0 ;  /* 0x0000000e2f347207 */ /* 0x000fe20004000000 */
[----:B------:R-:W-:Y:S06]  /*37e0*/  @P1 BRA `(.L_x_38) ;  /* 0x0000000800401947 */ /* 0x000fec0003800000 */
[----:B------:R-:W0:Y:S01]  /*37f0*/  LDC.64 R16, c[0x0][0x3b8] ;  /* 0x0000ee00ff107b82 */ /* 0x000e220000000a00 */
[----:B------:R-:W-:Y:S02]  /*3800*/  ISETP.NE.AND P0, PT, R45, RZ, PT ;  /* 0x000000ff2d00720c */ /* 0x000fe40003f05270 */
[----:B------:R-:W-:-:S05]  /*3810*/  LOP3.LUT R13, RZ, R45, RZ, 0x33, !PT ;  /* 0x0000002dff0d7212 */ /* 0x000fca00078e33ff */
[----:B------:R-:W1:Y:S06]  /*3820*/  LDC R12, c[0x0][0x370] ;  /* 0x0000dc00ff0c7b82 */ /* 0x000e6c0000000800 */
[----:B------:R-:W-:Y:S01]  /*3830*/  @!P0 IMAD.MOV.U32 R22, RZ, RZ, 0x64 ;  /* 0x00000064ff168424 */ /* 0x000fe200078e00ff */
[----:B------:R2:W-:Y:S01]  /*3840*/  @!P0 STS [UR4+0x4c], R23 ;  /* 0x00004c17ff008988 */ /* 0x0005e20008000804 */
[----:B0-----:R-:W-:-:S05]  /*3850*/  IMAD.WIDE R48, R46, 0x8, R16 ;  /* 0x000000082e307825 */ /* 0x001fca00078e0210 */
[----:B------:R2:W-:Y:S01]  /*3860*/  @!P0 ST.E.64.STRONG.GPU desc[UR8][R48.64+0x100], R22 ;  /* 0x0001001630008985 */ /* 0x0005e2000c10fb08 */
[----:B-1----:R-:W-:Y:S01]  /*3870*/  ISETP.GT.U32.AND P0, PT, R12, 0x1f3, PT ;  /* 0x000001f30c00780c */ /* 0x002fe20003f04070 */
[----:B------:R-:W-:-:S12]  /*3880*/  IMAD.IADD R12, R46, 0x1, R13 ;  /* 0x000000012e0c7824 */ /* 0x000fd800078e020d */
[----:B--2---:R-:W-:Y:S05]  /*3890*/  @P0 BRA `(.L_x_39) ;  /* 0x0000000000080947 */ /* 0x004fea0003800000 */
[----:B------:R0:W-:Y:S06]  /*38a0*/  MEMBAR.SC.CTA ;  /* 0x0000000000007992 */ /* 0x0001ec0000000000 */
[----:B0-----:R-:W-:Y:S05]  /*38b0*/  BRA `(.L_x_40) ;  /* 0x0000000000087947 */ /* 0x001fea0003800000 */
.L_x_39:
[----:B------:R-:W-:Y:S05]  /*38c0*/  NANOSLEEP 0x474 ;  /* 0x000004740000795d */ /* 0x000fea0003800000 */
[----:B------:R-:W-:Y:S01]  /*38d0*/  NOP ;  /* 0x0000000000007918 */ /* 0x000fe20000000000 */
.L_x_40:
[----:B------:R-:W-:-:S05]  /*38e0*/  IMAD.WIDE R16, R12, 0x8, R16 ;  /* 0x000000080c107825 */ /* 0x000fca00078e0210 */
[----:B------:R-:W2:Y:S01]  /*38f0*/  LD.E.64.STRONG.GPU R14, desc[UR8][R16.64+0x100] ;  /* 0x00010008100e7980 */ /* 0x000ea2000c10fb00 */
[----:B------:R-:W-:Y:S01]  /*3900*/  UMOV UR5, 0xffffffff ;  /* 0xffffffff00057882 */ /* 0x000fe20000000000 */
[----:B--2---:R-:W-:Y:S02]  /*3910*/  ISETP.NE.AND P6, PT, R14, 0x63, PT ;  /* 0x000000630e00780c */ /* 0x004fe40003fc5270 */
[----:B------:R-:W-:Y:S11]  /*3920*/  BRA.DIV UR5, `(.L_x_41) ;  /* 0x0000007a05f87947 */ /* 0x000ff6000b800000 */
[----:B------:R-:W-:-:S13]  /*3930*/  VOTE.ANY P6, !P6 ;  /* 0x0000000000ff7806 */ /* 0x000fda00070c0100 */
.L_x_195:
[----:B------:R-:W-:Y:S05]  /*3940*/  @!P6 BRA `(.L_x_42) ;  /* 0x000000000030e947 */ /* 0x000fea0003800000 */
.L_x_46:
[----:B------:R-:W-:Y:S05]  /*3950*/  YIELD ;  /* 0x0000000000007946 */ /* 0x000fea0003800000 */
[----:B------:R-:W-:Y:S05]  /*3960*/  @P0 BRA `(.L_x_43) ;  /* 0x0000000000080947 */ /* 0x000fea0003800000 */
[----:B------:R0:W-:Y:S06]  /*3970*/  MEMBAR.SC.CTA ;  /* 0x0000000000007992 */ /* 0x0001ec0000000000 */
[----:B0-----:R-:W-:Y:S05]  /*3980*/  BRA `(.L_x_44) ;  /* 0x0000000000087947 */ /* 0x001fea0003800000 */
.L_x_43:
[----:B------:R-:W-:Y:S05]  /*3990*/  NANOSLEEP 0x17c ;  /* 0x0000017c0000795d */ /* 0x000fea0003800000 */
[----:B------:R-:W-:Y:S01]  /*39a0*/  NOP ;  /* 0x0000000000007918 */ /* 0x000fe20000000000 */
.L_x_44:
[----:B------:R-:W2:Y:S01]  /*39b0*/  LD.E.64.STRONG.GPU R14, desc[UR8][R16.64+0x100] ;  /* 0x00010008100e7980 */ /* 0x000ea2000c10fb00 */
[----:B------:R-:W-:Y:S01]  /*39c0*/  UMOV UR5, 0xffffffff ;  /* 0xffffffff00057882 */ /* 0x000fe20000000000 */
[----:B--2---:R-:W-:Y:S02]  /*39d0*/  ISETP.NE.AND P6, PT, R14, 0x63, PT ;  /* 0x000000630e00780c */ /* 0x004fe40003fc5270 */
[----:B------:R-:W-:Y:S11]  /*39e0*/  BRA.DIV UR5, `(.L_x_45) ;  /* 0x0000007a05e87947 */ /* 0x000ff6000b800000 */
[----:B------:R-:W-:-:S13]  /*39f0*/  VOTE.ANY P6, !P6 ;  /* 0x0000000000ff7806 */ /* 0x000fda00070c0100 */
.L_x_198:
[----:B------:R-:W-:Y:S05]  /*3a00*/  @P6 BRA `(.L_x_46) ;  /* 0xfffffffc00d06947 */ /* 0x000fea000383ffff */
.L_x_42:
[----:B------:R-:W-:Y:S01]  /*3a10*/  UMOV UR5, 0xffffffff ;  /* 0xffffffff00057882 */ /* 0x000fe20000000000 */
[----:B------:R-:W-:Y:S02]  /*3a20*/  ISETP.NE.AND P5, PT, R14, 0x65, PT ;  /* 0x000000650e00780c */ /* 0x000fe40003fa5270 */
[----:B------:R-:W-:Y:S11]  /*3a30*/  BRA.DIV UR5, `(.L_x_47) ;  /* 0x0000007a05f47947 */ /* 0x000ff6000b800000 */
[----:B------:R-:W0:Y:S01]  /*3a40*/  S2R R13, SR_GEMASK ;  /* 0x00000000000d7919 */ /* 0x000e220000003c00 */
[----:B------:R-:W-:Y:S01]  /*3a50*/  VOTE.ANY R20, PT, !P5 ;  /* 0x0000000000147806 */ /* 0x000fe200068e0100 */
[C---:B------:R-:W-:Y:S02]  /*3a60*/  VIADD R19, R53.reuse, 0x2 ;  /* 0x0000000235137836 */ /* 0x040fe40000000000 */
[----:B------:R-:W-:Y:S01]  /*3a70*/  VIADD R18, R53, 0x4 ;  /* 0x0000000435127836 */ /* 0x000fe20000000000 */
[----:B0-----:R-:W-:-:S05]  /*3a80*/  LOP3.LUT R20, R20, 0x80000000, R13, 0xec, !PT ;  /* 0x8000000014147812 */ /* 0x001fca00078eec0d */
[----:B------:R-:W-:-:S05]  /*3a90*/  VIADD R13, R20, 0xffffffff ;  /* 0xffffffff140d7836 */ /* 0x000fca0000000000 */
[----:B------:R-:W-:-:S04]  /*3aa0*/  LOP3.LUT R13, R20, R13, RZ, 0xc, !PT ;  /* 0x0000000d140d7212 */ /* 0x000fc800078e0cff */
[----:B------:R0:W1:Y:S02]  /*3ab0*/  POPC R22, R13 ;  /* 0x0000000d00167309 */ /* 0x0000640000000000 */
[C---:B0-----:R-:W-:Y:S01]  /*3ac0*/  VIADD R13, R53.reuse, 0x8 ;  /* 0x00000008350d7836 */ /* 0x041fe20000000000 */
[----:B-1----:R-:W0:Y:S01]  /*3ad0*/  SHFL.DOWN PT, R51, R15, 0x1, R22 ;  /* 0x082000000f337989 */ /* 0x002e2200000e0016 */
[----:B------:R-:W-:-:S04]  /*3ae0*/  ISETP.GE.AND P1, PT, R53, R22, PT ;  /* 0x000000163500720c */ /* 0x000fc80003f26270 */
[----:B0-----:R-:W-:Y:S02]  /*3af0*/  SEL R16, R51, RZ, !P1 ;  /* 0x000000ff33107207 */ /* 0x001fe40004800000 */
[----:B------:R-:W-:-:S03]  /*3b00*/  ISETP.GT.AND P1, PT, R19, R22, PT ;  /* 0x000000161300720c */ /* 0x000fc60003f24270 */
[----:B------:R-:W-:-:S05]  /*3b10*/  IMAD.IADD R21, R16, 0x1, R15 ;  /* 0x0000000110157824 */ /* 0x000fca00078e020f */
[----:B------:R-:W0:Y:S02]  /*3b20*/  SHFL.DOWN PT, R51, R21, 0x2, R22 ;  /* 0x0840000015337989 */ /* 0x000e2400000e0016 */
[----:B0-----:R-:W-:Y:S02]  /*3b30*/  SEL R16, R51, RZ, !P1 ;  /* 0x000000ff33107207 */ /* 0x001fe40004800000 */
[----:B------:R-:W-:-:S03]  /*3b40*/  ISETP.GT.AND P1, PT, R18, R22, PT ;  /* 0x000000161200720c */ /* 0x000fc60003f24270 */
[----:B------:R-:W-:Y:S02]  /*3b50*/  IMAD.IADD R47, R21, 0x1, R16 ;  /* 0x00000001152f7824 */ /* 0x000fe400078e0210 */
[----:B------:R-:W-:-:S03]  /*3b60*/  VIADD R21, R53, 0x10 ;  /* 0x0000001035157836 */ /* 0x000fc60000000000 */
[----:B------:R-:W0:Y:S02]  /*3b70*/  SHFL.DOWN PT, R51, R47, 0x4, R22 ;  /* 0x088000002f337989 */ /* 0x000e2400000e0016 */
[-C--:B------:R-:W-:Y:S02]  /*3b80*/  ISETP.GT.AND P2, PT, R21, R22.reuse, PT ;  /* 0x000000161500720c */ /* 0x080fe40003f44270 */
[----:B0-----:R-:W-:Y:S02]  /*3b90*/  SEL R16, R51, RZ, !P1 ;  /* 0x000000ff33107207 */ /* 0x001fe40004800000 */
[----:B------:R-:W-:-:S03]  /*3ba0*/  ISETP.GT.AND P1, PT, R13, R22, PT ;  /* 0x000000160d00720c */ /* 0x000fc60003f24270 */
[----:B------:R-:W-:Y:S02]  /*3bb0*/  IMAD.IADD R46, R47, 0x1, R16 ;  /* 0x000000012f2e7824 */ /* 0x000fe400078e0210 */
[----:B------:R-:W0:Y:S03]  /*3bc0*/  LDC.64 R16, c[0x0][0x3b8] ;  /* 0x0000ee00ff107b82 */ /* 0x000e260000000a00 */
[----:B------:R-:W1:Y:S02]  /*3bd0*/  SHFL.DOWN PT, R51, R46, 0x8, R22 ;  /* 0x090000002e337989 */ /* 0x000e6400000e0016 */
[----:B-1----:R-:W-:Y:S02]  /*3be0*/  SEL R15, R51, RZ, !P1 ;  /* 0x000000ff330f7207 */ /* 0x002fe40004800000 */
[----:B------:R-:W-:-:S03]  /*3bf0*/  ISETP.NE.AND P1, PT, R14, 0x65, PT ;  /* 0x000000650e00780c */ /* 0x000fc60003f25270 */
[----:B------:R-:W-:-:S05]  /*3c00*/  IMAD.IADD R15, R46, 0x1, R15 ;  /* 0x000000012e0f7824 */ /* 0x000fca00078e020f */
[----:B------:R-:W1:Y:S05]  /*3c10*/  SHFL.DOWN PT, R51, R15, 0x10, R22 ;  /* 0x0a0000000f337989 */ /* 0x000e6a00000e0016 */
[----:B------:R-:W-:Y:S02]  /*3c20*/  VOTE.ALL P5, P1 ;  /* 0x0000000000ff7806 */ /* 0x000fe400008a0000 */
[----:B0-----:R-:W-:-:S05]  /*3c30*/  IADD3 R46, P1, PT, R16, 0x100, RZ ;  /* 0x00000100102e7810 */ /* 0x001fca0007f3e0ff */
[----:B------:R-:W-:Y:S01]  /*3c40*/  IMAD.X R47, RZ, RZ, R17, P1 ;  /* 0x000000ffff2f7224 */ /* 0x000fe200008e0611 */
[----:B-1----:R-:W-:-:S05]  /*3c50*/  SEL R14, R51, RZ, !P2 ;  /* 0x000000ff330e7207 */ /* 0x002fca0005000000 */
[----:B------:R-:W-:-:S07]  /*3c60*/  IMAD.IADD R22, R15, 0x1, R14 ;  /* 0x000000010f167824 */ /* 0x000fce00078e020e */
.L_x_207:
[----:B------:R-:W-:Y:S05]  /*3c70*/  @!P5 BRA `(.L_x_48) ;  /* 0x0000000000dcd947 */ /* 0x000fea0003800000 */
.L_x_56:
[----:B------:R-:W-:Y:S02]  /*3c80*/  IMAD.MOV.U32 R14, RZ, RZ, R46 ;  /* 0x000000ffff0e7224 */ /* 0x000fe400078e002e */
[----:B------:R-:W-:Y:S02]  /*3c90*/  IMAD.MOV.U32 R15, RZ, RZ, R47 ;  /* 0x000000ffff0f7224 */ /* 0x000fe400078e002f */
[----:B------:R-:W-:-:S05]  /*3ca0*/  IMAD.WIDE R14, R12, 0x8, R14 ;  /* 0x000000080c0e7825 */ /* 0x000fca00078e020e */
[----:B------:R-:W2:Y:S01]  /*3cb0*/  LD.E.64.STRONG.GPU R16, desc[UR8][R14.64+-0x100] ;  /* 0xffff00080e107980 */ /* 0x000ea2000c10fb00 */
[----:B------:R-:W-:Y:S05]  /*3cc0*/  YIELD ;  /* 0x0000000000007946 */ /* 0x000fea0003800000 */
[----:B------:R-:W-:Y:S01]  /*3cd0*/  UMOV UR5, 0xffffffff ;  /* 0xffffffff00057882 */ /* 0x000fe20000000000 */
[----:B--2---:R-:W-:Y:S02]  /*3ce0*/  ISETP.NE.AND P6, PT, R16, 0x63, PT ;  /* 0x000000631000780c */ /* 0x004fe40003fc5270 */
[----:B------:R-:W-:Y:S11]  /*3cf0*/  BRA.DIV UR5, `(.L_x_49) ;  /* 0x0000007e05507947 */ /* 0x000ff6000b800000 */
[----:B------:R-:W-:-:S13]  /*3d00*/  VOTE.ANY P6, !P6 ;  /* 0x0000000000ff7806 */ /* 0x000fda00070c0100 */
.L_x_210:
[----:B------:R-:W-:Y:S05]  /*3d10*/  @!P6 BRA `(.L_x_50) ;  /* 0x000000000030e947 */ /* 0x000fea0003800000 */
.L_x_54:
[----:B------:R-:W-:Y:S05]  /*3d20*/  YIELD ;  /* 0x0000000000007946 */ /* 0x000fea0003800000 */
[----:B------:R-:W-:Y:S05]  /*3d30*/  @P0 BRA `(.L_x_51) ;  /* 0x0000000000080947 */ /* 0x000fea0003800000 */
[----:B------:R0:W-:Y:S06]  /*3d40*/  MEMBAR.SC.CTA ;  /* 0x0000000000007992 */ /* 0x0001ec0000000000 */
[----:B0-----:R-:W-:Y:S05]  /*3d50*/  BRA `(.L_x_52) ;  /* 0x0000000000087947 */ /* 0x001fea0003800000 */
.L_x_51:
[----:B------:R-:W-:Y:S05]  /*3d60*/  NANOSLEEP 0x17c ;  /* 0x0000017c0000795d */ /* 0x000fea0003800000 */
[----:B------:R-:W-:Y:S01]  /*3d70*/  NOP ;  /* 0x0000000000007918 */ /* 0x000fe20000000000 */
.L_x_52:
[----:B------:R-:W2:Y:S01]  /*3d80*/  LD.E.64.STRONG.GPU R16, desc[UR8][R14.64+-0x100] ;  /* 0xffff00080e107980 */ /* 0x000ea2000c10fb00 */
[----:B------:R-:W-:Y:S01]  /*3d90*/  UMOV UR5, 0xffffffff ;  /* 0xffffffff00057882 */ /* 0x000fe20000000000 */
[----:B--2---:R-:W-:Y:S02]  /*3da0*/  ISETP.NE.AND P6, PT, R16, 0x63, PT ;  /* 0x000000631000780c */ /* 0x004fe40003fc5270 */
[----:B------:R-:W-:Y:S11]  /*3db0*/  BRA.DIV UR5, `(.L_x_53) ;  /* 0x0000007e05407947 */ /* 0x000ff6000b800000 */
[----:B------:R-:W-:-:S13]  /*3dc0*/  VOTE.ANY P6, !P6 ;  /* 0x0000000000ff7806 */ /* 0x000fda00070c0100 */
.L_x_213:
[----:B------:R-:W-:Y:S05]  /*3dd0*/  @P6 BRA `(.L_x_54) ;  /* 0xfffffffc00d06947 */ /* 0x000fea000383ffff */
.L_x_50:
[----:B------:R-:W-:Y:S01]  /*3de0*/  UMOV UR5, 0xffffffff ;  /* 0xffffffff00057882 */ /* 0x000fe20000000000 */
[----:B------:R-:W-:Y:S02]  /*3df0*/  ISETP.NE.AND P5, PT, R16, 0x65, PT ;  /* 0x000000651000780c */ /* 0x000fe40003fa5270 */
[----:B------:R-:W-:Y:S11]  /*3e00*/  BRA.DIV UR5, `(.L_x_55) ;  /* 0x0000007e054c7947 */ /* 0x000ff6000b800000 */
[----:B------:R-:W0:Y:S01]  /*3e10*/  S2R R14, SR_GEMASK ;  /* 0x00000000000e7919 */ /* 0x000e220000003c00 */
[----:B------:R-:W-:Y:S01]  /*3e20*/  VOTE.ANY R20, PT, !P5 ;  /* 0x0000000000147806 */ /* 0x000fe200068e0100 */
[----:B------:R-:W-:Y:S01]  /*3e30*/  VIADD R12, R12, 0xffffffe0 ;  /* 0xffffffe00c0c7836 */ /* 0x000fe20000000000 */
[----:B------:R-:W-:-:S13]  /*3e40*/  ISETP.NE.AND P5, PT, R16, 0x65, PT ;  /* 0x000000651000780c */ /* 0x000fda0003fa5270 */
[----:B------:R-:W-:Y:S02]  /*3e50*/  VOTE.ALL P5, P5 ;  /* 0x0000000000ff7806 */ /* 0x000fe400028a0000 */
[----:B0-----:R-:W-:-:S05]  /*3e60*/  LOP3.LUT R20, R20, 0x80000000, R14, 0xec, !PT ;  /* 0x8000000014147812 */ /* 0x001fca00078eec0e */
[----:B------:R-:W-:-:S05]  /*3e70*/  VIADD R15, R20, 0xffffffff ;  /* 0xffffffff140f7836 */ /* 0x000fca0000000000 */
[----:B------:R-:W-:-:S04]  /*3e80*/  LOP3.LUT R15, R20, R15, RZ, 0xc, !PT ;  /* 0x0000000f140f7212 */ /* 0x000fc800078e0cff */
[----:B------:R-:W0:Y:S02]  /*3e90*/  POPC R14, R15 ;  /* 0x0000000f000e7309 */ /* 0x000e240000000000 */
[----:B0-----:R-:W0:Y:S01]  /*3ea0*/  SHFL.DOWN PT, R51, R17, 0x1, R14 ;  /* 0x0820000011337989 */ /* 0x001e2200000e000e */
[----:B------:R-:W-:-:S04]  /*3eb0*/  ISETP.GE.AND P1, PT, R53, R14, PT ;  /* 0x0000000e3500720c */ /* 0x000fc80003f26270 */
[----:B0-----:R-:W-:Y:S02]  /*3ec0*/  SEL R20, R51, RZ, !P1 ;  /* 0x000000ff33147207 */ /* 0x001fe40004800000 */
[----:B------:R-:W-:-:S03]  /*3ed0*/  ISETP.GT.AND P1, PT, R19, R14, PT ;  /* 0x0000000e1300720c */ /* 0x000fc60003f24270 */
[----:B------:R-:W-:-:S05]  /*3ee0*/  IMAD.IADD R17, R20, 0x1, R17 ;  /* 0x0000000114117824 */ /* 0x000fca00078e0211 */
[----:B------:R-:W0:Y:S02]  /*3ef0*/  SHFL.DOWN PT, R51, R17, 0x2, R14 ;  /* 0x0840000011337989 */ /* 0x000e2400000e000e */
        /* <DEDUP_REMOVED lines=12> */
[----:B0-----:R-:W-:-:S04]  /*3fc0*/  SEL R51, R51, RZ, !P1 ;  /* 0x000000ff33337207 */ /* 0x001fc80004800000 */
[----:B------:R-:W-:-:S07]  /*3fd0*/  IADD3 R22, PT, PT, R17, R51, R22 ;  /* 0x0000003311167210 */ /* 0x000fce0007ffe016 */
.L_x_222:
[----:B------:R-:W-:Y:S05]  /*3fe0*/  @P5 BRA `(.L_x_56) ;  /* 0xfffffffc00245947 */ /* 0x000fea000383ffff */
.L_x_48:
[----:B------:R-:W-:Y:S02]  /*3ff0*/  ISETP.NE.AND P1, PT, R45, RZ, PT ;  /* 0x000000ff2d00720c */ /* 0x000fe40003f25270 */
[----:B------:R-:W-:-:S11]  /*4000*/  ISETP.NE.AND P0, PT, R53, RZ, PT ;  /* 0x000000ff3500720c */ /* 0x000fd60003f05270 */
[----:B------:R-:W0:Y:S01]  /*4010*/  @!P1 S2R R15, SR_CgaCtaId ;  /* 0x00000000000f9919 */ /* 0x000e220000008800 */
[----:B------:R-:W-:Y:S01]  /*4020*/  @!P1 MOV R14, 0x400 ;  /* 0x00000400000e9802 */ /* 0x000fe20000000f00 */
[----:B------:R-:W-:Y:S01]  /*4030*/  @!P1 IMAD.IADD R13, R23, 0x1, R22 ;  /* 0x00000001170d9824 */ /* 0x000fe200078e0216 */
[----:B------:R-:W-:Y:S01]  /*4040*/  @!P0 MOV R16, 0x400 ;  /* 0x0000040000108802 */ /* 0x000fe20000000f00 */
[----:B------:R-:W1:Y:S01]  /*4050*/  @!P0 S2R R17, SR_CgaCtaId ;  /* 0x0000000000118919 */ /* 0x000e620000008800 */
[----:B------:R-:W-:-:S05]  /*4060*/  @!P1 IMAD.MOV.U32 R12, RZ, RZ, 0x65 ;  /* 0x00000065ff0c9424 */ /* 0x000fca00078e00ff */
[----:B------:R2:W-:Y:S01]  /*4070*/  @!P1 ST.E.64.STRONG.GPU desc[UR8][R48.64+0x100], R12 ;  /* 0x0001000c30009985 */ /* 0x0005e2000c10fb08 */
[----:B0-----:R-:W-:Y:S01]  /*4080*/  @!P1 LEA R15, R15, R14, 0x18 ;  /* 0x0000000e0f0f9211 */ /* 0x001fe200078ec0ff */
[----:B------:R-:W-:Y:S02]  /*4090*/  IMAD.MOV.U32 R14, RZ, RZ, R52 ;  /* 0x000000ffff0e7224 */ /* 0x000fe400078e0034 */
[----:B------:R-:W-:Y:S01]  /*40a0*/  @!P0 IMAD.MOV.U32 R14, RZ, RZ, R22 ;  /* 0x000000ffff0e8224 */ /* 0x000fe200078e0016 */
[----:B-1----:R-:W-:Y:S01]  /*40b0*/  @!P0 LEA R17, R17, R16, 0x18 ;  /* 0x0000001011118211 */ /* 0x002fe200078ec0ff */
[----:B------:R2:W-:Y:S04]  /*40c0*/  @!P1 STS [R15+0x48], R13 ;  /* 0x0000480d0f009388 */ /* 0x0005e80000000800 */
[----:B------:R2:W-:Y:S04]  /*40d0*/  @!P1 STS [R15+0x44], R22 ;  /* 0x000044160f009388 */ /* 0x0005e80000000800 */
[----:B------:R2:W-:Y:S02]  /*40e0*/  @!P0 STS [R17+0x3c], R22 ;  /* 0x00003c1611008388 */ /* 0x0005e40000000800 */
.L_x_38:
[----:B------:R-:W-:Y:S05]  /*40f0*/  WARPSYNC.ALL ;  /* 0x0000000000007948 */ /* 0x000fea0003800000 */
[----:B------:R-:W0:Y:S08]  /*4100*/  S2UR UR5, SR_CgaCtaId ;  /* 0x00000000000579c3 */ /* 0x000e300000008800 */
[----:B------:R-:W-:Y:S01]  /*4110*/  BAR.SYNC.DEFER_BLOCKING 0x0 ;  /* 0x0000000000007b1d */ /* 0x000fe20000010000 */
[----:B------:R-:W-:-:S05]  /*4120*/  ISETP.NE.AND P0, PT, R45, RZ, PT ;  /* 0x000000ff2d00720c */ /* 0x000fca0003f05270 */
[----:B------:R-:W-:Y:S02]  /*4130*/  UMOV UR4, 0x400 ;  /* 0x0000040000047882 */ /* 0x000fe40000000000 */
[----:B0-----:R-:W-:-:S09]  /*4140*/  ULEA UR4, UR5, UR4, 0x18 ;  /* 0x0000000405047291 */ /* 0x001fd2000f8ec0ff */
[----:B--2---:R-:W0:Y:S04]  /*4150*/  LDS R15, [UR4+0x3c] ;  /* 0x00003c04ff0f7984 */ /* 0x004e280008000800 */
[----:B------:R-:W1:Y:S04]  /*4160*/  LDS R12, [UR4+0x4c] ;  /* 0x00004c04ff0c7984 */ /* 0x000e680008000800 */
[----:B------:R-:W2:Y:S01]  /*4170*/  LDS R13, [UR4+0x44] ;  /* 0x00004404ff0d7984 */ /* 0x000ea20008000800 */
[----:B0-----:R-:W-:Y:S02]  /*4180*/  SEL R15, R15, RZ, P0 ;  /* 0x000000ff0f0f7207 */ /* 0x001fe40000000000 */
[----:B-1----:R-:W-:-:S03]  /*4190*/  ISETP.GT.AND P0, PT, R12, 0x180, PT ;  /* 0x000001800c00780c */ /* 0x002fc60003f04270 */
[----:B------:R-:W-:-:S04]  /*41a0*/  IMAD.IADD R15, R15, 0x1, R14 ;  /* 0x000000010f0f7824 */ /* 0x000fc800078e020e */
        /* <DEDUP_REMOVED lines=10> */
[----:B--2---:R-:W-:Y:S06]  /*4250*/  @P0 BRA `(.L_x_57) ;  /* 0x0000000800c00947 */ /* 0x004fec0003800000 */
[----:B------:R-:W-:Y:S01]  /*4260*/  ISETP.NE.U32.AND P0, PT, R34, -0x1, PT ;  /* 0xffffffff2200780c */ /* 0x000fe20003f05070 */
[----:B------:R-:W0:Y:S01]  /*4270*/  LDCU.U8 UR4, c[0x0][0x3d0] ;  /* 0x00007a00ff0477ac */ /* 0x000e220008000000 */
[----:B------:R-:W-:Y:S02]  /*4280*/  BSSY.RECONVERGENT B0, `(.L_x_58) ;  /* 0x000000e000007945 */ /* 0x000fe40003800200 */
[----:B------:R-:W-:-:S13]  /*4290*/  ISETP.NE.AND.EX P0, PT, R35, -0x1, PT, P0 ;  /* 0xffffffff2300780c */ /* 0x000fda0003f05300 */
[----:B------:R-:W-:Y:S05]  /*42a0*/  @!P0 BRA `(.L_x_59) ;  /* 0x00000000002c8947 */ /* 0x000fea0003800000 */
[----:B0-----:R-:W-:Y:S01]  /*42b0*/  UISETP.NE.AND UP0, UPT, UR4, URZ, UPT ;  /* 0x000000ff0400728c */ /* 0x001fe2000bf05270 */
[----:B------:R-:W-:Y:S01]  /*42c0*/  CS2R R12, SRZ ;  /* 0x00000000000c7805 */ /* 0x000fe2000001ff00 */
[----:B------:R-:W0:Y:S07]  /*42d0*/  LDCU.64 UR6, c[0x0][0x3a8] ;  /* 0x00007500ff0677ac */ /* 0x000e2e0008000a00 */
[----:B------:R-:W-:Y:S05]  /*42e0*/  BRA.U UP0, `(.L_x_60) ;  /* 0x0000000100087547 */ /* 0x000fea000b800000 */
[----:B------:R-:W1:Y:S02]  /*42f0*/  LDC.64 R12, c[0x0][0x3e8] ;  /* 0x0000fa00ff0c7b82 */ /* 0x000e640000000a00 */
[----:B-1----:R-:W5:Y:S02]  /*4300*/  LDG.E.64 R12, desc[UR8][R12.64] ;  /* 0x000000080c0c7981 */ /* 0x002f64000c1e1b00 */
.L_x_60:
[----:B-----5:R-:W-:-:S04]  /*4310*/  IADD3 R14, P0, PT, R15, R12, RZ ;  /* 0x0000000c0f0e7210 */ /* 0x020fc80007f1e0ff */
[----:B------:R-:W-:Y:S02]  /*4320*/  LEA.HI.X.SX32 R13, R15, R13, 0x1, P0 ;  /* 0x0000000d0f0d7211 */ /* 0x000fe400000f0eff */
[----:B0-----:R-:W-:-:S04]  /*4330*/  LEA R12, P0, R14, UR6, 0x3 ;  /* 0x000000060e0c7c11 */ /* 0x001fc8000f8018ff */
[----:B------:R-:W-:-:S05]  /*4340*/  LEA.HI.X R13, R14, UR7, R13, 0x3, P0 ;  /* 0x000000070e0d7c11 */ /* 0x000fca00080f1c0d */
[----:B------:R1:W-:Y:S04]  /*4350*/  STG.E.64 desc[UR8][R12.64], R34 ;  /* 0x000000220c007986 */ /* 0x0003e8000c101b08 */
.L_x_59:
[----:B0-----:R-:W-:Y:S05]  /*4360*/  BSYNC.RECONVERGENT B0 ;  /* 0x0000000000007941 */ /* 0x001fea0003800200 */
.L_x_58:
[----:B------:R-:W-:Y:S01]  /*4370*/  ISETP.NE.U32.AND P0, PT, R36, -0x1, PT ;  /* 0xffffffff2400780c */ /* 0x000fe20003f05070 */
[----:B------:R-:W-:Y:S03]  /*4380*/  BSSY.RECONVERGENT B0, `(.L_x_61) ;  /* 0x000000e000007945 */ /* 0x000fe60003800200 */
[----:B------:R-:W-:-:S13]  /*4390*/  ISETP.NE.AND.EX P0, PT, R37, -0x1, PT, P0 ;  /* 0xffffffff2500780c */ /* 0x000fda0003f05300 */
[----:B------:R-:W-:Y:S05]  /*43a0*/  @!P0 BRA `(.L_x_62) ;  /* 0x00000000002c8947 */ /* 0x000fea0003800000 */
[----:B------:R-:W-:Y:S01]  /*43b0*/  UISETP.NE.AND UP0, UPT, UR4, URZ, UPT ;  /* 0x000000ff0400728c */ /* 0x000fe2000bf05270 */
[----:B-1----:R-:W-:Y:S01]  /*43c0*/  CS2R R12, SRZ ;  /* 0x00000000000c7805 */ /* 0x002fe2000001ff00 */
[----:B------:R-:W0:Y:S07]  /*43d0*/  LDCU.64 UR6, c[0x0][0x3a8] ;  /* 0x00007500ff0677ac */ /* 0x000e2e0008000a00 */
[----:B------:R-:W-:Y:S05]  /*43e0*/  BRA.U UP0, `(.L_x_63) ;  /* 0x0000000100087547 */ /* 0x000fea000b800000 */
[----:B------:R-:W1:Y:S02]  /*43f0*/  LDC.64 R12, c[0x0][0x3e8] ;  /* 0x0000fa00ff0c7b82 */ /* 0x000e640000000a00 */
[----:B-1----:R-:W5:Y:S02]  /*4400*/  LDG.E.64 R12, desc[UR8][R12.64] ;  /* 0x000000080c0c7981 */ /* 0x002f64000c1e1b00 */
.L_x_63:
[----:B-----5:R-:W-:-:S04]  /*4410*/  IADD3 R14, P0, PT, R44, R12, RZ ;  /* 0x0000000c2c0e7210 */ /* 0x020fc80007f1e0ff */
[----:B------:R-:W-:Y:S02]  /*4420*/  LEA.HI.X.SX32 R13, R44, R13, 0x1, P0 ;  /* 0x0000000d2c0d7211 */ /* 0x000fe400000f0eff */
[----:B0-----:R-:W-:-:S04]  /*4430*/  LEA R12, P0, R14, UR6, 0x3 ;  /* 0x000000060e0c7c11 */ /* 0x001fc8000f8018ff */
[----:B------:R-:W-:-:S05]  /*4440*/  LEA.HI.X R13, R14, UR7, R13, 0x3, P0 ;  /* 0x000000070e0d7c11 */ /* 0x000fca00080f1c0d */
[----:B------:R0:W-:Y:S04]  /*4450*/  STG.E.64 desc[UR8][R12.64], R36 ;  /* 0x000000240c007986 */ /* 0x0001e8000c101b08 */
.L_x_62:
[----:B------:R-:W-:Y:S05]  /*4460*/  BSYNC.RECONVERGENT B0 ;  /* 0x0000000000007941 */ /* 0x000fea0003800200 */
.L_x_61:
[----:B------:R-:W-:Y:S01]  /*4470*/  ISETP.NE.U32.AND P0, PT, R32, -0x1, PT ;  /* 0xffffffff2000780c */ /* 0x000fe20003f05070 */
[----:B------:R-:W-:Y:S03]  /*4480*/  BSSY.RECONVERGENT B0, `(.L_x_64) ;  /* 0x000000e000007945 */ /* 0x000fe60003800200 */
[----:B------:R-:W-:-:S13]  /*4490*/  ISETP.NE.AND.EX P0, PT, R33, -0x1, PT, P0 ;  /* 0xffffffff2100780c */ /* 0x000fda0003f05300 */
[----:B------:R-:W-:Y:S05]  /*44a0*/  @!P0 BRA `(.L_x_65) ;  /* 0x00000000002c8947 */ /* 0x000fea0003800000 */
[----:B------:R-:W-:Y:S01]  /*44b0*/  UISETP.NE.AND UP0, UPT, UR4, URZ, UPT ;  /* 0x000000ff0400728c */ /* 0x000fe2000bf05270 */
[----:B01----:R-:W-:Y:S01]  /*44c0*/  CS2R R12, SRZ ;  /* 0x00000000000c7805 */ /* 0x003fe2000001ff00 */
[----:B------:R-:W0:Y:S07]  /*44d0*/  LDCU.64 UR6, c[0x0][0x3a8] ;  /* 0x00007500ff0677ac */ /* 0x000e2e0008000a00 */
[----:B------:R-:W-:Y:S05]  /*44e0*/  BRA.U UP0, `(.L_x_66) ;  /* 0x0000000100087547 */ /* 0x000fea000b800000 */
[----:B------:R-:W1:Y:S02]  /*44f0*/  LDC.64 R12, c[0x0][0x3e8] ;  /* 0x0000fa00ff0c7b82 */ /* 0x000e640000000a00 */
[----:B-1----:R-:W5:Y:S02]  /*4500*/  LDG.E.64 R12, desc[UR8][R12.64] ;  /* 0x000000080c0c7981 */ /* 0x002f64000c1e1b00 */
.L_x_66:
[----:B-----5:R-:W-:-:S04]  /*4510*/  IADD3 R14, P0, PT, R9, R12, RZ ;  /* 0x0000000c090e7210 */ /* 0x020fc80007f1e0ff */
[----:B------:R-:W-:Y:S02]  /*4520*/  LEA.HI.X.SX32 R9, R9, R13, 0x1, P0 ;  /* 0x0000000d09097211 */ /* 0x000fe400000f0eff */
[----:B0-----:R-:W-:-:S04]  /*4530*/  LEA R12, P0, R14, UR6, 0x3 ;  /* 0x000000060e0c7c11 */ /* 0x001fc8000f8018ff */
[----:B------:R-:W-:-:S05]  /*4540*/  LEA.HI.X R13, R14, UR7, R9, 0x3, P0 ;  /* 0x000000070e0d7c11 */ /* 0x000fca00080f1c09 */
[----:B------:R2:W-:Y:S04]  /*4550*/  STG.E.64 desc[UR8][R12.64], R32 ;  /* 0x000000200c007986 */ /* 0x0005e8000c101b08 */
.L_x_65:
[----:B------:R-:W-:Y:S05]  /*4560*/  BSYNC.RECONVERGENT B0 ;  /* 0x0000000000007941 */ /* 0x000fea0003800200 */
.L_x_64:
[----:B------:R-:W-:Y:S01]  /*4570*/  ISETP.NE.U32.AND P0, PT, R30, -0x1, PT ;  /* 0xffffffff1e00780c */ /* 0x000fe20003f05070 */
[----:B------:R-:W-:Y:S03]  /*4580*/  BSSY.RECONVERGENT B0, `(.L_x_67) ;  /* 0x000000e000007945 */ /* 0x000fe60003800200 */
[----:B------:R-:W-:-:S13]  /*4590*/  ISETP.NE.AND.EX P0, PT, R31, -0x1, PT, P0 ;  /* 0xffffffff1f00780c */ /* 0x000fda0003f05300 */
[----:B------:R-:W-:Y:S05]  /*45a0*/  @!P0 BRA `(.L_x_68) ;  /* 0x00000000002c8947 */ /* 0x000fea0003800000 */
[----:B------:R-:W-:Y:S01]  /*45b0*/  UISETP.NE.AND UP0, UPT, UR4, URZ, UPT ;  /* 0x000000ff0400728c */ /* 0x000fe2000bf05270 */
[----:B012---:R-:W-:Y:S01]  /*45c0*/  CS2R R12, SRZ ;  /* 0x00000000000c7805 */ /* 0x007fe2000001ff00 */
[----:B------:R-:W0:Y:S07]  /*45d0*/  LDCU.64 UR6, c[0x0][0x3a8] ;  /* 0x00007500ff0677ac */ /* 0x000e2e0008000a00 */
[----:B------:R-:W-:Y:S05]  /*45e0*/  BRA.U UP0, `(.L_x_69) ;  /* 0x0000000100087547 */ /* 0x000fea000b800000 */
[----:B------:R-:W1:Y:S02]  /*45f0*/  LDC.64 R12, c[0x0][0x3e8] ;  /* 0x0000fa00ff0c7b82 */ /* 0x000e640000000a00 */
[----:B-1----:R-:W5:Y:S02]  /*4600*/  LDG.E.64 R12, desc[UR8][R12.64] ;  /* 0x000000080c0c7981 */ /* 0x002f64000c1e1b00 */
.L_x_69:
[----:B-----5:R-:W-:-:S04]  /*4610*/  IADD3 R9, P0, PT, R8, R12, RZ ;  /* 0x0000000c08097210 */ /* 0x020fc80007f1e0ff */
[----:B------:R-:W-:Y:S02]  /*4620*/  LEA.HI.X.SX32 R12, R8, R13, 0x1, P0 ;  /* 0x0000000d080c7211 */ /* 0x000fe400000f0eff */
[----:B0-----:R-:W-:-:S04]  /*4630*/  LEA R8, P0, R9, UR6, 0x3 ;  /* 0x0000000609087c11 */ /* 0x001fc8000f8018ff */
[----:B------:R-:W-:-:S05]  /*4640*/  LEA.HI.X R9, R9, UR7, R12, 0x3, P0 ;  /* 0x0000000709097c11 */ /* 0x000fca00080f1c0c */
[----:B------:R3:W-:Y:S04]  /*4650*/  STG.E.64 desc[UR8][R8.64], R30 ;  /* 0x0000001e08007986 */ /* 0x0007e8000c101b08 */
.L_x_68:
[----:B------:R-:W-:Y:S05]  /*4660*/  BSYNC.RECONVERGENT B0 ;  /* 0x0000000000007941 */ /* 0x000fea0003800200 */
.L_x_67:
[----:B------:R-:W-:Y:S01]  /*4670*/  ISETP.NE.U32.AND P0, PT, R28, -0x1, PT ;  /* 0xffffffff1c00780c */ /* 0x000fe20003f05070 */
[----:B------:R-:W-:Y:S03]  /*4680*/  BSSY.RECONVERGENT B0, `(.L_x_70) ;  /* 0x000000e000007945 */ /* 0x000fe60003800200 */
[----:B------:R-:W-:-:S13]  /*4690*/  ISETP.NE.AND.EX P0, PT, R29, -0x1, PT, P0 ;  /* 0xffffffff1d00780c */ /* 0x000fda0003f05300 */
[----:B------:R-:W-:Y:S05]  /*46a0*/  @!P0 BRA `(.L_x_71) ;  /* 0x00000000002c8947 */ /* 0x000fea0003800000 */
[----:B------:R-:W-:Y:S01]  /*46b0*/  UISETP.NE.AND UP0, UPT, UR4, URZ, UPT ;  /* 0x000000ff0400728c */ /* 0x000fe2000bf05270 */
[----:B---3--:R-:W-:Y:S01]  /*46c0*/  CS2R R8, SRZ ;  /* 0x0000000000087805 */ /* 0x008fe2000001ff00 */
[----:B------:R-:W3:Y:S07]  /*46d0*/  LDCU.64 UR6, c[0x0][0x3a8] ;  /* 0x00007500ff0677ac */ /* 0x000eee0008000a00 */
[----:B------:R-:W-:Y:S05]  /*46e0*/  BRA.U UP0, `(.L_x_72) ;  /* 0x0000000100087547 */ /* 0x000fea000b800000 */
[----:B------:R-:W4:Y:S02]  /*46f0*/  LDC.64 R8, c[0x0][0x3e8] ;  /* 0x0000fa00ff087b82 */ /* 0x000f240000000a00 */
[----:B----4-:R-:W5:Y:S02]  /*4700*/  LDG.E.64 R8, desc[UR8][R8.64] ;  /* 0x0000000808087981 */ /* 0x010f64000c1e1b00 */
.L_x_72:
[----:B012--5:R-:W-:-:S04]  /*4710*/  IADD3 R12, P0, PT, R7, R8, RZ ;  /* 0x00000008070c7210 */ /* 0x027fc80007f1e0ff */
[----:B------:R-:W-:Y:S02]  /*4720*/  LEA.HI.X.SX32 R7, R7, R9, 0x1, P0 ;  /* 0x0000000907077211 */ /* 0x000fe400000f0eff */
[----:B---3--:R-:W-:-:S04]  /*4730*/  LEA R8, P0, R12, UR6, 0x3 ;  /* 0x000000060c087c11 */ /* 0x008fc8000f8018ff */
[----:B------:R-:W-:-:S05]  /*4740*/  LEA.HI.X R9, R12, UR7, R7, 0x3, P0 ;  /* 0x000000070c097c11 */ /* 0x000fca00080f1c07 */
[----:B------:R4:W-:Y:S04]  /*4750*/  STG.E.64 desc[UR8][R8.64], R28 ;  /* 0x0000001c08007986 */ /* 0x0009e8000c101b08 */
.L_x_71:
[----:B------:R-:W-:Y:S05]  /*4760*/  BSYNC.RECONVERGENT B0 ;  /* 0x0000000000007941 */ /* 0x000fea0003800200 */
.L_x_70:
[----:B------:R-:W-:Y:S01]  /*4770*/  ISETP.NE.U32.AND P0, PT, R26, -0x1, PT ;  /* 0xffffffff1a00780c */ /* 0x000fe20003f05070 */
[----:B------:R-:W-:Y:S03]  /*4780*/  BSSY.RECONVERGENT B0, `(.L_x_73) ;  /* 0x000000e000007945 */ /* 0x000fe60003800200 */
[----:B------:R-:W-:-:S13]  /*4790*/  ISETP.NE.AND.EX P0, PT, R27, -0x1, PT, P0 ;  /* 0xffffffff1b00780c */ /* 0x000fda0003f05300 */
[----:B------:R-:W-:Y:S05]  /*47a0*/  @!P0 BRA `(.L_x_74) ;  /* 0x00000000002c8947 */ /* 0x000fea0003800000 */
[----:B------:R-:W-:Y:S01]  /*47b0*/  UISETP.NE.AND UP0, UPT, UR4, URZ, UPT ;  /* 0x000000ff0400728c */ /* 0x000fe2000bf05270 */
[----:B---34-:R-:W-:Y:S01]  /*47c0*/  CS2R R8, SRZ ;  /* 0x0000000000087805 */ /* 0x018fe2000001ff00 */
[----:B------:R-:W3:Y:S07]  /*47d0*/  LDCU.64 UR6, c[0x0][0x3a8] ;  /* 0x00007500ff0677ac */ /* 0x000eee0008000a00 */
[----:B------:R-:W-:Y:S05]  /*47e0*/  BRA.U UP0, `(.L_x_75) ;  /* 0x0000000100087547 */ /* 0x000fea000b800000 */
[----:B------:R-:W4:Y:S02]  /*47f0*/  LDC.64 R8, c[0x0][0x3e8] ;  /* 0x0000fa00ff087b82 */ /* 0x000f240000000a00 */
[----:B----4-:R-:W5:Y:S02]  /*4800*/  LDG.E.64 R8, desc[UR8][R8.64] ;  /* 0x0000000808087981 */ /* 0x010f64000c1e1b00 */
.L_x_75:
[----:B-----5:R-:W-:-:S04]  /*4810*/  IADD3 R7, P0, PT, R6, R8, RZ ;  /* 0x0000000806077210 */ /* 0x020fc80007f1e0ff */
[----:B------:R-:W-:Y:S02]  /*4820*/  LEA.HI.X.SX32 R8, R6, R9, 0x1, P0 ;  /* 0x0000000906087211 */ /* 0x000fe400000f0eff */
[----:B---3--:R-:W-:-:S04]  /*4830*/  LEA R6, P0, R7, UR6, 0x3 ;  /* 0x0000000607067c11 */ /* 0x008fc8000f8018ff */
[----:B------:R-:W-:-:S05]  /*4840*/  LEA.HI.X R7, R7, UR7, R8, 0x3, P0 ;  /* 0x0000000707077c11 */ /* 0x000fca00080f1c08 */
[----:B------:R3:W-:Y:S04]  /*4850*/  STG.E.64 desc[UR8][R6.64], R26 ;  /* 0x0000001a06007986 */ /* 0x0007e8000c101b08 */
.L_x_74:
[----:B------:R-:W-:Y:S05]  /*4860*/  BSYNC.RECONVERGENT B0 ;  /* 0x0000000000007941 */ /* 0x000fea0003800200 */
.L_x_73:
        /* <DEDUP_REMOVED lines=8> */
[----:B------:R-:W0:Y:S02]  /*48f0*/  LDC.64 R6, c[0x0][0x3e8] ;  /* 0x0000fa00ff067b82 */ /* 0x000e240000000a00 */
[----:B0-----:R-:W5:Y:S02]  /*4900*/  LDG.E.64 R6, desc[UR8][R6.64] ;  /* 0x0000000806067981 */ /* 0x001f64000c1e1b00 */
.L_x_78:
[----:B----45:R-:W-:-:S04]  /*4910*/  IADD3 R8, P0, PT, R5, R6, RZ ;  /* 0x0000000605087210 */ /* 0x030fc80007f1e0ff */
[----:B------:R-:W-:Y:S02]  /*4920*/  LEA.HI.X.SX32 R5, R5, R7, 0x1, P0 ;  /* 0x0000000705057211 */ /* 0x000fe400000f0eff */
[----:B---3--:R-:W-:-:S04]  /*4930*/  LEA R6, P0, R8, UR6, 0x3 ;  /* 0x0000000608067c11 */ /* 0x008fc8000f8018ff */
[----:B------:R-:W-:-:S05]  /*4940*/  LEA.HI.X R7, R8, UR7, R5, 0x3, P0 ;  /* 0x0000000708077c11 */ /* 0x000fca00080f1c05 */
[----:B------:R3:W-:Y:S04]  /*4950*/  STG.E.64 desc[UR8][R6.64], R24 ;  /* 0x0000001806007986 */ /* 0x0007e8000c101b08 */
.L_x_77:
[----:B------:R-:W-:Y:S05]  /*4960*/  BSYNC.RECONVERGENT B0 ;  /* 0x0000000000007941 */ /* 0x000fea0003800200 */
.L_x_76:
        /* <DEDUP_REMOVED lines=10> */
.L_x_81:
[----:B-----5:R-:W-:-:S04]  /*4a10*/  IADD3 R5, P0, PT, R4, R6, RZ ;  /* 0x0000000604057210 */ /* 0x020fc80007f1e0ff */
[----:B------:R-:W-:Y:S02]  /*4a20*/  LEA.HI.X.SX32 R6, R4, R7, 0x1, P0 ;  /* 0x0000000704067211 */ /* 0x000fe400000f0eff */
[----:B---3--:R-:W-:-:S04]  /*4a30*/  LEA R4, P0, R5, UR6, 0x3 ;  /* 0x0000000605047c11 */ /* 0x008fc8000f8018ff */
[----:B------:R-:W-:-:S05]  /*4a40*/  LEA.HI.X R5, R5, UR7, R6, 0x3, P0 ;  /* 0x0000000705057c11 */ /* 0x000fca00080f1c06 */
[----:B------:R3:W-:Y:S04]  /*4a50*/  STG.E.64 desc[UR8][R4.64], R10 ;  /* 0x0000000a04007986 */ /* 0x0007e8000c101b08 */
.L_x_80:
[----:B------:R-:W-:Y:S05]  /*4a60*/  BSYNC.RECONVERGENT B0 ;  /* 0x0000000000007941 */ /* 0x000fea0003800200 */
.L_x_79:
        /* <DEDUP_REMOVED lines=10> */
.L_x_84:
[----:B-----5:R-:W-:-:S04]  /*4b10*/  IADD3 R6, P0, PT, R3, R4, RZ ;  /* 0x0000000403067210 */ /* 0x020fc80007f1e0ff */
[----:B------:R-:W-:Y:S02]  /*4b20*/  LEA.HI.X.SX32 R3, R3, R5, 0x1, P0 ;  /* 0x0000000503037211 */ /* 0x000fe400000f0eff */
[----:B---3--:R-:W-:-:S04]  /*4b30*/  LEA R4, P0, R6, UR6, 0x3 ;  /* 0x0000000606047c11 */ /* 0x008fc8000f8018ff */
[----:B------:R-:W-:-:S05]  /*4b40*/  LEA.HI.X R5, R6, UR7, R3, 0x3, P0 ;  /* 0x0000000706057c11 */ /* 0x000fca00080f1c03 */
[----:B------:R3:W-:Y:S04]  /*4b50*/  STG.E.64 desc[UR8][R4.64], R38 ;  /* 0x0000002604007986 */ /* 0x0007e8000c101b08 */
.L_x_83:
[----:B------:R-:W-:Y:S05]  /*4b60*/  BSYNC.RECONVERGENT B0 ;  /* 0x0000000000007941 */ /* 0x000fea0003800200 */
.L_x_82:
        /* <DEDUP_REMOVED lines=10> */
.L_x_87:
[----:B-----5:R-:W-:-:S04]  /*4c10*/  IADD3 R3, P0, PT, R2, R4, RZ ;  /* 0x0000000402037210 */ /* 0x020fc80007f1e0ff */
[----:B------:R-:W-:Y:S02]  /*4c20*/  LEA.HI.X.SX32 R4, R2, R5, 0x1, P0 ;  /* 0x0000000502047211 */ /* 0x000fe400000f0eff */
[----:B---3--:R-:W-:-:S04]  /*4c30*/  LEA R2, P0, R3, UR6, 0x3 ;  /* 0x0000000603027c11 */ /* 0x008fc8000f8018ff */
[----:B------:R-:W-:-:S05]  /*4c40*/  LEA.HI.X R3, R3, UR7, R4, 0x3, P0 ;  /* 0x0000000703037c11 */ /* 0x000fca00080f1c04 */
[----:B------:R3:W-:Y:S04]  /*4c50*/  STG.E.64 desc[UR8][R2.64], R40 ;  /* 0x0000002802007986 */ /* 0x0007e8000c101b08 */
.L_x_86:
[----:B------:R-:W-:Y:S05]  /*4c60*/  BSYNC.RECONVERGENT B0 ;  /* 0x0000000000007941 */ /* 0x000fea0003800200 */
.L_x_85:
[----:B------:R-:W-:-:S04]  /*4c70*/  ISETP.NE.U32.AND P0, PT, R42, -0x1, PT ;  /* 0xffffffff2a00780c */ /* 0x000fc80003f05070 */
[----:B------:R-:W-:-:S13]  /*4c80*/  ISETP.NE.AND.EX P0, PT, R43, -0x1, PT, P0 ;  /* 0xffffffff2b00780c */ /* 0x000fda0003f05300 */
[----:B------:R-:W-:Y:S05]  /*4c90*/  @!P0 EXIT ;  /* 0x000000000000894d */ /* 0x000fea0003800000 */
[----:B------:R-:W-:Y:S01]  /*4ca0*/  UISETP.NE.AND UP0, UPT, UR4, URZ, UPT ;  /* 0x000000ff0400728c */ /* 0x000fe2000bf05270 */
[----:B---3--:R-:W-:-:S08]  /*4cb0*/  CS2R R2, SRZ ;  /* 0x0000000000027805 */ /* 0x008fd0000001ff00 */
[----:B------:R-:W-:Y:S05]  /*4cc0*/  BRA.U UP0, `(.L_x_88) ;  /* 0x0000000100087547 */ /* 0x000fea000b800000 */
[----:B------:R-:W3:Y:S02]  /*4cd0*/  LDC.64 R2, c[0x0][0x3e8] ;  /* 0x0000fa00ff027b82 */ /* 0x000ee40000000a00 */
[----:B---3--:R-:W5:Y:S02]  /*4ce0*/  LDG.E.64 R2, desc[UR8][R2.64] ;  /* 0x0000000802027981 */ /* 0x008f64000c1e1b00 */
.L_x_88:
[----:B------:R-:W3:Y:S01]  /*4cf0*/  LDCU.64 UR4, c[0x0][0x3a8] ;  /* 0x00007500ff0477ac */ /* 0x000ee20008000a00 */
[----:B-----5:R-:W-:-:S04]  /*4d00*/  IADD3 R4, P0, PT, R0, R2, RZ ;  /* 0x0000000200047210 */ /* 0x020fc80007f1e0ff */
[----:B------:R-:W-:Y:S02]  /*4d10*/  LEA.HI.X.SX32 R3, R0, R3, 0x1, P0 ;  /* 0x0000000300037211 */ /* 0x000fe400000f0eff */
[----:B---3--:R-:W-:-:S04]  /*4d20*/  LEA R2, P0, R4, UR4, 0x3 ;  /* 0x0000000404027c11 */ /* 0x008fc8000f8018ff */
[----:B------:R-:W-:-:S05]  /*4d30*/  LEA.HI.X R3, R4, UR5, R3, 0x3, P0 ;  /* 0x0000000504037c11 */ /* 0x000fca00080f1c03 */
[----:B------:R-:W-:Y:S01]  /*4d40*/  STG.E.64 desc[UR8][R2.64], R42 ;  /* 0x0000002a02007986 */ /* 0x000fe2000c101b08 */
[----:B------:R-:W-:Y:S05]  /*4d50*/  EXIT ;  /* 0x000000000000794d */ /* 0x000fea0003800000 */
.L_x_57:
[----:B------:R-:W-:Y:S01]  /*4d60*/  BAR.SYNC.DEFER_BLOCKING 0x0 ;  /* 0x0000000000007b1d */ /* 0x000fe20000010000 */
[----:B------:R-:W-:Y:S02]  /*4d70*/  ISETP.NE.U32.AND P0, PT, R34, -0x1, PT ;  /* 0xffffffff2200780c */ /* 0x000fe40003f05070 */
[----:B------:R-:W-:Y:S02]  /*4d80*/  ISETP.NE.U32.AND P2, PT, R36, -0x1, PT ;  /* 0xffffffff2400780c */ /* 0x000fe40003f45070 */
[----:B------:R-:W-:Y:S02]  /*4d90*/  ISETP.NE.AND.EX P0, PT, R35, -0x1, PT, P0 ;  /* 0xffffffff2300780c */ /* 0x000fe40003f05300 */
[----:B------:R-:W-:Y:S02]  /*4da0*/  ISETP.NE.U32.AND P3, PT, R32, -0x1, PT ;  /* 0xffffffff2000780c */ /* 0x000fe40003f65070 */
[----:B------:R-:W-:Y:S02]  /*4db0*/  ISETP.NE.U32.AND P4, PT, R30, -0x1, PT ;  /* 0xffffffff1e00780c */ /* 0x000fe40003f85070 */
[----:B------:R-:W-:-:S02]  /*4dc0*/  ISETP.NE.AND.EX P2, PT, R37, -0x1, PT, P2 ;  /* 0xffffffff2500780c */ /* 0x000fc40003f45320 */
[----:B------:R-:W-:Y:S02]  /*4dd0*/  ISETP.NE.AND.EX P3, PT, R33, -0x1, PT, P3 ;  /* 0xffffffff2100780c */ /* 0x000fe40003f65330 */
[----:B------:R-:W-:Y:S02]  /*4de0*/  ISETP.NE.AND.EX P4, PT, R31, -0x1, PT, P4 ;  /* 0xffffffff1f00780c */ /* 0x000fe40003f85340 */
[----:B------:R-:W-:Y:S01]  /*4df0*/  ISETP.NE.U32.AND P1, PT, R26, -0x1, PT ;  /* 0xffffffff1a00780c */ /* 0x000fe20003f25070 */
[--C-:B------:R-:W-:Y:S01]  /*4e00*/  @P0 IMAD.IADD R14, R15, 0x1, -R13.reuse ;  /* 0x000000010f0e0824 */ /* 0x100fe200078e0a0d */
[----:B------:R-:W-:Y:S02]  /*4e10*/  ISETP.NE.U32.AND P5, PT, R10, -0x1, PT ;  /* 0xffffffff0a00780c */ /* 0x000fe40003fa5070 */
[----:B------:R-:W-:Y:S02]  /*4e20*/  ISETP.NE.AND.EX P1, PT, R27, -0x1, PT, P1 ;  /* 0xffffffff1b00780c */ /* 0x000fe40003f25310 */
[----:B------:R-:W-:Y:S01]  /*4e30*/  @P0 LEA R15, R14, UR4, 0x3 ;  /* 0x000000040e0f0c11 */ /* 0x000fe2000f8e18ff */
[--C-:B------:R-:W-:Y:S01]  /*4e40*/  @P2 IMAD.IADD R44, R44, 0x1, -R13.reuse ;  /* 0x000000012c2c2824 */ /* 0x100fe200078e0a0d */
[----:B------:R-:W-:Y:S01]  /*4e50*/  ISETP.NE.U32.AND P6, PT, R38, -0x1, PT ;  /* 0xffffffff2600780c */ /* 0x000fe20003fc5070 */
[--C-:B------:R-:W-:Y:S01]  /*4e60*/  @P3 IMAD.IADD R14, R9, 0x1, -R13.reuse ;  /* 0x00000001090e3824 */ /* 0x100fe200078e0a0d */
[----:B------:R-:W-:Y:S01]  /*4e70*/  ISETP.NE.AND.EX P5, PT, R11, -0x1, PT, P5 ;  /* 0xffffffff0b00780c */ /* 0x000fe20003fa5350 */
[----:B------:R-:W-:Y:S01]  /*4e80*/  @P4 IMAD.IADD R8, R8, 0x1, -R13 ;  /* 0x0000000108084824 */ /* 0x000fe200078e0a0d */
[----:B------:R-:W-:Y:S01]  /*4e90*/  @P2 LEA R9, R44, UR4, 0x3 ;  /* 0x000000042c092c11 */ /* 0x000fe2000f8e18ff */
[----:B------:R-:W-:Y:S01]  /*4ea0*/  @P0 STS.64 [R15], R34 ;  /* 0x000000220f000388 */ /* 0x000fe20000000a00 */
[----:B------:R-:W-:-:S02]  /*4eb0*/  @P3 LEA R17, R14, UR4, 0x3 ;  /* 0x000000040e113c11 */ /* 0x000fc4000f8e18ff */
[----:B------:R-:W-:Y:S01]  /*4ec0*/  @P4 LEA R19, R8, UR4, 0x3 ;  /* 0x0000000408134c11 */ /* 0x000fe2000f8e18ff */
[----:B------:R0:W-:Y:S01]  /*4ed0*/  @P2 STS.64 [R9], R36 ;  /* 0x0000002409002388 */ /* 0x0001e20000000a00 */
[----:B------:R-:W-:Y:S01]  /*4ee0*/  ISETP.NE.U32.AND P0, PT, R28, -0x1, PT ;  /* 0xffffffff1c00780c */ /* 0x000fe20003f05070 */
[--C-:B------:R-:W-:Y:S01]  /*4ef0*/  @P1 IMAD.IADD R6, R6, 0x1, -R13.reuse ;  /* 0x0000000106061824 */ /* 0x100fe200078e0a0d */
[----:B------:R-:W-:Y:S01]  /*4f00*/  ISETP.NE.U32.AND P2, PT, R40, -0x1, PT ;  /* 0xffffffff2800780c */ /* 0x000fe20003f45070 */
[----:B------:R-:W-:Y:S01]  /*4f10*/  @P3 STS.64 [R17], R32 ;  /* 0x0000002011003388 */ /* 0x000fe20000000a00 */
[----:B------:R-:W-:Y:S01]  /*4f20*/  ISETP.NE.AND.EX P0, PT, R29, -0x1, PT, P0 ;  /* 0xffffffff1d00780c */ /* 0x000fe20003f05300 */
[----:B------:R-:W-:Y:S01]  /*4f30*/  @P5 IMAD.IADD R4, R4, 0x1, -R13 ;  /* 0x0000000104045824 */ /* 0x000fe200078e0a0d */
[----:B------:R-:W-:Y:S01]  /*4f40*/  ISETP.NE.U32.AND P3, PT, R42, -0x1, PT ;  /* 0xffffffff2a00780c */ /* 0x000fe20003f65070 */
[----:B------:R-:W-:Y:S01]  /*4f50*/  @P4 STS.64 [R19], R30 ;  /* 0x0000001e13004388 */ /* 0x000fe20000000a00 */
[----:B------:R-:W-:-:S02]  /*4f60*/  ISETP.NE.U32.AND P4, PT, R24, -0x1, PT ;  /* 0xffffffff1800780c */ /* 0x000fc40003f85070 */
[----:B------:R-:W-:Y:S02]  /*4f70*/  ISETP.NE.AND.EX P6, PT, R39, -0x1, PT, P6 ;  /* 0xffffffff2700780c */ /* 0x000fe40003fc5360 */
[----:B------:R-:W-:Y:S02]  /*4f80*/  ISETP.NE.AND.EX P4, PT, R25, -0x1, PT, P4 ;  /* 0xffffffff1900780c */ /* 0x000fe40003f85340 */
[----:B------:R-:W-:Y:S02]  /*4f90*/  ISETP.NE.AND.EX P2, PT, R41, -0x1, PT, P2 ;  /* 0xffffffff2900780c */ /* 0x000fe40003f45320 */
[----:B------:R-:W-:Y:S01]  /*4fa0*/  ISETP.NE.AND.EX P3, PT, R43, -0x1, PT, P3 ;  /* 0xffffffff2b00780c */ /* 0x000fe20003f65330 */
[----:B------:R-:W-:Y:S01]  /*4fb0*/  @P0 IMAD.IADD R7, R7, 0x1, -R13 ;  /* 0x0000000107070824 */ /* 0x000fe200078e0a0d */
[----:B0-----:R-:W-:-:S04]  /*4fc0*/  @P1 LEA R9, R6, UR4, 0x3 ;  /* 0x0000000406091c11 */ /* 0x001fc8000f8e18ff */
[----:B------:R-:W-:Y:S01]  /*4fd0*/  @P0 LEA R7, R7, UR4, 0x3 ;  /* 0x0000000407070c11 */ /* 0x000fe2000f8e18ff */
[--C-:B------:R-:W-:Y:S01]  /*4fe0*/  @P6 IMAD.IADD R6, R3, 0x1, -R13.reuse ;  /* 0x0000000103066824 */ /* 0x100fe200078e0a0d */
[----:B------:R-:W-:Y:S01]  /*4ff0*/  @P5 LEA R3, R4, UR4, 0x3 ;  /* 0x0000000404035c11 */ /* 0x000fe2000f8e18ff */
[--C-:B------:R-:W-:Y:S02]  /*5000*/  @P4 IMAD.IADD R5, R5, 0x1, -R13.reuse ;  /* 0x0000000105054824 */ /* 0x100fe400078e0a0d */
[--C-:B------:R-:W-:Y:S01]  /*5010*/  @P2 IMAD.IADD R2, R2, 0x1, -R13.reuse ;  /* 0x0000000102022824 */ /* 0x100fe200078e0a0d */
[----:B------:R0:W-:Y:S01]  /*5020*/  @P0 STS.64 [R7], R28 ;  /* 0x0000001c07000388 */ /* 0x0001e20000000a00 */
[----:B------:R-:W-:Y:S01]  /*5030*/  @P3 IMAD.IADD R0, R0, 0x1, -R13 ;  /* 0x0000000100003824 */ /* 0x000fe200078e0a0d */
[----:B------:R-:W-:Y:S02]  /*5040*/  @P4 LEA R5, R5, UR4, 0x3 ;  /* 0x0000000405054c11 */ /* 0x000fe4000f8e18ff */
[----:B------:R-:W-:Y:S01]  /*5050*/  @P6 LEA R15, R6, UR4, 0x3 ;  /* 0x00000004060f6c11 */ /* 0x000fe2000f8e18ff */
[----:B------:R1:W-:Y:S01]  /*5060*/  @P1 STS.64 [R9], R26 ;  /* 0x0000001a09001388 */ /* 0x0003e20000000a00 */
[----:B------:R-:W-:-:S03]  /*5070*/  ISETP.GE.AND P0, PT, R45, R12, PT ;  /* 0x0000000c2d00720c */ /* 0x000fc60003f06270 */
[----:B------:R2:W-:Y:S01]  /*5080*/  @P4 STS.64 [R5], R24 ;  /* 0x0000001805004388 */ /* 0x0005e20000000a00 */
[----:B0-----:R-:W-:-:S03]  /*5090*/  @P2 LEA R7, R2, UR4, 0x3 ;  /* 0x0000000402072c11 */ /* 0x001fc6000f8e18ff */
[----:B------:R2:W-:Y:S01]  /*50a0*/  @P5 STS.64 [R3], R10 ;  /* 0x0000000a03005388 */ /* 0x0005e20000000a00 */
[----:B-1----:R-:W-:-:S03]  /*50b0*/  @P3 LEA R9, R0, UR4, 0x3 ;  /* 0x0000000400093c11 */ /* 0x002fc6000f8e18ff */
[----:B------:R2:W-:Y:S04]  /*50c0*/  @P6 STS.64 [R15], R38 ;  /* 0x000000260f006388 */ /* 0x0005e80000000a00 */
[----:B------:R2:W-:Y:S04]  /*50d0*/  @P2 STS.64 [R7], R40 ;  /* 0x0000002807002388 */ /* 0x0005e80000000a00 */
[----:B------:R2:W-:Y:S01]  /*50e0*/  @P3 STS.64 [R9], R42 ;  /* 0x0000002a09003388 */ /* 0x0005e20000000a00 */
[----:B------:R-:W-:Y:S06]  /*50f0*/  BAR.SYNC.DEFER_BLOCKING 0x0 ;  /* 0x0000000000007b1d */ /* 0x000fec0000010000 */
[----:B------:R-:W-:Y:S05]  /*5100*/  @P0 EXIT ;  /* 0x000000000000094d */ /* 0x000fea0003800000 */
[----:B--2---:R-:W-:Y:S01]  /*5110*/  LOP3.LUT R3, RZ, R45, RZ, 0x33, !PT ;  /* 0x0000002dff037212 */ /* 0x004fe200078e33ff */
[----:B------:R-:W0:Y:S01]  /*5120*/  LDCU.U8 UR6, c[0x0][0x3d0] ;  /* 0x00007a00ff0677ac */ /* 0x000e220008000000 */
[----:B------:R-:W-:Y:S03]  /*5130*/  BSSY.RECONVERGENT B0, `(.L_x_89) ;  /* 0x000001e000007945 */ /* 0x000fe60003800200 */
[----:B------:R-:W-:Y:S01]  /*5140*/  IMAD.IADD R2, R3, 0x1, R12 ;  /* 0x0000000103027824 */ /* 0x000fe200078e020c */
[----:B------:R-:W1:Y:S03]  /*5150*/  LDCU.64 UR10, c[0x0][0x3a8] ;  /* 0x00007500ff0a77ac */ /* 0x000e660008000a00 */
[C---:B------:R-:W-:Y:S01]  /*5160*/  IMAD.HI.U32 R0, R2.reuse, -0x55555555, RZ ;  /* 0xaaaaaaab02007827 */ /* 0x040fe200078e00ff */
[----:B------:R-:W-:-:S04]  /*5170*/  ISETP.GE.U32.AND P1, PT, R2, 0x480, PT ;  /* 0x000004800200780c */ /* 0x000fc80003f26070 */
[----:B------:R-:W-:-:S04]  /*5180*/  SHF.R.U32.HI R0, RZ, 0x8, R0 ;  /* 0x00000008ff007819 */ /* 0x000fc80000011600 */
[----:B------:R-:W-:-:S04]  /*5190*/  LOP3.LUT R3, R0, 0x3, RZ, 0xc0, !PT ;  /* 0x0000000300037812 */ /* 0x000fc800078ec0ff */
[----:B------:R-:W-:-:S13]  /*51a0*/  ISETP.NE.AND P0, PT, R3, 0x3, PT ;  /* 0x000000030300780c */ /* 0x000fda0003f05270 */
[----:B01----:R-:W-:Y:S05]  /*51b0*/  @!P0 BRA `(.L_x_90) ;  /* 0x0000000000548947 */ /* 0x003fea0003800000 */
[----:B------:R-:W-:Y:S01]  /*51c0*/  VIADD R0, R0, 0x1 ;  /* 0x0000000100007836 */ /* 0x000fe20000000000 */
[C---:B------:R-:W-:Y:S01]  /*51d0*/  LEA R8, R45.reuse, UR4, 0x3 ;  /* 0x000000042d087c11 */ /* 0x040fe2000f8e18ff */
[----:B------:R-:W-:Y:S01]  /*51e0*/  IMAD.IADD R9, R45, 0x1, R13 ;  /* 0x000000012d097824 */ /* 0x000fe200078e020d */
[----:B------:R-:W-:Y:S02]  /*51f0*/  ISETP.NE.AND P2, PT, RZ, UR6, PT ;  /* 0x00000006ff007c0c */ /* 0x000fe4000bf45270 */
[----:B------:R-:W-:-:S05]  /*5200*/  LOP3.LUT R0, R0, 0x3, RZ, 0xc0, !PT ;  /* 0x0000000300007812 */ /* 0x000fca00078ec0ff */
[----:B------:R-:W-:Y:S02]  /*5210*/  IMAD R45, R0, 0x180, R45 ;  /* 0x00000180002d7824 */ /* 0x000fe400078e022d */
[----:B------:R-:W-:-:S07]  /*5220*/  IMAD.MOV R0, RZ, RZ, -R0 ;  /* 0x000000ffff007224 */ /* 0x000fce00078e0a00 */
.L_x_91:
[----:B0-----:R-:W0:Y:S01]  /*5230*/  @!P2 LDC.64 R6, c[0x0][0x3e8] ;  /* 0x0000fa00ff06ab82 */ /* 0x001e220000000a00 */
[----:B------:R-:W-:Y:S01]  /*5240*/  CS2R R2, SRZ ;  /* 0x0000000000027805 */ /* 0x000fe2000001ff00 */
[----:B------:R1:W2:Y:S05]  /*5250*/  LDS.64 R4, [R8] ;  /* 0x0000000008047984 */ /* 0x0002aa0000000a00 */
[----:B0-----:R-:W3:Y:S01]  /*5260*/  @!P2 LDG.E.64 R2, desc[UR8][R6.64] ;  /* 0x000000080602a981 */ /* 0x001ee2000c1e1b00 */
[----:B------:R-:W-:Y:S02]  /*5270*/  VIADD R0, R0, 0x1 ;  /* 0x0000000100007836 */ /* 0x000fe40000000000 */
[----:B-1----:R-:W-:Y:S01]  /*5280*/  VIADD R8, R8, 0xc00 ;  /* 0x00000c0008087836 */ /* 0x002fe20000000000 */
[----:B---3--:R-:W-:-:S04]  /*5290*/  IADD3 R10, P0, PT, R9, R2, RZ ;  /* 0x00000002090a7210 */ /* 0x008fc80007f1e0ff */
[C---:B------:R-:W-:Y:S01]  /*52a0*/  LEA.HI.X.SX32 R3, R9.reuse, R3, 0x1, P0 ;  /* 0x0000000309037211 */ /* 0x040fe200000f0eff */
[----:B------:R-:W-:Y:S01]  /*52b0*/  VIADD R9, R9, 0x180 ;  /* 0x0000018009097836 */ /* 0x000fe20000000000 */
[----:B------:R-:W-:-:S04]  /*52c0*/  LEA R2, P0, R10, UR10, 0x3 ;  /* 0x0000000a0a027c11 */ /* 0x000fc8000f8018ff */
[----:B------:R-:W-:Y:S02]  /*52d0*/  LEA.HI.X R3, R10, UR11, R3, 0x3, P0 ;  /* 0x0000000b0a037c11 */ /* 0x000fe400080f1c03 */
[----:B------:R-:W-:-:S03]  /*52e0*/  ISETP.NE.AND P0, PT, R0, RZ, PT ;  /* 0x000000ff0000720c */ /* 0x000fc60003f05270 */
[----:B--2---:R0:W-:Y:S10]  /*52f0*/  STG.E.64 desc[UR8][R2.64], R4 ;  /* 0x0000000402007986 */ /* 0x0041f4000c101b08 */
[----:B------:R-:W-:Y:S05]  /*5300*/  @P0 BRA `(.L_x_91) ;  /* 0xfffffffc00c80947 */ /* 0x000fea000383ffff */
.L_x_90:
[----:B------:R-:W-:Y:S05]  /*5310*/  BSYNC.RECONVERGENT B0 ;  /* 0x0000000000007941 */ /* 0x000fea0003800200 */
.L_x_89:
[----:B------:R-:W-:Y:S05]  /*5320*/  @!P1 EXIT ;  /* 0x000000000000994d */ /* 0x000fea0003800000 */
[----:B------:R-:W1:Y:S01]  /*5330*/  S2UR UR5, SR_CgaCtaId ;  /* 0x00000000000579c3 */ /* 0x000e620000008800 */
[----:B------:R-:W-:Y:S01]  /*5340*/  UMOV UR4, 0x400 ;  /* 0x0000040000047882 */ /* 0x000fe20000000000 */
[----:B------:R-:W-:Y:S01]  /*5350*/  UISETP.NE.AND UP0, UPT, UR6, URZ, UPT ;  /* 0x000000ff0600728c */ /* 0x000fe2000bf05270 */
[----:B------:R-:W-:Y:S01]  /*5360*/  IMAD.IADD R13, R45, 0x1, R13 ;  /* 0x000000012d0d7824 */ /* 0x000fe200078e020d */
[----:B------:R-:W2:Y:S04]  /*5370*/  LDCU.64 UR10, c[0x0][0x3a8] ;  /* 0x00007500ff0a77ac */ /* 0x000ea80008000a00 */
[----:B------:R-:W-:Y:S01]  /*5380*/  PLOP3.LUT P0, PT, PT, PT, UP0, 0x80, 0x8 ;  /* 0x000000000008781c */ /* 0x000fe20003f0f008 */
[----:B-1----:R-:W-:-:S06]  /*5390*/  ULEA UR4, UR5, UR4, 0x18 ;  /* 0x0000000405047291 */ /* 0x002fcc000f8ec0ff */
[----:B------:R-:W-:-:S05]  /*53a0*/  LEA R0, R45, UR4, 0x3 ;  /* 0x000000042d007c11 */ /* 0x000fca000f8e18ff */
[----:B--2---:R-:W-:-:S07]  /*53b0*/  VIADD R0, R0, 0x1800 ;  /* 0x0000180000007836 */ /* 0x004fce0000000000 */
.L_x_92:
[----:B--2---:R-:W1:Y:S01]  /*53c0*/  @!P0 LDC.64 R6, c[0x0][0x3e8] ;  /* 0x0000fa00ff068b82 */ /* 0x004e620000000a00 */
[----:B0-----:R-:W-:Y:S01]  /*53d0*/  CS2R R2, SRZ ;  /* 0x0000000000027805 */ /* 0x001fe2000001ff00 */
[----:B------:R-:W-:Y:S01]  /*53e0*/  UISETP.NE.AND UP0, UPT, UR6, URZ, UPT ;  /* 0x000000ff0600728c */ /* 0x000fe2000bf05270 */
[----:B------:R-:W0:Y:S04]  /*53f0*/  LDS.64 R4, [R0+-0x1800] ;  /* 0xffe8000000047984 */ /* 0x000e280000000a00 */
[----:B-1----:R1:W2:Y:S01]  /*5400*/  @!P0 LDG.E.64 R2, desc[UR8][R6.64] ;  /* 0x0000000806028981 */ /* 0x0022a2000c1e1b00 */
[----:B------:R-:W-:Y:S02]  /*5410*/  PLOP3.LUT P0, PT, PT, PT, UP0, 0x80, 0x8 ;  /* 0x000000000008781c */ /* 0x000fe40003f0f008 */
[----:B------:R-:W-:Y:S01]  /*5420*/  SHF.R.S32.HI R19, RZ, 0x1f, R13 ;  /* 0x0000001fff137819 */ /* 0x000fe2000001140d */
[----:B-1----:R-:W1:Y:S10]  /*5430*/  LDS.64 R6, [R0+-0xc00] ;  /* 0xfff4000000067984 */ /* 0x002e740000000a00 */
[----:B------:R-:W3:Y:S01]  /*5440*/  @!P0 LDC.64 R14, c[0x0][0x3e8] ;  /* 0x0000fa00ff0e8b82 */ /* 0x000ee20000000a00 */
[----:B--2---:R-:W-:-:S05]  /*5450*/  IADD3 R2, P1, PT, R13, R2, RZ ;  /* 0x000000020d027210 */ /* 0x004fca0007f3e0ff */
[----:B------:R-:W-:Y:S01]  /*5460*/  IMAD.X R3, R19, 0x1, R3, P1 ;  /* 0x0000000113037824 */ /* 0x000fe200008e0603 */
[----:B------:R-:W-:-:S04]  /*5470*/  LEA R8, P1, R2, UR10, 0x3 ;  /* 0x0000000a02087c11 */ /* 0x000fc8000f8218ff */
[----:B------:R-:W-:Y:S02]  /*5480*/  LEA.HI.X R9, R2, UR11, R3, 0x3, P1 ;  /* 0x0000000b02097c11 */ /* 0x000fe400088f1c03 */
[----:B------:R-:W-:-:S03]  /*5490*/  CS2R R2, SRZ ;  /* 0x0000000000027805 */ /* 0x000fc6000001ff00 */
[----:B0-----:R0:W-:Y:S04]  /*54a0*/  STG.E.64 desc[UR8][R8.64], R4 ;  /* 0x0000000408007986 */ /* 0x0011e8000c101b08 */
[----:B---3--:R-:W2:Y:S01]  /*54b0*/  @!P0 LDG.E.64 R2, desc[UR8][R14.64] ;  /* 0x000000080e028981 */ /* 0x008ea2000c1e1b00 */
[----:B------:R-:W3:Y:S03]  /*54c0*/  @!P0 LDC.64 R16, c[0x0][0x3e8] ;  /* 0x0000fa00ff108b82 */ /* 0x000ee60000000a00 */
[----:B------:R-:W4:Y:S01]  /*54d0*/  LDS.64 R4, [R0] ;  /* 0x0000000000047984 */ /* 0x000f220000000a00 */
[----:B--2---:R-:W-:-:S05]  /*54e0*/  IADD3 R2, P1, PT, R13, R2, RZ ;  /* 0x000000020d027210 */ /* 0x004fca0007f3e0ff */
[----:B------:R-:W-:Y:S01]  /*54f0*/  IMAD.X R3, R19, 0x1, R3, P1 ;  /* 0x0000000113037824 */ /* 0x000fe200008e0603 */
[----:B------:R-:W-:-:S04]  /*5500*/  LEA R10, P1, R2, UR10, 0x3 ;  /* 0x0000000a020a7c11 */ /* 0x000fc8000f8218ff */
[----:B------:R-:W-:Y:S02]  /*5510*/  LEA.HI.X R11, R2, UR11, R3, 0x3, P1 ;  /* 0x0000000b020b7c11 */ /* 0x000fe400088f1c03 */
[----:B------:R-:W-:-:S03]  /*5520*/  CS2R R2, SRZ ;  /* 0x0000000000027805 */ /* 0x000fc6000001ff00 */
[----:B-1----:R-:W-:Y:S04]  /*5530*/  STG.E.64 desc[UR8][R10.64+0xc00], R6 ;  /* 0x000c00060a007986 */ /* 0x002fe8000c101b08 */
[----:B---3--:R-:W2:Y:S01]  /*5540*/  @!P0 LDG.E.64 R2, desc[UR8][R16.64] ;  /* 0x0000000810028981 */ /* 0x008ea2000c1e1b00 */
[----:B------:R-:W1:Y:S03]  /*5550*/  @!P0 LDC.64 R14, c[0x0][0x3e8] ;  /* 0x0000fa00ff0e8b82 */ /* 0x000e660000000a00 */
[----:B------:R3:W5:Y:S01]  /*5560*/  LDS.64 R6, [R0+0xc00] ;  /* 0x000c000000067984 */ /* 0x0007620000000a00 */
[----:B--2---:R-:W-:-:S05]  /*5570*/  IADD3 R2, P1, PT, R13, R2, RZ ;  /* 0x000000020d027210 */ /* 0x004fca0007f3e0ff */
[----:B------:R-:W-:Y:S01]  /*5580*/  IMAD.X R3, R19, 0x1, R3, P1 ;  /* 0x0000000113037824 */ /* 0x000fe200008e0603 */
[----:B0-----:R-:W-:-:S04]  /*5590*/  LEA R8, P1, R2, UR10, 0x3 ;  /* 0x0000000a02087c11 */ /* 0x001fc8000f8218ff */
[----:B------:R-:W-:Y:S02]  /*55a0*/  LEA.HI.X R9, R2, UR11, R3, 0x3, P1 ;  /* 0x0000000b02097c11 */ /* 0x000fe400088f1c03 */
[----:B------:R-:W-:-:S03]  /*55b0*/  CS2R R2, SRZ ;  /* 0x0000000000027805 */ /* 0x000fc6000001ff00 */
[----:B----4-:R2:W-:Y:S04]  /*55c0*/  STG.E.64 desc[UR8][R8.64+0x1800], R4 ;  /* 0x0018000408007986 */ /* 0x0105e8000c101b08 */
[----:B-1----:R-:W4:Y:S01]  /*55d0*/  @!P0 LDG.E.64 R2, desc[UR8][R14.64] ;  /* 0x000000080e028981 */ /* 0x002f22000c1e1b00 */
[----:B------:R-:W-:Y:S02]  /*55e0*/  VIADD R45, R45, 0x600 ;  /* 0x000006002d2d7836 */ /* 0x000fe40000000000 */
[----:B---3--:R-:W-:Y:S01]  /*55f0*/  VIADD R0, R0, 0x3000 ;  /* 0x0000300000007836 */ /* 0x008fe20000000000 */
[C---:B----4-:R-:W-:Y:S01]  /*5600*/  IADD3 R10, P1, PT, R13.reuse, R2, RZ ;  /* 0x000000020d0a7210 */ /* 0x050fe20007f3e0ff */
[----:B------:R-:W-:-:S04]  /*5610*/  VIADD R13, R13, 0x600 ;  /* 0x000006000d0d7836 */ /* 0x000fc80000000000 */
[----:B------:R-:W-:Y:S01]  /*5620*/  IMAD.X R3, R19, 0x1, R3, P1 ;  /* 0x0000000113037824 */ /* 0x000fe200008e0603 */
[----:B------:R-:W-:-:S04]  /*5630*/  LEA R2, P1, R10, UR10, 0x3 ;  /* 0x0000000a0a027c11 */ /* 0x000fc8000f8218ff */
[----:B------:R-:W-:Y:S02]  /*5640*/  LEA.HI.X R3, R10, UR11, R3, 0x3, P1 ;  /* 0x0000000b0a037c11 */ /* 0x000fe400088f1c03 */
[----:B------:R-:W-:-:S03]  /*5650*/  ISETP.GE.AND P1, PT, R45, R12, PT ;  /* 0x0000000c2d00720c */ /* 0x000fc60003f26270 */
[----:B-----5:R2:W-:Y:S10]  /*5660*/  STG.E.64 desc[UR8][R2.64+0x2400], R6 ;  /* 0x0024000602007986 */ /* 0x0205f4000c101b08 */
[----:B------:R-:W-:Y:S05]  /*5670*/  @!P1 BRA `(.L_x_92) ;  /* 0xfffffffc00509947 */ /* 0x000fea000383ffff */
[----:B------:R-:W-:Y:S05]  /*5680*/  EXIT ;  /* 0x000000000000794d */ /* 0x000fea0003800000 */
.L_x_0:
[----:B------:R-:W0:Y:S01]  /*5690*/  LDCU UR4, c[0x0][0x3c4] ;  /* 0x00007880ff0477ac */ /* 0x000e220008000800 */
[----:B------:R-:W-:Y:S01]  /*56a0*/  ISETP.NE.AND P0, PT, R46, RZ, PT ;  /* 0x000000ff2e00720c */ /* 0x000fe20003f05270 */
[----:B------:R-:W-:Y:S01]  /*56b0*/  BSSY.RECONVERGENT B1, `(.L_x_93) ;  /* 0x00005c9000017945 */ /* 0x000fe20003800200 */
[----:B0-----:R-:W-:-:S11]  /*56c0*/  IADD3 R21, PT, PT, -R0, UR4, RZ ;  /* 0x0000000400157c10 */ /* 0x001fd6000fffe1ff */
        /* <DEDUP_REMOVED lines=11> */
[----:B------:R-:W-:-:S04]  /*5780*/  IMAD R31, R4, 0xb, R31 ;  /* 0x0000000b041f7824 */ /* 0x000fc800078e021f */
[C---:B------:R-:W-:Y:S01]  /*5790*/  VIADD R47, R31.reuse, 0x20 ;  /* 0x000000201f2f7836 */ /* 0x040fe20000000000 */
[C---:B------:R-:W-:Y:S02]  /*57a0*/  IADD3 R3, P0, P2, R31.reuse, UR4, R0 ;  /* 0x000000041f037c10 */ /* 0x040fe4000fa1e000 */
[----:B------:R-:W-:Y:S02]  /*57b0*/  ISETP.GE.AND P1, PT, R31, R21, PT ;  /* 0x000000151f00720c */ /* 0x000fe40003f26270 */
[----:B------:R-:W-:Y:S02]  /*57c0*/  IADD3.X R8, PT, PT, RZ, UR5, RZ, P0, P2 ;  /* 0x00000005ff087c10 */ /* 0x000fe400087e44ff */
[C---:B----4-:R-:W-:Y:S02]  /*57d0*/  IADD3 R4, P2, PT, R3.reuse, UR10, RZ ;  /* 0x0000000a03047c10 */ /* 0x050fe4000ff5e0ff */
[----:B--2---:R-:W-:Y:S02]  /*57e0*/  IADD3 R6, P0, PT, R3, R6, RZ ;  /* 0x0000000603067210 */ /* 0x004fe40007f1e0ff */
[----:B------:R-:W-:-:S02]  /*57f0*/  IADD3.X R5, PT, PT, R8, UR11, RZ, P2, !PT ;  /* 0x0000000b08057c10 */ /* 0x000fc400097fe4ff */
[-C--:B------:R-:W-:Y:S01]  /*5800*/  ISETP.GE.AND P2, PT, R47, R21.reuse, PT ;  /* 0x000000152f00720c */ /* 0x080fe20003f46270 */
[----:B------:R-:W-:Y:S02]  /*5810*/  IMAD.X R7, R8, 0x1, R7, P0 ;  /* 0x0000000108077824 */ /* 0x000fe400000e0607 */
[----:B------:R-:W2:Y:S01]  /*5820*/  @!P1 LDG.E.U8 R3, desc[UR8][R4.64] ;  /* 0x0000000804039981 */ /* 0x000ea2000c1e1100 */
[----:B------:R-:W-:Y:S01]  /*5830*/  VIADD R43, R31, 0x40 ;  /* 0x000000401f2b7836 */ /* 0x000fe20000000000 */
[----:B------:R-:W0:Y:S02]  /*5840*/  LDC.64 R8, c[0x0][0x380] ;  /* 0x0000e000ff087b82 */ /* 0x000e240000000a00 */
[----:B------:R-:W3:Y:S02]  /*5850*/  @!P1 LDG.E.U8 R48, desc[UR8][R6.64] ;  /* 0x0000000806309981 */ /* 0x000ee4000c1e1100 */
[----:B------:R-:W-:-:S04]  /*5860*/  ISETP.GE.AND P5, PT, R43, R21, PT ;  /* 0x000000152b00720c */ /* 0x000fc80003fa6270 */
[----:B------:R-:W4:Y:S04]  /*5870*/  @!P2 LDG.E.U8 R42, desc[UR8][R4.64+0x20] ;  /* 0x00002008042aa981 */ /* 0x000f28000c1e1100 */
[----:B------:R-:W5:Y:S01]  /*5880*/  @!P2 LDG.E.U8 R41, desc[UR8][R6.64+0x20] ;  /* 0x000020080629a981 */ /* 0x000f62000c1e1100 */
[----:B------:R-:W-:-:S04]  /*5890*/  VIADD R40, R31, 0x60 ;  /* 0x000000601f287836 */ /* 0x000fc80000000000 */
[----:B------:R-:W5:Y:S01]  /*58a0*/  @!P5 LDG.E.U8 R46, desc[UR8][R4.64+0x40] ;  /* 0x00004008042ed981 */ /* 0x000f62000c1e1100 */
[----:B------:R-:W-:-:S03]  /*58b0*/  ISETP.GE.AND P4, PT, R40, R21, PT ;  /* 0x000000152800720c */ /* 0x000fc60003f86270 */
[----:B------:R-:W5:Y:S01]  /*58c0*/  @!P5 LDG.E.U8 R45, desc[UR8][R6.64+0x40] ;  /* 0x00004008062dd981 */ /* 0x000f62000c1e1100 */
[----:B------:R-:W-:-:S05]  /*58d0*/  VIADD R30, R31, 0x80 ;  /* 0x000000801f1e7836 */ /* 0x000fca0000000000 */
[----:B------:R-:W-:-:S04]  /*58e0*/  ISETP.GE.AND P3, PT, R30, R21, PT ;  /* 0x000000151e00720c */ /* 0x000fc80003f66270 */
[----:B------:R-:W5:Y:S04]  /*58f0*/  @!P4 LDG.E.U8 R44, desc[UR8][R4.64+0x60] ;  /* 0x00006008042cc981 */ /* 0x000f68000c1e1100 */
[----:B------:R-:W5:Y:S05]  /*5900*/  @!P4 LDG.E.U8 R39, desc[UR8][R6.64+0x60] ;  /* 0x000060080627c981 */ /* 0x000f6a000c1e1100 */
[----:B------:R-:W5:Y:S04]  /*5910*/  @!P3 LDG.E.U8 R34, desc[UR8][R4.64+0x80] ;  /* 0x000080080422b981 */ /* 0x000f68000c1e1100 */
[----:B------:R-:W5:Y:S01]  /*5920*/  @!P3 LDG.E.U8 R35, desc[UR8][R6.64+0x80] ;  /* 0x000080080623b981 */ /* 0x000f62000c1e1100 */
[----:B0-----:R-:W-:-:S04]  /*5930*/  IADD3 R8, P0, P6, R8, UR4, R0 ;  /* 0x0000000408087c10 */ /* 0x001fc8000fe1e000 */
[----:B------:R-:W-:Y:S02]  /*5940*/  IADD3.X R9, PT, PT, R9, UR5, RZ, P0, P6 ;  /* 0x0000000509097c10 */ /* 0x000fe400087ec4ff */
[----:B------:R-:W-:-:S04]  /*5950*/  IADD3 R38, P0, PT, R8, 0x2, RZ ;  /* 0x0000000208267810 */ /* 0x000fc80007f1e0ff */
[----:B------:R-:W-:Y:S01]  /*5960*/  @!P1 IADD3 R0, P6, PT, R31, R38, RZ ;  /* 0x000000261f009210 */ /* 0x000fe20007fde0ff */
[----:B------:R-:W-:-:S04]  /*5970*/  IMAD.X R8, RZ, RZ, R9, P0 ;  /* 0x000000ffff087224 */ /* 0x000fc800000e0609 */
[----:B------:R-:W-:Y:S01]  /*5980*/  @!P1 IMAD.X R9, RZ, RZ, R8, P6 ;  /* 0x000000ffff099224 */ /* 0x000fe200030e0608 */
[----:B--2---:R-:W-:Y:S01]  /*5990*/  @!P1 ISETP.NE.AND P0, PT, R3, 0xa, PT ;  /* 0x0000000a0300980c */ /* 0x004fe20003f05270 */
[----:B------:R-:W-:Y:S01]  /*59a0*/  VIADD R3, R31, 0xa0 ;  /* 0x000000a01f037836 */ /* 0x000fe20000000000 */
[----:B---3--:R-:W-:Y:S02]  /*59b0*/  @!P1 ISETP.NE.AND P6, PT, R48, 0xd, PT ;  /* 0x0000000d3000980c */ /* 0x008fe40003fc5270 */
[----:B------:R-:W-:Y:S02]  /*59c0*/  @!P1 SEL R0, R0, 0xffffffff, !P0 ;  /* 0xffffffff00009807 */ /* 0x000fe40004000000 */
[----:B------:R-:W-:Y:S02]  /*59d0*/  @!P1 SEL R9, R9, 0xffffffff, !P0 ;  /* 0xffffffff09099807 */ /* 0x000fe40004000000 */
[----:B------:R-:W-:Y:S01]  /*59e0*/  @!P1 SEL R37, R0, 0xffffffff, !P6 ;  /* 0xffffffff00259807 */ /* 0x000fe20007000000 */
[----:B------:R-:W-:Y:S01]  /*59f0*/  VIADD R0, R31, 0xc0 ;  /* 0x000000c01f007836 */ /* 0x000fe20000000000 */
[----:B------:R-:W-:-:S02]  /*5a00*/  @!P1 SEL R36, R9, 0xffffffff, !P6 ;  /* 0xffffffff09249807 */ /* 0x000fc40007000000 */
[----:B------:R-:W-:Y:S02]  /*5a10*/  ISETP.GE.AND P0, PT, R3, R21, PT ;  /* 0x000000150300720c */ /* 0x000fe40003f06270 */
[----:B------:R-:W-:Y:S02]  /*5a20*/  @!P2 IADD3 R9, P6, PT, R47, R38, RZ ;  /* 0x000000262f09a210 */ /* 0x000fe40007fde0ff */
[----:B----4-:R-:W-:-:S03]  /*5a30*/  @!P2 ISETP.NE.AND P1, PT, R42, 0xa, PT ;  /* 0x0000000a2a00a80c */ /* 0x010fc60003f25270 */
[----:B------:R-:W-:Y:S01]  /*5a40*/  @!P2 IMAD.X R42, RZ, RZ, R8, P6 ;  /* 0x000000ffff2aa224 */ /* 0x000fe200030e0608 */
[----:B-----5:R-:W-:Y:S02]  /*5a50*/  @!P2 ISETP.NE.AND P6, PT, R41, 0xd, PT ;  /* 0x0000000d2900a80c */ /* 0x020fe40003fc5270 */
[----:B------:R-:W-:Y:S02]  /*5a60*/  @!P2 SEL R9, R9, 0xffffffff, !P1 ;  /* 0xffffffff0909a807 */ /* 0x000fe40004800000 */
[----:B------:R-:W-:Y:S01]  /*5a70*/  @!P2 SEL R42, R42, 0xffffffff, !P1 ;  /* 0xffffffff2a2aa807 */ /* 0x000fe20004800000 */
[----:B------:R-:W2:Y:S01]  /*5a80*/  @!P0 LDG.E.U8 R49, desc[UR8][R4.64+0xa0] ;  /* 0x0000a00804318981 */ /* 0x000ea2000c1e1100 */
[----:B------:R-:W-:Y:S01]  /*5a90*/  @!P2 SEL R33, R9, 0xffffffff, !P6 ;  /* 0xffffffff0921a807 */ /* 0x000fe20007000000 */
[----:B------:R-:W-:Y:S01]  /*5aa0*/  VIADD R41, R31, 0xe0 ;  /* 0x000000e01f297836 */ /* 0x000fe20000000000 */
[----:B------:R-:W-:Y:S02]  /*5ab0*/  @!P2 SEL R32, R42, 0xffffffff, !P6 ;  /* 0xffffffff2a20a807 */ /* 0x000fe40007000000 */
[----:B------:R-:W-:Y:S01]  /*5ac0*/  @!P5 IADD3 R9, P6, PT, R43, R38, RZ ;  /* 0x000000262b09d210 */ /* 0x000fe20007fde0ff */
[----:B------:R-:W3:Y:S01]  /*5ad0*/  @!P0 LDG.E.U8 R42, desc[UR8][R6.64+0xa0] ;  /* 0x0000a008062a8981 */ /* 0x000ee2000c1e1100 */
[----:B------:R-:W-:-:S03]  /*5ae0*/  ISETP.GE.AND P1, PT, R0, R21, PT ;  /* 0x000000150000720c */ /* 0x000fc60003f26270 */
[----:B------:R-:W-:Y:S01]  /*5af0*/  @!P5 IMAD.X R47, RZ, RZ, R8, P6 ;  /* 0x000000ffff2fd224 */ /* 0x000fe200030e0608 */
[----:B------:R-:W-:Y:S02]  /*5b00*/  @!P5 ISETP.NE.AND P6, PT, R46, 0xa, PT ;  /* 0x0000000a2e00d80c */ /* 0x000fe40003fc5270 */
[----:B------:R-:W-:Y:S02]  /*5b10*/  ISETP.GE.AND P2, PT, R41, R21, PT ;  /* 0x000000152900720c */ /* 0x000fe40003f46270 */
[----:B------:R-:W-:Y:S02]  /*5b20*/  @!P5 SEL R9, R9, 0xffffffff, !P6 ;  /* 0xffffffff0909d807 */ /* 0x000fe40007000000 */
[----:B------:R-:W-:Y:S02]  /*5b30*/  @!P5 SEL R47, R47, 0xffffffff, !P6 ;  /* 0xffffffff2f2fd807 */ /* 0x000fe40007000000 */
[----:B------:R-:W-:Y:S01]  /*5b40*/  @!P5 ISETP.NE.AND P6, PT, R45, 0xd, PT ;  /* 0x0000000d2d00d80c */ /* 0x000fe20003fc5270 */
[----:B------:R-:W4:Y:S03]  /*5b50*/  @!P1 LDG.E.U8 R43, desc[UR8][R4.64+0xc0] ;  /* 0x0000c008042b9981 */ /* 0x000f26000c1e1100 */
[----:B------:R-:W-:Y:S01]  /*5b60*/  @!P5 SEL R29, R9, 0xffffffff, !P6 ;  /* 0xffffffff091dd807 */ /* 0x000fe20007000000 */
[----:B------:R-:W5:Y:S01]  /*5b70*/  @!P1 LDG.E.U8 R46, desc[UR8][R6.64+0xc0] ;  /* 0x0000c008062e9981 */ /* 0x000f62000c1e1100 */
[----:B------:R-:W-:-:S02]  /*5b80*/  @!P5 SEL R28, R47, 0xffffffff, !P6 ;  /* 0xffffffff2f1cd807 */ /* 0x000fc40007000000 */
[----:B------:R-:W-:Y:S01]  /*5b90*/  @!P4 IADD3 R9, P6, PT, R40, R38, RZ ;  /* 0x000000262809c210 */ /* 0x000fe20007fde0ff */
[----:B------:R-:W5:Y:S01]  /*5ba0*/  @!P2 LDG.E.U8 R45, desc[UR8][R4.64+0xe0] ;  /* 0x0000e008042da981 */ /* 0x000f62000c1e1100 */
[----:B------:R-:W-:-:S03]  /*5bb0*/  @!P4 ISETP.NE.AND P5, PT, R44, 0xa, PT ;  /* 0x0000000a2c00c80c */ /* 0x000fc60003fa5270 */
[----:B------:R-:W-:Y:S01]  /*5bc0*/  @!P4 IMAD.X R44, RZ, RZ, R8, P6 ;  /* 0x000000ffff2cc224 */ /* 0x000fe200030e0608 */
[----:B------:R-:W-:Y:S01]  /*5bd0*/  @!P4 ISETP.NE.AND P6, PT, R39, 0xd, PT ;  /* 0x0000000d2700c80c */ /* 0x000fe20003fc5270 */
[----:B------:R-:W5:Y:S01]  /*5be0*/  @!P2 LDG.E.U8 R40, desc[UR8][R6.64+0xe0] ;  /* 0x0000e0080628a981 */ /* 0x000f62000c1e1100 */
[----:B------:R-:W-:Y:S01]  /*5bf0*/  @!P4 SEL R9, R9, 0xffffffff, !P5 ;  /* 0xffffffff0909c807 */ /* 0x000fe20006800000 */
[----:B------:R-:W-:Y:S01]  /*5c00*/  VIADD R39, R31, 0x100 ;  /* 0x000001001f277836 */ /* 0x000fe20000000000 */
[----:B------:R-:W-:Y:S02]  /*5c10*/  @!P4 SEL R44, R44, 0xffffffff, !P5 ;  /* 0xffffffff2c2cc807 */ /* 0x000fe40006800000 */
[----:B------:R-:W-:Y:S02]  /*5c20*/  @!P4 SEL R26, R9, 0xffffffff, !P6 ;  /* 0xffffffff091ac807 */ /* 0x000fe40007000000 */
[----:B------:R-:W-:Y:S02]  /*5c30*/  @!P3 IADD3 R9, P5, PT, R30, R38, RZ ;  /* 0x000000261e09b210 */ /* 0x000fe40007fbe0ff */
[----:B------:R-:W-:-:S02]  /*5c40*/  @!P4 SEL R27, R44, 0xffffffff, !P6 ;  /* 0xffffffff2c1bc807 */ /* 0x000fc40007000000 */
[----:B------:R-:W-:Y:S01]  /*5c50*/  ISETP.GE.AND P4, PT, R39, R21, PT ;  /* 0x000000152700720c */ /* 0x000fe20003f86270 */
[----:B------:R-:W-:Y:S01]  /*5c60*/  @!P3 IMAD.X R30, RZ, RZ, R8, P5 ;  /* 0x000000ffff1eb224 */ /* 0x000fe200028e0608 */
[----:B------:R-:W-:Y:S01]  /*5c70*/  @!P3 ISETP.NE.AND P6, PT, R34, 0xa, PT ;  /* 0x0000000a2200b80c */ /* 0x000fe20003fc5270 */
[----:B------:R-:W-:Y:S01]  /*5c80*/  VIADD R48, R31, 0x120 ;  /* 0x000001201f307836 */ /* 0x000fe20000000000 */
[----:B------:R-:W-:Y:S01]  /*5c90*/  @!P3 ISETP.NE.AND P5, PT, R35, 0xd, PT ;  /* 0x0000000d2300b80c */ /* 0x000fe20003fa5270 */
[----:B------:R-:W-:Y:S01]  /*5ca0*/  VIADD R47, R31, 0x140 ;  /* 0x000001401f2f7836 */ /* 0x000fe20000000000 */
[----:B------:R-:W-:Y:S02]  /*5cb0*/  @!P3 SEL R9, R9, 0xffffffff, !P6 ;  /* 0xffffffff0909b807 */ /* 0x000fe40007000000 */
[----:B------:R-:W-:Y:S02]  /*5cc0*/  @!P3 SEL R30, R30, 0xffffffff, !P6 ;  /* 0xffffffff1e1eb807 */ /* 0x000fe40007000000 */
[----:B------:R-:W-:-:S02]  /*5cd0*/  @!P3 SEL R12, R9, 0xffffffff, !P5 ;  /* 0xffffffff090cb807 */ /* 0x000fc40006800000 */
[----:B------:R-:W-:Y:S01]  /*5ce0*/  @!P3 SEL R13, R30, 0xffffffff, !P5 ;  /* 0xffffffff1e0db807 */ /* 0x000fe20006800000 */
[----:B------:R-:W5:Y:S01]  /*5cf0*/  @!P4 LDG.E.U8 R44, desc[UR8][R4.64+0x100] ;  /* 0x00010008042cc981 */ /* 0x000f62000c1e1100 */
[-C--:B------:R-:W-:Y:S02]  /*5d00*/  ISETP.GE.AND P5, PT, R48, R21.reuse, PT ;  /* 0x000000153000720c */ /* 0x080fe40003fa6270 */
[----:B------:R-:W-:Y:S01]  /*5d10*/  ISETP.GE.AND P3, PT, R47, R21, PT ;  /* 0x000000152f00720c */ /* 0x000fe20003f66270 */
[----:B------:R-:W5:Y:S10]  /*5d20*/  @!P4 LDG.E.U8 R9, desc[UR8][R6.64+0x100] ;  /* 0x000100080609c981 */ /* 0x000f74000c1e1100 */
[----:B------:R-:W5:Y:S04]  /*5d30*/  @!P5 LDG.E.U8 R30, desc[UR8][R4.64+0x120] ;  /* 0x00012008041ed981 */ /* 0x000f68000c1e1100 */
[----:B------:R-:W5:Y:S04]  /*5d40*/  @!P3 LDG.E.U8 R35, desc[UR8][R4.64+0x140] ;  /* 0x000140080423b981 */ /* 0x000f68000c1e1100 */
[----:B------:R-:W5:Y:S04]  /*5d50*/  @!P5 LDG.E.U8 R31, desc[UR8][R6.64+0x120] ;  /* 0x00012008061fd981 */ /* 0x000f68000c1e1100 */
[----:B------:R0:W5:Y:S01]  /*5d60*/  @!P3 LDG.E.U8 R34, desc[UR8][R6.64+0x140] ;  /* 0x000140080622b981 */ /* 0x000162000c1e1100 */
[----:B------:R-:W-:-:S02]  /*5d70*/  @!P0 IADD3 R50, P6, PT, R3, R38, RZ ;  /* 0x0000002603328210 */ /* 0x000fc40007fde0ff */
[----:B------:R-:W1:Y:S03]  /*5d80*/  S2R R3, SR_LANEID ;  /* 0x0000000000037919 */ /* 0x000e660000000000 */
[----:B------:R-:W-:Y:S01]  /*5d90*/  @!P0 IMAD.X R51, RZ, RZ, R8, P6 ;  /* 0x000000ffff338224 */ /* 0x000fe200030e0608 */
[----:B------:R-:W0:Y:S01]  /*5da0*/  S2UR UR5, SR_CgaCtaId ;  /* 0x00000000000579c3 */ /* 0x000e220000008800 */
[----:B------:R-:W-:Y:S02]  /*5db0*/  UMOV UR4, 0x400 ;  /* 0x0000040000047882 */ /* 0x000fe40000000000 */
[----:B0-----:R-:W-:Y:S01]  /*5dc0*/  ULEA UR4, UR5, UR4, 0x18 ;  /* 0x0000000405047291 */ /* 0x001fe2000f8ec0ff */
[----:B------:R-:W-:Y:S02]  /*5dd0*/  LOP3.LUT R16, R16, 0xfffffffd, RZ, 0xc0, !PT ;  /* 0xfffffffd10107812 */ /* 0x000fe400078ec0ff */
[----:B--2---:R-:W-:-:S04]  /*5de0*/  @!P0 ISETP.NE.AND P6, PT, R49, 0xa, PT ;  /* 0x0000000a3100880c */ /* 0x004fc80003fc5270 */
[----:B------:R-:W-:Y:S02]  /*5df0*/  @!P0 SEL R49, R50, 0xffffffff, !P6 ;  /* 0xffffffff32318807 */ /* 0x000fe40007000000 */
[----:B------:R-:W-:Y:S02]  /*5e00*/  @!P0 SEL R50, R51, 0xffffffff, !P6 ;  /* 0xffffffff33328807 */ /* 0x000fe40007000000 */
[----:B---3--:R-:W-:-:S04]  /*5e10*/  @!P0 ISETP.NE.AND P6, PT, R42, 0xd, PT ;  /* 0x0000000d2a00880c */ /* 0x008fc80003fc5270 */
[----:B------:R-:W-:Y:S02]  /*5e20*/  @!P0 SEL R10, R49, 0xffffffff, !P6 ;  /* 0xffffffff310a8807 */ /* 0x000fe40007000000 */
[----:B------:R-:W-:Y:S02]  /*5e30*/  @!P0 SEL R11, R50, 0xffffffff, !P6 ;  /* 0xffffffff320b8807 */ /* 0x000fe40007000000 */
[----:B------:R-:W-:-:S05]  /*5e40*/  @!P1 IADD3 R6, P6, PT, R0, R38, RZ ;  /* 0x0000002600069210 */ /* 0x000fca0007fde0ff */
[----:B------:R-:W-:Y:S01]  /*5e50*/  @!P1 IMAD.X R0, RZ, RZ, R8, P6 ;  /* 0x000000ffff009224 */ /* 0x000fe200030e0608 */
[----:B------:R-:W-:Y:S02]  /*5e60*/  @!P2 IADD3 R4, P6, PT, R41, R38, RZ ;  /* 0x000000262904a210 */ /* 0x000fe40007fde0ff */
[----:B----4-:R-:W-:-:S03]  /*5e70*/  @!P1 ISETP.NE.AND P0, PT, R43, 0xa, PT ;  /* 0x0000000a2b00980c */ /* 0x010fc60003f05270 */
[----:B------:R-:W-:Y:S01]  /*5e80*/  @!P2 IMAD.X R5, RZ, RZ, R8, P6 ;  /* 0x000000ffff05a224 */ /* 0x000fe200030e0608 */
[----:B------:R-:W-:Y:S02]  /*5e90*/  @!P1 SEL R6, R6, 0xffffffff, !P0 ;  /* 0xffffffff06069807 */ /* 0x000fe40004000000 */
[----:B------:R-:W-:Y:S02]  /*5ea0*/  @!P1 SEL R41, R0, 0xffffffff, !P0 ;  /* 0xffffffff00299807 */ /* 0x000fe40004000000 */
[----:B-----5:R-:W-:Y:S02]  /*5eb0*/  @!P2 ISETP.NE.AND P0, PT, R45, 0xa, PT ;  /* 0x0000000a2d00a80c */ /* 0x020fe40003f05270 */
[----:B------:R-:W-:Y:S02]  /*5ec0*/  SHF.R.U32.HI R0, RZ, 0x5, R2 ;  /* 0x00000005ff007819 */ /* 0x000fe40000011602 */
[----:B------:R-:W-:Y:S02]  /*5ed0*/  @!P2 SEL R4, R4, 0xffffffff, !P0 ;  /* 0xffffffff0404a807 */ /* 0x000fe40004000000 */
[----:B------:R-:W-:Y:S01]  /*5ee0*/  @!P2 SEL R5, R5, 0xffffffff, !P0 ;  /* 0xffffffff0505a807 */ /* 0x000fe20004000000 */
[----:B-1----:R-:W-:Y:S01]  /*5ef0*/  IMAD R7, R0, 0x160, R3 ;  /* 0x0000016000077824 */ /* 0x002fe200078e0203 */
[----:B------:R-:W-:-:S04]  /*5f00*/  @!P2 ISETP.NE.AND P0, PT, R40, 0xd, PT ;  /* 0x0000000d2800a80c */ /* 0x000fc80003f05270 */
[----:B------:R-:W-:Y:S01]  /*5f10*/  @!P2 SEL R22, R4, 0xffffffff, !P0 ;  /* 0xffffffff0416a807 */ /* 0x000fe20004000000 */
[----:B------:R-:W-:Y:S01]  /*5f20*/  IMAD.MOV.U32 R4, RZ, RZ, R37 ;  /* 0x000000ffff047224 */ /* 0x000fe200078e0025 */
[----:B------:R-:W-:Y:S01]  /*5f30*/  @!P2 SEL R23, R5, 0xffffffff, !P0 ;  /* 0xffffffff0517a807 */ /* 0x000fe20004000000 */
[----:B------:R-:W-:Y:S01]  /*5f40*/  IMAD.MOV.U32 R5, RZ, RZ, R36 ;  /* 0x000000ffff057224 */ /* 0x000fe200078e0024 */
[----:B------:R-:W-:Y:S02]  /*5f50*/  LEA R7, R7, UR4, 0x3 ;  /* 0x0000000407077c11 */ /* 0x000fe4000f8e18ff */
[----:B------:R-:W-:-:S03]  /*5f60*/  @!P1 ISETP.NE.AND P6, PT, R46, 0xd, PT ;  /* 0x0000000d2e00980c */ /* 0x000fc60003fc5270 */
[----:B------:R0:W-:Y:S01]  /*5f70*/  STS.64 [R7], R4 ;  /* 0x0000000407007388 */ /* 0x0001e20000000a00 */
[----:B------:R-:W-:Y:S02]  /*5f80*/  @!P1 SEL R24, R6, 0xffffffff, !P6 ;  /* 0xffffffff06189807 */ /* 0x000fe40007000000 */
[----:B------:R-:W-:Y:S02]  /*5f90*/  @!P1 SEL R25, R41, 0xffffffff, !P6 ;  /* 0xffffffff29199807 */ /* 0x000fe40007000000 */
[----:B------:R-:W-:Y:S01]  /*5fa0*/  @!P4 IADD3 R39, P6, PT, R39, R38, RZ ;  /* 0x000000262727c210 */ /* 0x000fe20007fde0ff */
[----:B0-----:R-:W-:Y:S02]  /*5fb0*/  IMAD.MOV.U32 R4, RZ, RZ, R33 ;  /* 0x000000ffff047224 */ /* 0x001fe400078e0021 */
[----:B------:R-:W-:Y:S01]  /*5fc0*/  IMAD.MOV.U32 R5, RZ, RZ, R32 ;  /* 0x000000ffff057224 */ /* 0x000fe200078e0020 */
[----:B------:R-:W-:Y:S01]  /*5fd0*/  @!P4 ISETP.NE.AND P2, PT, R44, 0xa, PT ;  /* 0x0000000a2c00c80c */ /* 0x000fe20003f45270 */
[----:B------:R-:W-:-:S03]  /*5fe0*/  @!P4 IMAD.X R6, RZ, RZ, R8, P6 ;  /* 0x000000ffff06c224 */ /* 0x000fc600030e0608 */
[----:B------:R0:W-:Y:S01]  /*5ff0*/  STS.64 [R7+0x100], R4 ;  /* 0x0001000407007388 */ /* 0x0001e20000000a00 */
[-C--:B------:R-:W-:Y:S02]  /*6000*/  @!P5 IADD3 R48, P0, PT, R48, R38.reuse, RZ ;  /* 0x000000263030d210 */ /* 0x080fe40007f1e0ff */
[----:B------:R-:W-:Y:S02]  /*6010*/  @!P3 IADD3 R38, P1, PT, R47, R38, RZ ;  /* 0x000000262f26b210 */ /* 0x000fe40007f3e0ff */
[----:B------:R-:W-:Y:S01]  /*6020*/  @!P4 ISETP.NE.AND P6, PT, R9, 0xd, PT ;  /* 0x0000000d0900c80c */ /* 0x000fe20003fc5270 */
[----:B0-----:R-:W-:Y:S02]  /*6030*/  IMAD.MOV.U32 R4, RZ, RZ, R29 ;  /* 0x000000ffff047224 */ /* 0x001fe400078e001d */
[----:B------:R-:W-:Y:S01]  /*6040*/  IMAD.MOV.U32 R5, RZ, RZ, R28 ;  /* 0x000000ffff057224 */ /* 0x000fe200078e001c */
[----:B------:R-:W-:-:S04]  /*6050*/  @!P4 SEL R39, R39, 0xffffffff, !P2 ;  /* 0xffffffff2727c807 */ /* 0x000fc80005000000 */
[----:B------:R0:W-:Y:S01]  /*6060*/  STS.64 [R7+0x200], R4 ;  /* 0x0002000407007388 */ /* 0x0001e20000000a00 */
[----:B------:R-:W-:Y:S02]  /*6070*/  @!P4 SEL R20, R39, 0xffffffff, !P6 ;  /* 0xffffffff2714c807 */ /* 0x000fe40007000000 */
[----:B0-----:R-:W-:Y:S01]  /*6080*/  @!P4 SEL R4, R6, 0xffffffff, !P2 ;  /* 0xffffffff0604c807 */ /* 0x001fe20005000000 */
[--C-:B------:R-:W-:Y:S01]  /*6090*/  @!P5 IMAD.X R5, RZ, RZ, R8.reuse, P0 ;  /* 0x000000ffff05d224 */ /* 0x100fe200000e0608 */
[----:B------:R-:W-:Y:S02]  /*60a0*/  @!P3 ISETP.NE.AND P0, PT, R35, 0xa, PT ;  /* 0x0000000a2300b80c */ /* 0x000fe40003f05270 */
[----:B------:R-:W-:Y:S01]  /*60b0*/  @!P4 SEL R17, R4, 0xffffffff, !P6 ;  /* 0xffffffff0411c807 */ /* 0x000fe20007000000 */
[----:B------:R-:W-:Y:S01]  /*60c0*/  @!P3 IMAD.X R4, RZ, RZ, R8, P1 ;  /* 0x000000ffff04b224 */ /* 0x000fe200008e0608 */
[----:B------:R-:W-:Y:S02]  /*60d0*/  @!P5 ISETP.NE.AND P6, PT, R30, 0xa, PT ;  /* 0x0000000a1e00d80c */ /* 0x000fe40003fc5270 */
[----:B------:R-:W-:-:S02]  /*60e0*/  @!P5 ISETP.NE.AND P4, PT, R31, 0xd, PT ;  /* 0x0000000d1f00d80c */ /* 0x000fc40003f85270 */
[----:B------:R-:W-:Y:S02]  /*60f0*/  @!P3 ISETP.NE.AND P2, PT, R34, 0xd, PT ;  /* 0x0000000d2200b80c */ /* 0x000fe40003f45270 */
[----:B------:R-:W-:Y:S02]  /*6100*/  @!P5 SEL R5, R5, 0xffffffff, !P6 ;  /* 0xffffffff0505d807 */ /* 0x000fe40007000000 */
[----:B------:R-:W-:Y:S02]  /*6110*/  @!P3 SEL R4, R4, 0xffffffff, !P0 ;  /* 0xffffffff0404b807 */ /* 0x000fe40004000000 */
[----:B------:R-:W-:Y:S02]  /*6120*/  @!P5 SEL R48, R48, 0xffffffff, !P6 ;  /* 0xffffffff3030d807 */ /* 0x000fe40007000000 */
[----:B------:R-:W-:Y:S02]  /*6130*/  @!P3 SEL R38, R38, 0xffffffff, !P0 ;  /* 0xffffffff2626b807 */ /* 0x000fe40004000000 */
[----:B------:R-:W-:Y:S01]  /*6140*/  @!P5 SEL R19, R5, 0xffffffff, !P4 ;  /* 0xffffffff0513d807 */ /* 0x000fe20006000000 */
[----:B------:R-:W-:Y:S01]  /*6150*/  IMAD.MOV.U32 R5, RZ, RZ, R17 ;  /* 0x000000ffff057224 */ /* 0x000fe200078e0011 */
[----:B------:R-:W-:Y:S01]  /*6160*/  @!P3 SEL R15, R4, 0xffffffff, !P2 ;  /* 0xffffffff040fb807 */ /* 0x000fe20005000000 */
[----:B------:R-:W-:Y:S01]  /*6170*/  IMAD.MOV.U32 R4, RZ, RZ, R20 ;  /* 0x000000ffff047224 */ /* 0x000fe200078e0014 */
[----:B------:R-:W-:-:S02]  /*6180*/  @!P5 SEL R18, R48, 0xffffffff, !P4 ;  /* 0xffffffff3012d807 */ /* 0x000fc40006000000 */
[----:B------:R-:W-:Y:S01]  /*6190*/  @!P3 SEL R14, R38, 0xffffffff, !P2 ;  /* 0xffffffff260eb807 */ /* 0x000fe20005000000 */
[----:B------:R-:W-:Y:S01]  /*61a0*/  IMAD R6, R3, 0x50, R7 ;  /* 0x0000005003067824 */ /* 0x000fe200078e0207 */
[----:B------:R-:W-:Y:S04]  /*61b0*/  STS.64 [R7+0x300], R26 ;  /* 0x0003001a07007388 */ /* 0x000fe80000000a00 */
[----:B------:R-:W-:Y:S04]  /*61c0*/  STS.64 [R7+0x400], R12 ;  /* 0x0004000c07007388 */ /* 0x000fe80000000a00 */
[----:B------:R-:W-:Y:S04]  /*61d0*/  STS.64 [R7+0x500], R10 ;  /* 0x0005000a07007388 */ /* 0x000fe80000000a00 */
[----:B------:R-:W-:Y:S04]  /*61e0*/  STS.64 [R7+0x600], R24 ;  /* 0x0006001807007388 */ /* 0x000fe80000000a00 */
[----:B------:R-:W-:Y:S04]  /*61f0*/  STS.64 [R7+0x700], R22 ;  /* 0x0007001607007388 */ /* 0x000fe80000000a00 */
[----:B------:R0:W-:Y:S04]  /*6200*/  STS.64 [R7+0x800], R4 ;  /* 0x0008000407007388 */ /* 0x0001e80000000a00 */
[----:B------:R-:W-:Y:S04]  /*6210*/  STS.64 [R7+0x900], R18 ;  /* 0x0009001207007388 */ /* 0x000fe80000000a00 */
[----:B------:R-:W-:Y:S01]  /*6220*/  STS.64 [R7+0xa00], R14 ;  /* 0x000a000e07007388 */ /* 0x000fe20000000a00 */
[----:B------:R-:W-:-:S03]  /*6230*/  NOP ;  /* 0x0000000000007918 */ /* 0x000fc60000000000 */
[----:B------:R-:W1:Y:S04]  /*6240*/  LDS.64 R40, [R6+0x8] ;  /* 0x0000080006287984 */ /* 0x000e680000000a00 */
[----:B------:R-:W2:Y:S04]  /*6250*/  LDS.64 R36, [R6+0x10] ;  /* 0x0000100006247984 */ /* 0x000ea80000000a00 */
[----:B------:R-:W3:Y:S04]  /*6260*/  LDS.64 R38, [R6] ;  /* 0x0000000006267984 */ /* 0x000ee80000000a00 */
[----:B------:R-:W4:Y:S04]  /*6270*/  LDS.64 R34, [R6+0x18] ;  /* 0x0000180006227984 */ /* 0x000f280000000a00 */
[----:B------:R-:W5:Y:S04]  /*6280*/  LDS.64 R32, [R6+0x20] ;  /* 0x0000200006207984 */ /* 0x000f680000000a00 */
[----:B------:R-:W5:Y:S01]  /*6290*/  LDS.64 R30, [R6+0x28] ;  /* 0x00002800061e7984 */ /* 0x000f620000000a00 */
[----:B0-----:R-:W-:-:S03]  /*62a0*/  IMAD R4, R2, 0xb, RZ ;  /* 0x0000000b02047824 */ /* 0x001fc600078e02ff */
[----:B------:R-:W0:Y:S01]  /*62b0*/  LDS.64 R28, [R6+0x30] ;  /* 0x00003000061c7984 */ /* 0x000e220000000a00 */
[----:B------:R-:W-:-:S03]  /*62c0*/  VIADD R8, R4, 0x1 ;  /* 0x0000000104087836 */ /* 0x000fc60000000000 */
[----:B------:R-:W0:Y:S04]  /*62d0*/  LDS.64 R26, [R6+0x38] ;  /* 0x00003800061a7984 */ /* 0x000e280000000a00 */
[----:B------:R-:W0:Y:S04]  /*62e0*/  LDS.64 R24, [R6+0x40] ;  /* 0x0000400006187984 */ /* 0x000e280000000a00 */
[----:B------:R-:W0:Y:S01]  /*62f0*/  LDS.64 R22, [R6+0x48] ;  /* 0x0000480006167984 */ /* 0x000e220000000a00 */
[----:B-1----:R-:W-:-:S03]  /*6300*/  ISETP.NE.U32.AND P1, PT, R40, -0x1, PT ;  /* 0xffffffff2800780c */ /* 0x002fc60003f25070 */
[----:B------:R1:W1:Y:S01]  /*6310*/  LDS.64 R18, [R6+0x50] ;  /* 0x0000500006127984 */ /* 0x0002620000000a00 */
[----:B------:R-:W-:Y:S01]  /*6320*/  BAR.SYNC.DEFER_BLOCKING 0x0 ;  /* 0x0000000000007b1d */ /* 0x000fe20000010000 */
[----:B------:R-:W-:-:S04]  /*6330*/  ISETP.NE.AND.EX P1, PT, R41, -0x1, PT, P1 ;  /* 0xffffffff2900780c */ /* 0x000fc80003f25310 */
[----:B------:R-:W-:Y:S02]  /*6340*/  ISETP.GE.OR P5, PT, R8, R21, P1 ;  /* 0x000000150800720c */ /* 0x000fe40000fa6670 */
[----:B--2---:R-:W-:Y:S01]  /*6350*/  ISETP.NE.U32.AND P1, PT, R36, -0x1, PT ;  /* 0xffffffff2400780c */ /* 0x004fe20003f25070 */
[----:B------:R-:W-:Y:S01]  /*6360*/  VIADD R8, R4, 0x2 ;  /* 0x0000000204087836 */ /* 0x000fe20000000000 */
[----:B---3--:R-:W-:Y:S02]  /*6370*/  ISETP.NE.U32.AND P0, PT, R38, -0x1, PT ;  /* 0xffffffff2600780c */ /* 0x008fe40003f05070 */
[----:B------:R-:W-:Y:S02]  /*6380*/  ISETP.NE.AND.EX P1, PT, R37, -0x1, PT, P1 ;  /* 0xffffffff2500780c */ /* 0x000fe40003f25310 */
[----:B------:R-:W-:Y:S02]  /*6390*/  ISETP.NE.AND.EX P0, PT, R39, -0x1, PT, P0 ;  /* 0xffffffff2700780c */ /* 0x000fe40003f05300 */
[----:B----4-:R-:W-:-:S02]  /*63a0*/  ISETP.NE.U32.AND P2, PT, R34, -0x1, PT ;  /* 0xffffffff2200780c */ /* 0x010fc40003f45070 */
[-C--:B------:R-:W-:Y:S01]  /*63b0*/  ISETP.GE.OR P6, PT, R8, R21.reuse, P1 ;  /* 0x000000150800720c */ /* 0x080fe20000fc6670 */
[C---:B------:R-:W-:Y:S01]  /*63c0*/  VIADD R8, R4.reuse, 0x3 ;  /* 0x0000000304087836 */ /* 0x040fe20000000000 */
[----:B------:R-:W-:Y:S02]  /*63d0*/  ISETP.GE.OR P0, PT, R4, R21, P0 ;  /* 0x000000150400720c */ /* 0x000fe40000706670 */
[----:B------:R-:W-:Y:S02]  /*63e0*/  ISETP.NE.AND.EX P1, PT, R35, -0x1, PT, P2 ;  /* 0xffffffff2300780c */ /* 0x000fe40003f25320 */
[----:B------:R-:W-:Y:S02]  /*63f0*/  @P5 LOP3.LUT R16, R16, 0x2, RZ, 0xfc, !PT ;  /* 0x0000000210105812 */ /* 0x000fe400078efcff */
[----:B------:R-:W-:Y:S02]  /*6400*/  SEL R5, RZ, 0x1, !P0 ;  /* 0x00000001ff057807 */ /* 0x000fe40004000000 */
[----:B-----5:R-:W-:-:S02]  /*6410*/  ISETP.NE.U32.AND P2, PT, R32, -0x1, PT ;  /* 0xffffffff2000780c */ /* 0x020fc40003f45070 */
[-C--:B------:R-:W-:Y:S01]  /*6420*/  ISETP.GE.OR P3, PT, R8, R21.reuse, P1 ;  /* 0x000000150800720c */ /* 0x080fe20000f66670 */
[----:B------:R-:W-:Y:S01]  /*6430*/  VIADD R8, R4, 0x4 ;  /* 0x0000000404087836 */ /* 0x000fe20000000000 */
[----:B------:R-:W-:Y:S01]  /*6440*/  LOP3.LUT R16, R16, 0xfffffffb, RZ, 0xc0, !PT ;  /* 0xfffffffb10107812 */ /* 0x000fe200078ec0ff */
[----:B------:R-:W-:Y:S01]  /*6450*/  VIADD R46, R5, 0x1 ;  /* 0x00000001052e7836 */ /* 0x000fe20000000000 */
[----:B------:R-:W-:Y:S01]  /*6460*/  ISETP.NE.AND.EX P1, PT, R33, -0x1, PT, P2 ;  /* 0xffffffff2100780c */ /* 0x000fe20003f25320 */
[----:B------:R-:W-:Y:S01]  /*6470*/  @!P5 IMAD.MOV R46, RZ, RZ, R5 ;  /* 0x000000ffff2ed224 */ /* 0x000fe200078e0205 */
[----:B------:R-:W-:Y:S02]  /*6480*/  @P6 LOP3.LUT R16, R16, 0x4, RZ, 0xfc, !PT ;  /* 0x0000000410106812 */ /* 0x000fe400078efcff */
[-C--:B------:R-:W-:Y:S01]  /*6490*/  ISETP.GE.OR P4, PT, R8, R21.reuse, P1 ;  /* 0x000000150800720c */ /* 0x080fe20000f86670 */
[----:B------:R-:W-:Y:S01]  /*64a0*/  VIADD R44, R46, 0x1 ;  /* 0x000000012e2c7836 */ /* 0x000fe20000000000 */
[----:B------:R-:W-:Y:S01]  /*64b0*/  ISETP.NE.U32.AND P1, PT, R30, -0x1, PT ;  /* 0xffffffff1e00780c */ /* 0x000fe20003f25070 */
[----:B------:R-:W-:Y:S01]  /*64c0*/  @!P6 IMAD.MOV R44, RZ, RZ, R46 ;  /* 0x000000ffff2ce224 */ /* 0x000fe200078e022e */
[----:B------:R-:W-:Y:S01]  /*64d0*/  LOP3.LUT R16, R16, 0xfffffff7, RZ, 0xc0, !PT ;  /* 0xfffffff710107812 */ /* 0x000fe200078ec0ff */
[----:B------:R-:W-:Y:S01]  /*64e0*/  VIADD R8, R4, 0x5 ;  /* 0x0000000504087836 */ /* 0x000fe20000000000 */
[----:B------:R-:W-:Y:S01]  /*64f0*/  ISETP.NE.AND.EX P1, PT, R31, -0x1, PT, P1 ;  /* 0xffffffff1f00780c */ /* 0x000fe20003f25310 */
[----:B------:R-:W-:Y:S01]  /*6500*/  VIADD R45, R44, 0x1 ;  /* 0x000000012c2d7836 */ /* 0x000fe20000000000 */
[----:B------:R-:W-:Y:S01]  /*6510*/  @P3 LOP3.LUT R16, R16, 0x8, RZ, 0xfc, !PT ;  /* 0x0000000810103812 */ /* 0x000fe200078efcff */
[----:B------:R-:W-:Y:S01]  /*6520*/  @!P3 IMAD.MOV R45, RZ, RZ, R44 ;  /* 0x000000ffff2db224 */ /* 0x000fe200078e022c */
[----:B------:R-:W-:-:S02]  /*6530*/  ISETP.GE.OR P3, PT, R8, R21, P1 ;  /* 0x000000150800720c */ /* 0x000fc40000f66670 */
[----:B------:R-:W-:Y:S02]  /*6540*/  LOP3.LUT R16, R16, 0xffffffef, RZ, 0xc0, !PT ;  /* 0xffffffef10107812 */ /* 0x000fe400078ec0ff */
[----:B0-----:R-:W-:Y:S01]  /*6550*/  ISETP.NE.U32.AND P1, PT, R28, -0x1, PT ;  /* 0xffffffff1c00780c */ /* 0x001fe20003f25070 */
[----:B------:R-:W-:Y:S01]  /*6560*/  VIADD R8, R4, 0x6 ;  /* 0x0000000604087836 */ /* 0x000fe20000000000 */
[----:B------:R-:W-:Y:S01]  /*6570*/  @P4 LOP3.LUT R16, R16, 0x10, RZ, 0xfc, !PT ;  /* 0x0000001010104812 */ /* 0x000fe200078efcff */
[----:B------:R-:W-:Y:S01]  /*6580*/  VIADD R43, R45, 0x1 ;  /* 0x000000012d2b7836 */ /* 0x000fe20000000000 */
[----:B------:R-:W-:Y:S01]  /*6590*/  ISETP.NE.AND.EX P1, PT, R29, -0x1, PT, P1 ;  /* 0xffffffff1d00780c */ /* 0x000fe20003f25310 */
[----:B------:R-:W-:Y:S01]  /*65a0*/  @!P4 IMAD.MOV R43, RZ, RZ, R45 ;  /* 0x000000ffff2bc224 */ /* 0x000fe200078e022d */
[----:B------:R-:W-:Y:S02]  /*65b0*/  ISETP.NE.U32.AND P2, PT, R26, -0x1, PT ;  /* 0xffffffff1a00780c */ /* 0x000fe40003f45070 */
[----:B------:R-:W-:-:S02]  /*65c0*/  LOP3.LUT R16, R16, 0xfffffffe, RZ, 0xc0, !PT ;  /* 0xfffffffe10107812 */ /* 0x000fc400078ec0ff */
[-C--:B------:R-:W-:Y:S01]  /*65d0*/  ISETP.GE.OR P1, PT, R8, R21.reuse, P1 ;  /* 0x000000150800720c */ /* 0x080fe20000f26670 */
[----:B------:R-:W-:Y:S01]  /*65e0*/  VIADD R8, R4, 0x7 ;  /* 0x0000000704087836 */ /* 0x000fe20000000000 */
[----:B------:R-:W-:Y:S01]  /*65f0*/  ISETP.NE.AND.EX P2, PT, R27, -0x1, PT, P2 ;  /* 0xffffffff1b00780c */ /* 0x000fe20003f45320 */
[----:B------:R-:W-:Y:S01]  /*6600*/  VIADD R52, R43, 0x1 ;  /* 0x000000012b347836 */ /* 0x000fe20000000000 */
[----:B------:R-:W-:Y:S01]  /*6610*/  @P3 LOP3.LUT R16, R16, 0x1, RZ, 0xfc, !PT ;  /* 0x0000000110103812 */ /* 0x000fe200078efcff */
[----:B------:R-:W-:Y:S01]  /*6620*/  @!P3 IMAD.MOV R52, RZ, RZ, R43 ;  /* 0x000000ffff34b224 */ /* 0x000fe200078e022b */
[----:B------:R-:W-:Y:S02]  /*6630*/  ISETP.NE.U32.AND P3, PT, R24, -0x1, PT ;  /* 0xffffffff1800780c */ /* 0x000fe40003f65070 */
[----:B------:R-:W-:Y:S01]  /*6640*/  ISETP.GE.OR P2, PT, R8, R21, P2 ;  /* 0x000000150800720c */ /* 0x000fe20001746670 */
[----:B------:R-:W-:Y:S01]  /*6650*/  VIADD R8, R4, 0x8 ;  /* 0x0000000804087836 */ /* 0x000fe20000000000 */
[----:B------:R-:W-:-:S02]  /*6660*/  ISETP.NE.AND.EX P3, PT, R25, -0x1, PT, P3 ;  /* 0xffffffff1900780c */ /* 0x000fc40003f65330 */
[----:B------:R-:W-:Y:S01]  /*6670*/  ISETP.NE.U32.AND P4, PT, R22, -0x1, PT ;  /* 0xffffffff1600780c */ /* 0x000fe20003f85070 */
[----:B-1----:R-:W-:Y:S01]  /*6680*/  VIADD R6, R4, 0x9 ;  /* 0x0000000904067836 */ /* 0x002fe20000000000 */
[-C--:B------:R-:W-:Y:S01]  /*6690*/  ISETP.GE.OR P3, PT, R8, R21.reuse, P3 ;  /* 0x000000150800720c */ /* 0x080fe20001f66670 */
[----:B------:R-:W-:Y:S01]  /*66a0*/  VIADD R50, R52, 0x1 ;  /* 0x0000000134327836 */ /* 0x000fe20000000000 */
[----:B------:R-:W-:Y:S01]  /*66b0*/  ISETP.NE.AND.EX P4, PT, R23, -0x1, PT, P4 ;  /* 0xffffffff1700780c */ /* 0x000fe20003f85340 */
[----:B------:R-:W-:Y:S01]  /*66c0*/  @!P1 IMAD.MOV R50, RZ, RZ, R52 ;  /* 0x000000ffff329224 */ /* 0x000fe200078e0234 */
[----:B------:R-:W-:Y:S01]  /*66d0*/  ISETP.NE.U32.AND P5, PT, R18, -0x1, PT ;  /* 0xffffffff1200780c */ /* 0x000fe20003fa5070 */
[----:B------:R-:W-:Y:S01]  /*66e0*/  VIADD R4, R4, 0xa ;  /* 0x0000000a04047836 */ /* 0x000fe20000000000 */
[----:B------:R-:W-:Y:S01]  /*66f0*/  ISETP.GE.OR P4, PT, R6, R21, P4 ;  /* 0x000000150600720c */ /* 0x000fe20002786670 */
[----:B------:R-:W-:Y:S01]  /*6700*/  VIADD R48, R50, 0x1 ;  /* 0x0000000132307836 */ /* 0x000fe20000000000 */
[----:B------:R-:W-:Y:S01]  /*6710*/  ISETP.NE.AND.EX P5, PT, R19, -0x1, PT, P5 ;  /* 0xffffffff1300780c */ /* 0x000fe20003fa5350 */
[----:B------:R-:W-:-:S03]  /*6720*/  @!P2 IMAD.MOV R48, RZ, RZ, R50 ;  /* 0x000000ffff30a224 */ /* 0x000fc600078e0232 */
[----:B------:R-:W-:Y:S01]  /*6730*/  ISETP.GE.OR P5, PT, R4, R21, P5 ;  /* 0x000000150400720c */ /* 0x000fe20002fa6670 */
[----:B------:R-:W-:Y:S02]  /*6740*/  VIADD R20, R48, 0x1 ;  /* 0x0000000130147836 */ /* 0x000fe40000000000 */
[----:B------:R-:W-:-:S04]  /*6750*/  @!P3 IMAD.MOV R20, RZ, RZ, R48 ;  /* 0x000000ffff14b224 */ /* 0x000fc800078e0230 */
[----:B------:R-:W-:Y:S02]  /*6760*/  VIADD R42, R20, 0x1 ;  /* 0x00000001142a7836 */ /* 0x000fe40000000000 */
        /* <DEDUP_REMOVED lines=9> */
[----:B------:R-:W0:Y:S02]  /*6800*/  SHFL.UP P6, R8, R7, 0x8, RZ ;  /* 0x0500000007087989 */ /* 0x000e2400000c00ff */
[----:B0-----:R-:W-:-:S05]  /*6810*/  @P6 IMAD.IADD R8, R7, 0x1, R8 ;  /* 0x0000000107086824 */ /* 0x001fca00078e0208 */
[----:B------:R-:W0:Y:S02]  /*6820*/  SHFL.UP P6, R9, R8, 0x10, RZ ;  /* 0x0600000008097989 */ /* 0x000e2400000c00ff */
[----:B0-----:R-:W-:Y:S01]  /*6830*/  @P6 IMAD.IADD R9, R8, 0x1, R9 ;  /* 0x0000000108096824 */ /* 0x001fe200078e0209 */
[----:B------:R-:W-:-:S13]  /*6840*/  ISETP.NE.AND P6, PT, R3, 0x1f, PT ;  /* 0x0000001f0300780c */ /* 0x000fda0003fc5270 */
[----:B------:R-:W-:-:S05]  /*6850*/  @!P6 LEA R10, R0, UR4, 0x2 ;  /* 0x00000004000aec11 */ /* 0x000fca000f8e10ff */
[----:B------:R-:W-:Y:S01]  /*6860*/  @!P6 STS [R10], R9 ;  /* 0x000000090a00e388 */ /* 0x000fe20000000800 */
[----:B------:R-:W-:Y:S01]  /*6870*/  IMAD.IADD R4, R9, 0x1, -R4 ;  /* 0x0000000109047824 */ /* 0x000fe200078e0a04 */
[----:B------:R-:W-:Y:S01]  /*6880*/  BAR.SYNC.DEFER_BLOCKING 0x0 ;  /* 0x0000000000007b1d */ /* 0x000fe20000010000 */
[----:B------:R-:W-:-:S04]  /*6890*/  ISETP.NE.AND P6, PT, R3, RZ, PT ;  /* 0x000000ff0300720c */ /* 0x000fc80003fc5270 */
[----:B------:R-:W-:Y:S02]  /*68a0*/  SEL R3, R4, RZ, P6 ;  /* 0x000000ff04037207 */ /* 0x000fe40003000000 */
[----:B------:R-:W0:Y:S01]  /*68b0*/  LDS.128 R4, [UR4] ;  /* 0x00000004ff047984 */ /* 0x000e220008000c00 */
[----:B------:R-:W-:Y:S01]  /*68c0*/  ISETP.NE.AND P6, PT, R0, 0x2, PT ;  /* 0x000000020000780c */ /* 0x000fe20003fc5270 */
[----:B0-----:R-:W-:-:S05]  /*68d0*/  IMAD.IADD R11, R4, 0x1, R5 ;  /* 0x00000001040b7824 */ /* 0x001fca00078e0205 */
[----:B------:R-:W-:Y:S01]  /*68e0*/  SEL R8, R11, R4, !P6 ;  /* 0x000000040b087207 */ /* 0x000fe20007000000 */
[----:B------:R-:W-:Y:S01]  /*68f0*/  IMAD.IADD R11, R6, 0x1, R11 ;  /* 0x00000001060b7824 */ /* 0x000fe200078e020b */
[----:B------:R-:W-:-:S03]  /*6900*/  ISETP.NE.AND P6, PT, R0, 0x3, PT ;  /* 0x000000030000780c */ /* 0x000fc60003fc5270 */
[----:B------:R-:W-:Y:S01]  /*6910*/  IMAD.IADD R13, R7, 0x1, R11 ;  /* 0x00000001070d7824 */ /* 0x000fe200078e020b */
[----:B------:R-:W-:Y:S02]  /*6920*/  SEL R8, R11, R8, !P6 ;  /* 0x000000080b087207 */ /* 0x000fe40007000000 */
[----:B------:R-:W-:-:S04]  /*6930*/  ISETP.NE.AND P6, PT, R0, 0x4, PT ;  /* 0x000000040000780c */ /* 0x000fc80003fc5270 */
[C---:B------:R-:W-:Y:S02]  /*6940*/  SEL R12, R13.reuse, R8, !P6 ;  /* 0x000000080d0c7207 */ /* 0x040fe40007000000 */
[----:B------:R-:W0:Y:S01]  /*6950*/  LDS.128 R8, [UR4+0x10] ;  /* 0x00001004ff087984 */ /* 0x000e220008000c00 */
[----:B------:R-:W-:Y:S01]  /*6960*/  ISETP.NE.AND P6, PT, R0, 0x5, PT ;  /* 0x000000050000780c */ /* 0x000fe20003fc5270 */
[----:B0-----:R-:W-:-:S05]  /*6970*/  IMAD.IADD R13, R13, 0x1, R8 ;  /* 0x000000010d0d7824 */ /* 0x001fca00078e0208 */
[----:B------:R-:W-:Y:S01]  /*6980*/  SEL R12, R13, R12, !P6 ;  /* 0x0000000c0d0c7207 */ /* 0x000fe20007000000 */
[----:B------:R-:W-:Y:S01]  /*6990*/  IMAD.IADD R13, R9, 0x1, R13 ;  /* 0x00000001090d7824 */ /* 0x000fe200078e020d */
[----:B------:R-:W-:-:S04]  /*69a0*/  ISETP.NE.AND P6, PT, R0, 0x6, PT ;  /* 0x000000060000780c */ /* 0x000fc80003fc5270 */
        /* <DEDUP_REMOVED lines=16> */
[C---:B------:R-:W-:Y:S02]  /*6ab0*/  SEL R47, R17.reuse, R47, !P6 ;  /* 0x0000002f112f7207 */ /* 0x040fe40007000000 */
[----:B------:R-:W-:Y:S02]  /*6ac0*/  IADD3 R17, PT, PT, R17, R21, R15 ;  /* 0x0000001511117210 */ /* 0x000fe40007ffe00f */
[----:B------:R-:W-:-:S03]  /*6ad0*/  ISETP.GE.U32.AND P6, PT, R2, 0x20, PT ;  /* 0x000000200200780c */ /* 0x000fc60003fc6070 */
[----:B------:R-:W-:Y:S01]  /*6ae0*/  VIADD R17, R17, 0xffffef80 ;  /* 0xffffef8011117836 */ /* 0x000fe20000000000 */
[----:B------:R-:W-:-:S04]  /*6af0*/  SEL R0, R47, RZ, P6 ;  /* 0x000000ff2f007207 */ /* 0x000fc80003000000 */
[----:B------:R-:W-:Y:S01]  /*6b00*/  ISETP.GT.AND P6, PT, R17, 0x180, PT ;  /* 0x000001801100780c */ /* 0x000fe20003fc4270 */
[----:B------:R-:W-:Y:S01]  /*6b10*/  IMAD.IADD R3, R0, 0x1, R3 ;  /* 0x0000000100037824 */ /* 0x000fe200078e0203 */
[----:B------:R-:W-:Y:S01]  /*6b20*/  SEL R21, RZ, 0x1, !P0 ;  /* 0x00000001ff157807 */ /* 0x000fe20004000000 */
[----:B------:R-:W-:Y:S02]  /*6b30*/  BSSY.RECONVERGENT B0, `(.L_x_95) ;  /* 0x0000140000007945 */ /* 0x000fe40003800200 */
[--C-:B------:R-:W-:Y:S02]  /*6b40*/  IMAD.IADD R46, R46, 0x1, R3.reuse ;  /* 0x000000012e2e7824 */ /* 0x100fe400078e0203 */
[--C-:B------:R-:W-:Y:S02]  /*6b50*/  IMAD.IADD R44, R44, 0x1, R3.reuse ;  /* 0x000000012c2c7824 */ /* 0x100fe400078e0203 */
[--C-:B------:R-:W-:Y:S02]  /*6b60*/  IMAD.IADD R0, R45, 0x1, R3.reuse ;  /* 0x000000012d007824 */ /* 0x100fe400078e0203 */
[----:B------:R-:W-:-:S02]  /*6b70*/  IMAD.IADD R43, R43, 0x1, R3 ;  /* 0x000000012b2b7824 */ /* 0x000fc400078e0203 */
[--C-:B------:R-:W-:Y:S02]  /*6b80*/  IMAD.IADD R52, R52, 0x1, R3.reuse ;  /* 0x0000000134347824 */ /* 0x100fe400078e0203 */
[--C-:B------:R-:W-:Y:S02]  /*6b90*/  IMAD.IADD R50, R50, 0x1, R3.reuse ;  /* 0x0000000132327824 */ /* 0x100fe400078e0203 */
[--C-:B------:R-:W-:Y:S02]  /*6ba0*/  IMAD.IADD R48, R48, 0x1, R3.reuse ;  /* 0x0000000130307824 */ /* 0x100fe400078e0203 */
[--C-:B------:R-:W-:Y:S02]  /*6bb0*/  IMAD.IADD R20, R20, 0x1, R3.reuse ;  /* 0x0000000114147824 */ /* 0x100fe400078e0203 */
[--C-:B------:R-:W-:Y:S02]  /*6bc0*/  IMAD.IADD R42, R42, 0x1, R3.reuse ;  /* 0x000000012a2a7824 */ /* 0x100fe400078e0203 */
[----:B------:R-:W-:Y:S01]  /*6bd0*/  IMAD.IADD R21, R21, 0x1, R3 ;  /* 0x0000000115157824 */ /* 0x000fe200078e0203 */
[----:B------:R-:W-:Y:S06]  /*6be0*/  @P6 BRA `(.L_x_96) ;  /* 0x0000000800a46947 */ /* 0x000fec0003800000 */
[----:B------:R-:W-:Y:S01]  /*6bf0*/  ISETP.LT.AND P0, PT, R3, R17, P0 ;  /* 0x000000110300720c */ /* 0x000fe20000701270 */
[----:B------:R-:W-:-:S12]  /*6c00*/  BSSY.RECONVERGENT B2, `(.L_x_97) ;  /* 0x000000d000027945 */ /* 0x000fd80003800200 */
[----:B------:R-:W-:Y:S05]  /*6c10*/  @!P0 BRA `(.L_x_98) ;  /* 0x00000000002c8947 */ /* 0x000fea0003800000 */
[----:B------:R-:W-:Y:S01]  /*6c20*/  UISETP.NE.AND UP0, UPT, UR7, URZ, UPT ;  /* 0x000000ff0700728c */ /* 0x000fe2000bf05270 */
[----:B------:R-:W-:-:S08]  /*6c30*/  CS2R R4, SRZ ;  /* 0x0000000000047805 */ /* 0x000fd0000001ff00 */
[----:B------:R-:W-:Y:S05]  /*6c40*/  BRA.U UP0, `(.L_x_99) ;  /* 0x0000000100087547 */ /* 0x000fea000b800000 */
[----:B------:R-:W0:Y:S02]  /*6c50*/  LDC.64 R4, c[0x0][0x3e8] ;  /* 0x0000fa00ff047b82 */ /* 0x000e240000000a00 */
[----:B0-----:R-:W5:Y:S02]  /*6c60*/  LDG.E.64 R4, desc[UR8][R4.64] ;  /* 0x0000000804047981 */ /* 0x001f64000c1e1b00 */
.L_x_99:
[----:B------:R-:W0:Y:S01]  /*6c70*/  LDCU.64 UR4, c[0x0][0x3a8] ;  /* 0x00007500ff0477ac */ /* 0x000e220008000a00 */
[----:B-----5:R-:W-:-:S04]  /*6c80*/  IADD3 R4, P0, PT, R3, R4, RZ ;  /* 0x0000000403047210 */ /* 0x020fc80007f1e0ff */
[----:B------:R-:W-:Y:S02]  /*6c90*/  LEA.HI.X.SX32 R3, R3, R5, 0x1, P0 ;  /* 0x0000000503037211 */ /* 0x000fe400000f0eff */
[----:B0-----:R-:W-:-:S04]  /*6ca0*/  LEA R2, P0, R4, UR4, 0x3 ;  /* 0x0000000404027c11 */ /* 0x001fc8000f8018ff */
[----:B------:R-:W-:-:S05]  /*6cb0*/  LEA.HI.X R3, R4, UR5, R3, 0x3, P0 ;  /* 0x0000000504037c11 */ /* 0x000fca00080f1c03 */
[----:B------:R0:W-:Y:S04]  /*6cc0*/  STG.E.64 desc[UR8][R2.64], R38 ;  /* 0x0000002602007986 */ /* 0x0001e8000c101b08 */
.L_x_98:
[----:B------:R-:W-:Y:S05]  /*6cd0*/  BSYNC.RECONVERGENT B2 ;  /* 0x0000000000027941 */ /* 0x000fea0003800200 */
.L_x_97:
[----:B------:R-:W-:Y:S01]  /*6ce0*/  LOP3.LUT P0, RZ, R16, 0x2, RZ, 0xc0, !PT ;  /* 0x0000000210ff7812 */ /* 0x000fe2000780c0ff */
[----:B------:R-:W-:Y:S03]  /*6cf0*/  BSSY.RECONVERGENT B2, `(.L_x_100) ;  /* 0x000000e000027945 */ /* 0x000fe60003800200 */
[----:B------:R-:W-:-:S13]  /*6d00*/  ISETP.GE.OR P0, PT, R21, R17, !P0 ;  /* 0x000000111500720c */ /* 0x000fda0004706670 */
[----:B------:R-:W-:Y:S05]  /*6d10*/  @P0 BRA `(.L_x_101) ;  /* 0x00000000002c0947 */ /* 0x000fea0003800000 */
[----:B------:R-:W-:Y:S01]  /*6d20*/  UISETP.NE.AND UP0, UPT, UR7, URZ, UPT ;  /* 0x000000ff0700728c */ /* 0x000fe2000bf05270 */
[----:B0-----:R-:W-:-:S08]  /*6d30*/  CS2R R2, SRZ ;  /* 0x0000000000027805 */ /* 0x001fd0000001ff00 */
[----:B------:R-:W-:Y:S05]  /*6d40*/  BRA.U UP0, `(.L_x_102) ;  /* 0x0000000100087547 */ /* 0x000fea000b800000 */
[----:B------:R-:W0:Y:S02]  /*6d50*/  LDC.64 R2, c[0x0][0x3e8] ;  /* 0x0000fa00ff027b82 */ /* 0x000e240000000a00 */
[----:B0-----:R-:W5:Y:S02]  /*6d60*/  LDG.E.64 R2, desc[UR8][R2.64] ;  /* 0x0000000802027981 */ /* 0x001f64000c1e1b00 */
.L_x_102:
[----:B------:R-:W0:Y:S01]  /*6d70*/  LDCU.64 UR4, c[0x0][0x3a8] ;  /* 0x00007500ff0477ac */ /* 0x000e220008000a00 */
[----:B-----5:R-:W-:-:S04]  /*6d80*/  IADD3 R4, P0, PT, R21, R2, RZ ;  /* 0x0000000215047210 */ /* 0x020fc80007f1e0ff */
[----:B------:R-:W-:Y:S02]  /*6d90*/  LEA.HI.X.SX32 R3, R21, R3, 0x1, P0 ;  /* 0x0000000315037211 */ /* 0x000fe400000f0eff */
[----:B0-----:R-:W-:-:S04]  /*6da0*/  LEA R2, P0, R4, UR4, 0x3 ;  /* 0x0000000404027c11 */ /* 0x001fc8000f8018ff */
[----:B------:R-:W-:-:S05]  /*6db0*/  LEA.HI.X R3, R4, UR5, R3, 0x3, P0 ;  /* 0x0000000504037c11 */ /* 0x000fca00080f1c03 */
[----:B------:R1:W-:Y:S04]  /*6dc0*/  STG.E.64 desc[UR8][R2.64], R40 ;  /* 0x0000002802007986 */ /* 0x0003e8000c101b08 */
.L_x_101:
[----:B------:R-:W-:Y:S05]  /*6dd0*/  BSYNC.RECONVERGENT B2 ;  /* 0x0000000000027941 */ /* 0x000fea0003800200 */
.L_x_100:
[----:B------:R-:W-:Y:S01]  /*6de0*/  LOP3.LUT P0, RZ, R16, 0x4, RZ, 0xc0, !PT ;  /* 0x0000000410ff7812 */ /* 0x000fe2000780c0ff */
[----:B------:R-:W-:Y:S03]  /*6df0*/  BSSY.RECONVERGENT B2, `(.L_x_103) ;  /* 0x000000e000027945 */ /* 0x000fe60003800200 */
[----:B------:R-:W-:-:S13]  /*6e00*/  ISETP.GE.OR P0, PT, R46, R17, !P0 ;  /* 0x000000112e00720c */ /* 0x000fda0004706670 */
[----:B------:R-:W-:Y:S05]  /*6e10*/  @P0 BRA `(.L_x_104) ;  /* 0x00000000002c0947 */ /* 0x000fea0003800000 */
[----:B------:R-:W-:Y:S01]  /*6e20*/  UISETP.NE.AND UP0, UPT, UR7, URZ, UPT ;  /* 0x000000ff0700728c */ /* 0x000fe2000bf05270 */
[----:B01----:R-:W-:-:S08]  /*6e30*/  CS2R R2, SRZ ;  /* 0x0000000000027805 */ /* 0x003fd0000001ff00 */
[----:B------:R-:W-:Y:S05]  /*6e40*/  BRA.U UP0, `(.L_x_105) ;  /* 0x0000000100087547 */ /* 0x000fea000b800000 */
[----:B------:R-:W0:Y:S02]  /*6e50*/  LDC.64 R2, c[0x0][0x3e8] ;  /* 0x0000fa00ff027b82 */ /* 0x000e240000000a00 */
[----:B0-----:R-:W5:Y:S02]  /*6e60*/  LDG.E.64 R2, desc[UR8][R2.64] ;  /* 0x0000000802027981 */ /* 0x001f64000c1e1b00 */
.L_x_105:
[----:B------:R-:W0:Y:S01]  /*6e70*/  LDCU.64 UR4, c[0x0][0x3a8] ;  /* 0x00007500ff0477ac */ /* 0x000e220008000a00 */
[----:B-----5:R-:W-:-:S04]  /*6e80*/  IADD3 R4, P0, PT, R46, R2, RZ ;  /* 0x000000022e047210 */ /* 0x020fc80007f1e0ff */
[----:B------:R-:W-:Y:S02]  /*6e90*/  LEA.HI.X.SX32 R3, R46, R3, 0x1, P0 ;  /* 0x000000032e037211 */ /* 0x000fe400000f0eff */
[----:B0-----:R-:W-:-:S04]  /*6ea0*/  LEA R2, P0, R4, UR4, 0x3 ;  /* 0x0000000404027c11 */ /* 0x001fc8000f8018ff */
[----:B------:R-:W-:-:S05]  /*6eb0*/  LEA.HI.X R3, R4, UR5, R3, 0x3, P0 ;  /* 0x0000000504037c11 */ /* 0x000fca00080f1c03 */
[----:B------:R2:W-:Y:S04]  /*6ec0*/  STG.E.64 desc[UR8][R2.64], R36 ;  /* 0x0000002402007986 */ /* 0x0005e8000c101b08 */
.L_x_104:
[----:B------:R-:W-:Y:S05]  /*6ed0*/  BSYNC.RECONVERGENT B2 ;  /* 0x0000000000027941 */ /* 0x000fea0003800200 */
.L_x_103:
[----:B------:R-:W-:Y:S01]  /*6ee0*/  LOP3.LUT P0, RZ, R16, 0x8, RZ, 0xc0, !PT ;  /* 0x0000000810ff7812 */ /* 0x000fe2000780c0ff */
[----:B------:R-:W-:Y:S03]  /*6ef0*/  BSSY.RECONVERGENT B2, `(.L_x_106) ;  /* 0x000000e000027945 */ /* 0x000fe60003800200 */
[----:B------:R-:W-:-:S13]  /*6f00*/  ISETP.GE.OR P0, PT, R44, R17, !P0 ;  /* 0x000000112c00720c */ /* 0x000fda0004706670 */
[----:B------:R-:W-:Y:S05]  /*6f10*/  @P0 BRA `(.L_x_107) ;  /* 0x00000000002c0947 */ /* 0x000fea0003800000 */
[----:B------:R-:W-:Y:S01]  /*6f20*/  UISETP.NE.AND UP0, UPT, UR7, URZ, UPT ;  /* 0x000000ff0700728c */ /* 0x000fe2000bf05270 */
[----:B012---:R-:W-:-:S08]  /*6f30*/  CS2R R2, SRZ ;  /* 0x0000000000027805 */ /* 0x007fd0000001ff00 */
[----:B------:R-:W-:Y:S05]  /*6f40*/  BRA.U UP0, `(.L_x_108) ;  /* 0x0000000100087547 */ /* 0x000fea000b800000 */
[----:B------:R-:W0:Y:S02]  /*6f50*/  LDC.64 R2, c[0x0][0x3e8] ;  /* 0x0000fa00ff027b82 */ /* 0x000e240000000a00 */
[----:B0-----:R-:W5:Y:S02]  /*6f60*/  LDG.E.64 R2, desc[UR8][R2.64] ;  /* 0x0000000802027981 */ /* 0x001f64000c1e1b00 */
.L_x_108:
[----:B------:R-:W0:Y:S01]  /*6f70*/  LDCU.64 UR4, c[0x0][0x3a8] ;  /* 0x00007500ff0477ac */ /* 0x000e220008000a00 */
[----:B-----5:R-:W-:-:S04]  /*6f80*/  IADD3 R4, P0, PT, R44, R2, RZ ;  /* 0x000000022c047210 */ /* 0x020fc80007f1e0ff */
[----:B------:R-:W-:Y:S02]  /*6f90*/  LEA.HI.X.SX32 R3, R44, R3, 0x1, P0 ;  /* 0x000000032c037211 */ /* 0x000fe400000f0eff */
[----:B0-----:R-:W-:-:S04]  /*6fa0*/  LEA R2, P0, R4, UR4, 0x3 ;  /* 0x0000000404027c11 */ /* 0x001fc8000f8018ff */
[----:B------:R-:W-:-:S05]  /*6fb0*/  LEA.HI.X R3, R4, UR5, R3, 0x3, P0 ;  /* 0x0000000504037c11 */ /* 0x000fca00080f1c03 */
[----:B------:R3:W-:Y:S04]  /*6fc0*/  STG.E.64 desc[UR8][R2.64], R34 ;  /* 0x0000002202007986 */ /* 0x0007e8000c101b08 */
.L_x_107:
[----:B------:R-:W-:Y:S05]  /*6fd0*/  BSYNC.RECONVERGENT B2 ;  /* 0x0000000000027941 */ /* 0x000fea0003800200 */
.L_x_106:
[----:B------:R-:W-:Y:S01]  /*6fe0*/  LOP3.LUT P0, RZ, R16, 0x10, RZ, 0xc0, !PT ;  /* 0x0000001010ff7812 */ /* 0x000fe2000780c0ff */
[----:B------:R-:W-:Y:S03]  /*6ff0*/  BSSY.RECONVERGENT B2, `(.L_x_109) ;  /* 0x000000e000027945 */ /* 0x000fe60003800200 */
[----:B------:R-:W-:-:S13]  /*7000*/  ISETP.GE.OR P0, PT, R0, R17, !P0 ;  /* 0x000000110000720c */ /* 0x000fda0004706670 */
[----:B------:R-:W-:Y:S05]  /*7010*/  @P0 BRA `(.L_x_110) ;  /* 0x00000000002c0947 */ /* 0x000fea0003800000 */
[----:B------:R-:W-:Y:S01]  /*7020*/  UISETP.NE.AND UP0, UPT, UR7, URZ, UPT ;  /* 0x000000ff0700728c */ /* 0x000fe2000bf05270 */
[----:B0123--:R-:W-:Y:S01]  /*7030*/  CS2R R2, SRZ ;  /* 0x0000000000027805 */ /* 0x00ffe2000001ff00 */
[----:B------:R-:W0:Y:S07]  /*7040*/  LDCU.64 UR4, c[0x0][0x3a8] ;  /* 0x00007500ff0477ac */ /* 0x000e2e0008000a00 */
[----:B------:R-:W-:Y:S05]  /*7050*/  BRA.U UP0, `(.L_x_111) ;  /* 0x0000000100087547 */ /* 0x000fea000b800000 */
[----:B------:R-:W1:Y:S02]  /*7060*/  LDC.64 R2, c[0x0][0x3e8] ;  /* 0x0000fa00ff027b82 */ /* 0x000e640000000a00 */
[----:B-1----:R-:W5:Y:S02]  /*7070*/  LDG.E.64 R2, desc[UR8][R2.64] ;  /* 0x0000000802027981 */ /* 0x002f64000c1e1b00 */
.L_x_111:
[----:B-----5:R-:W-:-:S04]  /*7080*/  IADD3 R4, P0, PT, R0, R2, RZ ;  /* 0x0000000200047210 */ /* 0x020fc80007f1e0ff */
[----:B------:R-:W-:Y:S02]  /*7090*/  LEA.HI.X.SX32 R3, R0, R3, 0x1, P0 ;  /* 0x0000000300037211 */ /* 0x000fe400000f0eff */
[----:B0-----:R-:W-:-:S04]  /*70a0*/  LEA R2, P0, R4, UR4, 0x3 ;  /* 0x0000000404027c11 */ /* 0x001fc8000f8018ff */
[----:B------:R-:W-:-:S05]  /*70b0*/  LEA.HI.X R3, R4, UR5, R3, 0x3, P0 ;  /* 0x0000000504037c11 */ /* 0x000fca00080f1c03 */
[----:B------:R4:W-:Y:S04]  /*70c0*/  STG.E.64 desc[UR8][R2.64], R32 ;  /* 0x0000002002007986 */ /* 0x0009e8000c101b08 */
.L_x_110:
[----:B------:R-:W-:Y:S05]  /*70d0*/  BSYNC.RECONVERGENT B2 ;  /* 0x0000000000027941 */ /* 0x000fea0003800200 */
.L_x_109:
[----:B------:R-:W-:Y:S01]  /*70e0*/  LOP3.LUT P0, RZ, R16, 0x1, RZ, 0xc0, !PT ;  /* 0x0000000110ff7812 */ /* 0x000fe2000780c0ff */
[----:B------:R-:W-:Y:S03]  /*70f0*/  BSSY.RECONVERGENT B2, `(.L_x_112) ;  /* 0x000000e000027945 */ /* 0x000fe60003800200 */
[----:B------:R-:W-:-:S13]  /*7100*/  ISETP.GE.OR P0, PT, R43, R17, !P0 ;  /* 0x000000112b00720c */ /* 0x000fda0004706670 */
[----:B------:R-:W-:Y:S05]  /*7110*/  @P0 BRA `(.L_x_113) ;  /* 0x00000000002c0947 */ /* 0x000fea0003800000 */
[----:B------:R-:W-:Y:S01]  /*7120*/  UISETP.NE.AND UP0, UPT, UR7, URZ, UPT ;  /* 0x000000ff0700728c */ /* 0x000fe2000bf05270 */
[----:B01234-:R-:W-:Y:S01]  /*7130*/  CS2R R2, SRZ ;  /* 0x0000000000027805 */ /* 0x01ffe2000001ff00 */
[----:B------:R-:W0:Y:S07]  /*7140*/  LDCU.64 UR4, c[0x0][0x3a8] ;  /* 0x00007500ff0477ac */ /* 0x000e2e0008000a00 */
[----:B------:R-:W-:Y:S05]  /*7150*/  BRA.U UP0, `(.L_x_114) ;  /* 0x0000000100087547 */ /* 0x000fea000b800000 */
[----:B------:R-:W1:Y:S02]  /*7160*/  LDC.64 R2, c[0x0][0x3e8] ;  /* 0x0000fa00ff027b82 */ /* 0x000e640000000a00 */
[----:B-1----:R-:W5:Y:S02]  /*7170*/  LDG.E.64 R2, desc[UR8][R2.64] ;  /* 0x0000000802027981 */ /* 0x002f64000c1e1b00 */
.L_x_114:
[----:B-----5:R-:W-:-:S04]  /*7180*/  IADD3 R0, P0, PT, R43, R2, RZ ;  /* 0x000000022b007210 */ /* 0x020fc80007f1e0ff */
[----:B------:R-:W-:Y:S02]  /*7190*/  LEA.HI.X.SX32 R3, R43, R3, 0x1, P0 ;  /* 0x000000032b037211 */ /* 0x000fe400000f0eff */
[----:B0-----:R-:W-:-:S04]  /*71a0*/  LEA R2, P0, R0, UR4, 0x3 ;  /* 0x0000000400027c11 */ /* 0x001fc8000f8018ff */
[----:B------:R-:W-:-:S05]  /*71b0*/  LEA.HI.X R3, R0, UR5, R3, 0x3, P0 ;  /* 0x0000000500037c11 */ /* 0x000fca00080f1c03 */
[----:B------:R0:W-:Y:S04]  /*71c0*/  STG.E.64 desc[UR8][R2.64], R30 ;  /* 0x0000001e02007986 */ /* 0x0001e8000c101b08 */
.L_x_113:
[----:B------:R-:W-:Y:S05]  /*71d0*/  BSYNC.RECONVERGENT B2 ;  /* 0x0000000000027941 */ /* 0x000fea0003800200 */
.L_x_112:
[----:B------:R-:W-:Y:S01]  /*71e0*/  ISETP.GE.OR P1, PT, R52, R17, !P1 ;  /* 0x000000113400720c */ /* 0x000fe20004f26670 */
[----:B------:R-:W-:-:S12]  /*71f0*/  BSSY.RECONVERGENT B2, `(.L_x_115) ;  /* 0x000000d000027945 */ /* 0x000fd80003800200 */
[----:B------:R-:W-:Y:S05]  /*7200*/  @P1 BRA `(.L_x_116) ;  /* 0x00000000002c1947 */ /* 0x000fea0003800000 */
[----:B------:R-:W-:Y:S01]  /*7210*/  UISETP.NE.AND UP0, UPT, UR7, URZ, UPT ;  /* 0x000000ff0700728c */ /* 0x000fe2000bf05270 */
[----:B01234-:R-:W-:Y:S01]  /*7220*/  CS2R R2, SRZ ;  /* 0x0000000000027805 */ /* 0x01ffe2000001ff00 */
[----:B------:R-:W0:Y:S07]  /*7230*/  LDCU.64 UR4, c[0x0][0x3a8] ;  /* 0x00007500ff0477ac */ /* 0x000e2e0008000a00 */
[----:B------:R-:W-:Y:S05]  /*7240*/  BRA.U UP0, `(.L_x_117) ;  /* 0x0000000100087547 */ /* 0x000fea000b800000 */
[----:B------:R-:W1:Y:S02]  /*7250*/  LDC.64 R2, c[0x0][0x3e8] ;  /* 0x0000fa00ff027b82 */ /* 0x000e640000000a00 */
[----:B-1----:R-:W5:Y:S02]  /*7260*/  LDG.E.64 R2, desc[UR8][R2.64] ;  /* 0x0000000802027981 */ /* 0x002f64000c1e1b00 */
.L_x_117:
[----:B-----5:R-:W-:-:S04]  /*7270*/  IADD3 R0, P0, PT, R52, R2, RZ ;  /* 0x0000000234007210 */ /* 0x020fc80007f1e0ff */
[----:B------:R-:W-:Y:S02]  /*7280*/  LEA.HI.X.SX32 R3, R52, R3, 0x1, P0 ;  /* 0x0000000334037211 */ /* 0x000fe400000f0eff */
[----:B0-----:R-:W-:-:S04]  /*7290*/  LEA R2, P0, R0, UR4, 0x3 ;  /* 0x0000000400027c11 */ /* 0x001fc8000f8018ff */
[----:B------:R-:W-:-:S05]  /*72a0*/  LEA.HI.X R3, R0, UR5, R3, 0x3, P0 ;  /* 0x0000000500037c11 */ /* 0x000fca00080f1c03 */
[----:B------:R0:W-:Y:S04]  /*72b0*/  STG.E.64 desc[UR8][R2.64], R28 ;  /* 0x0000001c02007986 */ /* 0x0001e8000c101b08 */
.L_x_116:
[----:B------:R-:W-:Y:S05]  /*72c0*/  BSYNC.RECONVERGENT B2 ;  /* 0x0000000000027941 */ /* 0x000fea0003800200 */
.L_x_115:
        /* <DEDUP_REMOVED lines=9> */
.L_x_120:
[----:B-----5:R-:W-:-:S04]  /*7360*/  IADD3 R0, P0, PT, R50, R2, RZ ;  /* 0x0000000232007210 */ /* 0x020fc80007f1e0ff */
[----:B------:R-:W-:Y:S02]  /*7370*/  LEA.HI.X.SX32 R3, R50, R3, 0x1, P0 ;  /* 0x0000000332037211 */ /* 0x000fe400000f0eff */
[----:B0-----:R-:W-:-:S04]  /*7380*/  LEA R2, P0, R0, UR4, 0x3 ;  /* 0x0000000400027c11 */ /* 0x001fc8000f8018ff */
[----:B------:R-:W-:-:S05]  /*7390*/  LEA.HI.X R3, R0, UR5, R3, 0x3, P0 ;  /* 0x0000000500037c11 */ /* 0x000fca00080f1c03 */
[----:B------:R0:W-:Y:S04]  /*73a0*/  STG.E.64 desc[UR8][R2.64], R26 ;  /* 0x0000001a02007986 */ /* 0x0001e8000c101b08 */
.L_x_119:
[----:B------:R-:W-:Y:S05]  /*73b0*/  BSYNC.RECONVERGENT B2 ;  /* 0x0000000000027941 */ /* 0x000fea0003800200 */
.L_x_118:
        /* <DEDUP_REMOVED lines=9> */
.L_x_123:
[----:B-----5:R-:W-:-:S04]  /*7450*/  IADD3 R0, P0, PT, R48, R2, RZ ;  /* 0x0000000230007210 */ /* 0x020fc80007f1e0ff */
[----:B------:R-:W-:Y:S02]  /*7460*/  LEA.HI.X.SX32 R3, R48, R3, 0x1, P0 ;  /* 0x0000000330037211 */ /* 0x000fe400000f0eff */
[----:B0-----:R-:W-:-:S04]  /*7470*/  LEA R2, P0, R0, UR4, 0x3 ;  /* 0x0000000400027c11 */ /* 0x001fc8000f8018ff */
[----:B------:R-:W-:-:S05]  /*7480*/  LEA.HI.X R3, R0, UR5, R3, 0x3, P0 ;  /* 0x0000000500037c11 */ /* 0x000fca00080f1c03 */
[----:B------:R0:W-:Y:S04]  /*7490*/  STG.E.64 desc[UR8][R2.64], R24 ;  /* 0x0000001802007986 */ /* 0x0001e8000c101b08 */
.L_x_122:
[----:B------:R-:W-:Y:S05]  /*74a0*/  BSYNC.RECONVERGENT B2 ;  /* 0x0000000000027941 */ /* 0x000fea0003800200 */
.L_x_121:
        /* <DEDUP_REMOVED lines=9> */
.L_x_126:
[----:B-----5:R-:W-:-:S04]  /*7540*/  IADD3 R0, P0, PT, R20, R2, RZ ;  /* 0x0000000214007210 */ /* 0x020fc80007f1e0ff */
[----:B------:R-:W-:Y:S02]  /*7550*/  LEA.HI.X.SX32 R3, R20, R3, 0x1, P0 ;  /* 0x0000000314037211 */ /* 0x000fe400000f0eff */
[----:B0-----:R-:W-:-:S04]  /*7560*/  LEA R2, P0, R0, UR4, 0x3 ;  /* 0x0000000400027c11 */ /* 0x001fc8000f8018ff */
[----:B------:R-:W-:-:S05]  /*7570*/  LEA.HI.X R3, R0, UR5, R3, 0x3, P0 ;  /* 0x0000000500037c11 */ /* 0x000fca00080f1c03 */
[----:B------:R0:W-:Y:S04]  /*7580*/  STG.E.64 desc[UR8][R2.64], R22 ;  /* 0x0000001602007986 */ /* 0x0001e8000c101b08 */
.L_x_125:
[----:B------:R-:W-:Y:S05]  /*7590*/  BSYNC.RECONVERGENT B2 ;  /* 0x0000000000027941 */ /* 0x000fea0003800200 */
.L_x_124:
        /* <DEDUP_REMOVED lines=8> */
.L_x_128:
[----:B-----5:R-:W-:-:S04]  /*7620*/  IADD3 R0, P0, PT, R42, R2, RZ ;  /* 0x000000022a007210 */ /* 0x020fc80007f1e0ff */
[----:B------:R-:W-:Y:S02]  /*7630*/  LEA.HI.X.SX32 R3, R42, R3, 0x1, P0 ;  /* 0x000000032a037211 */ /* 0x000fe400000f0eff */
[----:B0-----:R-:W-:-:S04]  /*7640*/  LEA R2, P0, R0, UR4, 0x3 ;  /* 0x0000000400027c11 */ /* 0x001fc8000f8018ff */
[----:B------:R-:W-:-:S05]  /*7650*/  LEA.HI.X R3, R0, UR5, R3, 0x3, P0 ;  /* 0x0000000500037c11 */ /* 0x000fca00080f1c03 */
[----:B------:R0:W-:Y:S01]  /*7660*/  STG.E.64 desc[UR8][R2.64], R18 ;  /* 0x0000001202007986 */ /* 0x0001e2000c101b08 */
[----:B------:R-:W-:Y:S05]  /*7670*/  BRA `(.L_x_127) ;  /* 0x00000008002c7947 */ /* 0x000fea0003800000 */
.L_x_96:
[----:B------:R-:W0:Y:S08]  /*7680*/  S2UR UR5, SR_CgaCtaId ;  /* 0x00000000000579c3 */ /* 0x000e300000008800 */
[----:B------:R-:W-:Y:S01]  /*7690*/  BAR.SYNC.DEFER_BLOCKING 0x0 ;  /* 0x0000000000007b1d */ /* 0x000fe20000010000 */
[----:B------:R-:W-:Y:S02]  /*76a0*/  P2R R45, PR, RZ, 0x8 ;  /* 0x00000008ff2d7803 */ /* 0x000fe40000000000 */
[----:B------:R-:W-:-:S02]  /*76b0*/  LOP3.LUT P3, RZ, R16, 0x2, RZ, 0xc0, !PT ;  /* 0x0000000210ff7812 */ /* 0x000fc4000786c0ff */
[----:B------:R-:W-:Y:S01]  /*76c0*/  P2R R47, PR, RZ, 0x10 ;  /* 0x00000010ff2f7803 */ /* 0x000fe20000000000 */
[----:B------:R-:W-:Y:S01]  /*76d0*/  UMOV UR4, 0x400 ;  /* 0x0000040000047882 */ /* 0x000fe20000000000 */
[C---:B------:R-:W-:Y:S01]  /*76e0*/  LOP3.LUT P4, RZ, R16.reuse, 0x4, RZ, 0xc0, !PT ;  /* 0x0000000410ff7812 */ /* 0x040fe2000788c0ff */
[----:B------:R-:W1:Y:S01]  /*76f0*/  LDCU.64 UR10, c[0x0][0x3a8] ;  /* 0x00007500ff0a77ac */ /* 0x000e620008000a00 */
[----:B------:R-:W-:Y:S02]  /*7700*/  P2R R49, PR, RZ, 0x20 ;  /* 0x00000020ff317803 */ /* 0x000fe40000000000 */
[C---:B------:R-:W-:Y:S02]  /*7710*/  LOP3.LUT P5, RZ, R16.reuse, 0x8, RZ, 0xc0, !PT ;  /* 0x0000000810ff7812 */ /* 0x040fe400078ac0ff */
[----:B------:R-:W-:Y:S01]  /*7720*/  LOP3.LUT P6, RZ, R16, 0x1, RZ, 0xc0, !PT ;  /* 0x0000000110ff7812 */ /* 0x000fe200078cc0ff */
[----:B0-----:R-:W-:-:S06]  /*7730*/  ULEA UR6, UR5, UR4, 0x18 ;  /* 0x0000000405067291 */ /* 0x001fcc000f8ec0ff */
[----:B------:R-:W-:Y:S02]  /*7740*/  @P0 LEA R3, R3, UR6, 0x3 ;  /* 0x0000000603030c11 */ /* 0x000fe4000f8e18ff */
[----:B------:R-:W-:-:S04]  /*7750*/  @P3 LEA R21, R21, UR6, 0x3 ;  /* 0x0000000615153c11 */ /* 0x000fc8000f8e18ff */
[----:B------:R-:W-:Y:S01]  /*7760*/  @P6 LEA R43, R43, UR6, 0x3 ;  /* 0x000000062b2b6c11 */ /* 0x000fe2000f8e18ff */
[----:B------:R0:W-:Y:S01]  /*7770*/  @P0 STS.64 [R3], R38 ;  /* 0x0000002603000388 */ /* 0x0001e20000000a00 */
[----:B------:R-:W-:Y:S02]  /*7780*/  LOP3.LUT P0, RZ, R16, 0x10, RZ, 0xc0, !PT ;  /* 0x0000001010ff7812 */ /* 0x000fe4000780c0ff */
[----:B------:R-:W-:Y:S01]  /*7790*/  @P1 LEA R51, R52, UR6, 0x3 ;  /* 0x0000000634331c11 */ /* 0x000fe2000f8e18ff */
[----:B------:R2:W-:Y:S01]  /*77a0*/  @P3 STS.64 [R21], R40 ;  /* 0x0000002815003388 */ /* 0x0005e20000000a00 */
[----:B------:R-:W-:Y:S02]  /*77b0*/  ISETP.NE.AND P3, PT, R45, RZ, PT ;  /* 0x000000ff2d00720c */ /* 0x000fe40003f65270 */
[----:B------:R-:W-:-:S05]  /*77c0*/  @P4 LEA R45, R46, UR6, 0x3 ;  /* 0x000000062e2d4c11 */ /* 0x000fca000f8e18ff */
[----:B------:R3:W-:Y:S01]  /*77d0*/  @P4 STS.64 [R45], R36 ;  /* 0x000000242d004388 */ /* 0x0007e20000000a00 */
[----:B------:R-:W-:Y:S02]  /*77e0*/  ISETP.NE.AND P4, PT, R47, RZ, PT ;  /* 0x000000ff2f00720c */ /* 0x000fe40003f85270 */
[----:B------:R-:W-:Y:S02]  /*77f0*/  @P5 LEA R47, R44, UR6, 0x3 ;  /* 0x000000062c2f5c11 */ /* 0x000fe4000f8e18ff */
[----:B0-----:R-:W-:Y:S02]  /*7800*/  @P2 LEA R3, R50, UR6, 0x3 ;  /* 0x0000000632032c11 */ /* 0x001fe4000f8e18ff */
[----:B--2---:R-:W-:Y:S01]  /*7810*/  @P3 LEA R21, R48, UR6, 0x3 ;  /* 0x0000000630153c11 */ /* 0x004fe2000f8e18ff */
[----:B------:R0:W-:Y:S01]  /*7820*/  @P5 STS.64 [R47], R34 ;  /* 0x000000222f005388 */ /* 0x0001e20000000a00 */
[----:B------:R-:W-:Y:S02]  /*7830*/  ISETP.NE.AND P5, PT, R49, RZ, PT ;  /* 0x000000ff3100720c */ /* 0x000fe40003fa5270 */
[----:B------:R-:W-:-:S03]  /*7840*/  @P0 LEA R49, R0, UR6, 0x3 ;  /* 0x0000000600310c11 */ /* 0x000fc6000f8e18ff */
[----:B------:R-:W-:Y:S02]  /*7850*/  @P4 LEA R39, R20, UR6, 0x3 ;  /* 0x0000000614274c11 */ /* 0x000fe4000f8e18ff */
[----:B------:R0:W-:Y:S01]  /*7860*/  @P0 STS.64 [R49], R32 ;  /* 0x0000002031000388 */ /* 0x0001e20000000a00 */
[----:B------:R-:W-:-:S03]  /*7870*/  ISETP.GE.U32.AND P0, PT, R2, R17, PT ;  /* 0x000000110200720c */ /* 0x000fc60003f06070 */
[----:B------:R0:W-:Y:S02]  /*7880*/  @P6 STS.64 [R43], R30 ;  /* 0x0000001e2b006388 */ /* 0x0001e40000000a00 */
[----:B---3--:R-:W-:Y:S02]  /*7890*/  @P5 LEA R37, R42, UR6, 0x3 ;  /* 0x000000062a255c11 */ /* 0x008fe4000f8e18ff */
[----:B------:R0:W-:Y:S04]  /*78a0*/  @P1 STS.64 [R51], R28 ;  /* 0x0000001c33001388 */ /* 0x0001e80000000a00 */
[----:B------:R0:W-:Y:S04]  /*78b0*/  @P2 STS.64 [R3], R26 ;  /* 0x0000001a03002388 */ /* 0x0001e80000000a00 */
[----:B------:R0:W-:Y:S04]  /*78c0*/  @P3 STS.64 [R21], R24 ;  /* 0x0000001815003388 */ /* 0x0001e80000000a00 */
[----:B------:R0:W-:Y:S04]  /*78d0*/  @P4 STS.64 [R39], R22 ;  /* 0x0000001627004388 */ /* 0x0001e80000000a00 */
[----:B------:R0:W-:Y:S01]  /*78e0*/  @P5 STS.64 [R37], R18 ;  /* 0x0000001225005388 */ /* 0x0001e20000000a00 */
[----:B------:R-:W-:Y:S06]  /*78f0*/  BAR.SYNC.DEFER_BLOCKING 0x0 ;  /* 0x0000000000007b1d */ /* 0x000fec0000010000 */
[----:B-1----:R-:W-:Y:S05]  /*7900*/  @P0 BRA `(.L_x_127) ;  /* 0x0000000400880947 */ /* 0x002fea0003800000 */
[----:B------:R-:W-:Y:S01]  /*7910*/  IADD3 R5, PT, PT, R7, R5, R6 ;  /* 0x0000000507057210 */ /* 0x000fe20007ffe006 */
[----:B------:R-:W1:Y:S01]  /*7920*/  LDCU UR4, c[0x0][0x3c4] ;  /* 0x00007880ff0477ac */ /* 0x000e620008000800 */
[----:B------:R-:W-:Y:S02]  /*7930*/  BSSY.RECONVERGENT B2, `(.L_x_129) ;  /* 0x0000026000027945 */ /* 0x000fe40003800200 */
[----:B------:R-:W-:-:S04]  /*7940*/  IADD3 R5, PT, PT, R9, R5, R8 ;  /* 0x0000000509057210 */ /* 0x000fc80007ffe008 */
[----:B------:R-:W-:-:S04]  /*7950*/  IADD3 R5, PT, PT, R11, R5, R10 ;  /* 0x000000050b057210 */ /* 0x000fc80007ffe00a */
[----:B------:R-:W-:-:S04]  /*7960*/  IADD3 R5, PT, PT, R13, R5, R12 ;  /* 0x000000050d057210 */ /* 0x000fc80007ffe00c */
[----:B------:R-:W-:-:S04]  /*7970*/  IADD3 R5, PT, PT, R15, R5, R14 ;  /* 0x000000050f057210 */ /* 0x000fc80007ffe00e */
[----:B-1----:R-:W-:-:S04]  /*7980*/  IADD3 R5, PT, PT, R5, UR4, R4 ;  /* 0x0000000405057c10 */ /* 0x002fc8000fffe004 */
[----:B------:R-:W-:-:S05]  /*7990*/  IADD3 R12, PT, PT, R5, -0x1081, -R2 ;  /* 0xffffef7f050c7810 */ /* 0x000fca0007ffe802 */
[----:B------:R-:W-:-:S05]  /*79a0*/  IMAD.HI.U32 R0, R12, -0x55555555, RZ ;  /* 0xaaaaaaab0c007827 */ /* 0x000fca00078e00ff */
[----:B------:R-:W-:-:S04]  /*79b0*/  SHF.R.U32.HI R0, RZ, 0x8, R0 ;  /* 0x00000008ff007819 */ /* 0x000fc80000011600 */
[----:B0-----:R-:W-:-:S04]  /*79c0*/  LOP3.LUT R3, R0, 0x3, RZ, 0xc0, !PT ;  /* 0x0000000300037812 */ /* 0x001fc800078ec0ff */
[----:B------:R-:W-:-:S13]  /*79d0*/  ISETP.NE.AND P0, PT, R3, 0x3, PT ;  /* 0x000000030300780c */ /* 0x000fda0003f05270 */
[----:B------:R-:W-:Y:S05]  /*79e0*/  @!P0 BRA `(.L_x_130) ;  /* 0x0000000000688947 */ /* 0x000fea0003800000 */
[----:B------:R-:W-:Y:S01]  /*79f0*/  VIADD R0, R0, 0x1 ;  /* 0x0000000100007836 */ /* 0x000fe20000000000 */
[----:B------:R-:W-:Y:S01]  /*7a00*/  BSSY.RECONVERGENT B3, `(.L_x_131) ;  /* 0x0000017000037945 */ /* 0x000fe20003800200 */
[----:B------:R-:W-:Y:S01]  /*7a10*/  ISETP.NE.AND P2, PT, RZ, UR7, PT ;  /* 0x00000007ff007c0c */ /* 0x000fe2000bf45270 */
[----:B------:R-:W-:Y:S01]  /*7a20*/  IMAD.MOV.U32 R11, RZ, RZ, R2 ;  /* 0x000000ffff0b7224 */ /* 0x000fe200078e0002 */
[----:B------:R-:W-:Y:S01]  /*7a30*/  LEA R8, R2, UR6, 0x3 ;  /* 0x0000000602087c11 */ /* 0x000fe2000f8e18ff */
[----:B------:R-:W-:Y:S01]  /*7a40*/  IMAD.MOV.U32 R13, RZ, RZ, RZ ;  /* 0x000000ffff0d7224 */ /* 0x000fe200078e00ff */
[----:B------:R-:W-:-:S05]  /*7a50*/  LOP3.LUT R0, R0, 0x3, RZ, 0xc0, !PT ;  /* 0x0000000300007812 */ /* 0x000fca00078ec0ff */
[----:B------:R-:W-:-:S07]  /*7a60*/  IMAD.MOV R0, RZ, RZ, -R0 ;  /* 0x000000ffff007224 */ /* 0x000fce00078e0a00 */
.L_x_132:
[----:B0-----:R-:W0:Y:S01]  /*7a70*/  @!P2 LDC.64 R6, c[0x0][0x3e8] ;  /* 0x0000fa00ff06ab82 */ /* 0x001e220000000a00 */
[----:B------:R-:W-:Y:S01]  /*7a80*/  CS2R R2, SRZ ;  /* 0x0000000000027805 */ /* 0x000fe2000001ff00 */
[----:B------:R1:W2:Y:S05]  /*7a90*/  LDS.64 R4, [R8] ;  /* 0x0000000008047984 */ /* 0x0002aa0000000a00 */
[----:B0-----:R-:W3:Y:S01]  /*7aa0*/  @!P2 LDG.E.64 R2, desc[UR8][R6.64] ;  /* 0x000000080602a981 */ /* 0x001ee2000c1e1b00 */
[----:B------:R-:W-:Y:S02]  /*7ab0*/  VIADD R0, R0, 0x1 ;  /* 0x0000000100007836 */ /* 0x000fe40000000000 */
[----:B-1----:R-:W-:Y:S01]  /*7ac0*/  VIADD R8, R8, 0xc00 ;  /* 0x00000c0008087836 */ /* 0x002fe20000000000 */
[----:B---3--:R-:W-:-:S05]  /*7ad0*/  IADD3 R9, P0, PT, R11, R2, RZ ;  /* 0x000000020b097210 */ /* 0x008fca0007f1e0ff */
[----:B------:R-:W-:Y:S01]  /*7ae0*/  IMAD.X R10, R13, 0x1, R3, P0 ;  /* 0x000000010d0a7824 */ /* 0x000fe200000e0603 */
[----:B------:R-:W-:-:S04]  /*7af0*/  LEA R2, P0, R9, UR10, 0x3 ;  /* 0x0000000a09027c11 */ /* 0x000fc8000f8018ff */
[----:B------:R-:W-:Y:S02]  /*7b00*/  LEA.HI.X R3, R9, UR11, R10, 0x3, P0 ;  /* 0x0000000b09037c11 */ /* 0x000fe400080f1c0a */
[----:B------:R-:W-:Y:S02]  /*7b10*/  ISETP.NE.AND P0, PT, R0, RZ, PT ;  /* 0x000000ff0000720c */ /* 0x000fe40003f05270 */
[----:B------:R-:W-:Y:S01]  /*7b20*/  IADD3 R9, P1, PT, R11, 0x180, RZ ;  /* 0x000001800b097810 */ /* 0x000fe20007f3e0ff */
[----:B--2---:R0:W-:Y:S04]  /*7b30*/  STG.E.64 desc[UR8][R2.64], R4 ;  /* 0x0000000402007986 */ /* 0x0041e8000c101b08 */
[----:B------:R-:W-:Y:S02]  /*7b40*/  IMAD.MOV.U32 R11, RZ, RZ, R9 ;  /* 0x000000ffff0b7224 */ /* 0x000fe400078e0009 */
[----:B------:R-:W-:-:S04]  /*7b50*/  IMAD.X R13, RZ, RZ, R13, P1 ;  /* 0x000000ffff0d7224 */ /* 0x000fc800008e060d */
[----:B------:R-:W-:Y:S05]  /*7b60*/  @P0 BRA `(.L_x_132) ;  /* 0xfffffffc00c00947 */ /* 0x000fea000383ffff */
[----:B------:R-:W-:Y:S05]  /*7b70*/  BSYNC.RECONVERGENT B3 ;  /* 0x0000000000037941 */ /* 0x000fea0003800200 */
.L_x_131:
[----:B0-----:R-:W-:-:S07]  /*7b80*/  IMAD.MOV.U32 R2, RZ, RZ, R9 ;  /* 0x000000ffff027224 */ /* 0x001fce00078e0009 */
.L_x_130:
[----:B------:R-:W-:Y:S05]  /*7b90*/  BSYNC.RECONVERGENT B2 ;  /* 0x0000000000027941 */ /* 0x000fea0003800200 */
.L_x_129:
[----:B------:R-:W-:-:S13]  /*7ba0*/  ISETP.GE.U32.AND P0, PT, R12, 0x480, PT ;  /* 0x000004800c00780c */ /* 0x000fda0003f06070 */
[----:B------:R-:W-:Y:S05]  /*7bb0*/  @!P0 BRA `(.L_x_127) ;  /* 0x0000000000dc8947 */ /* 0x000fea0003800000 */
[----:B------:R-:W0:Y:S01]  /*7bc0*/  S2UR UR5, SR_CgaCtaId ;  /* 0x00000000000579c3 */ /* 0x000e220000008800 */
[----:B------:R-:W-:Y:S01]  /*7bd0*/  UMOV UR4, 0x400 ;  /* 0x0000040000047882 */ /* 0x000fe20000000000 */
[----:B------:R-:W-:Y:S02]  /*7be0*/  UISETP.NE.AND UP0, UPT, UR7, URZ, UPT ;  /* 0x000000ff0700728c */ /* 0x000fe4000bf05270 */
[----:B------:R-:W-:Y:S01]  /*7bf0*/  ISETP.NE.AND P0, PT, RZ, UR7, PT ;  /* 0x00000007ff007c0c */ /* 0x000fe2000bf05270 */
[----:B------:R-:W-:Y:S02]  /*7c00*/  IMAD.MOV.U32 R23, RZ, RZ, RZ ;  /* 0x000000ffff177224 */ /* 0x000fe400078e00ff */
[----:B------:R-:W-:Y:S01]  /*7c10*/  IMAD.MOV.U32 R25, RZ, RZ, RZ ;  /* 0x000000ffff197224 */ /* 0x000fe200078e00ff */
[----:B------:R-:W1:Y:S01]  /*7c20*/  LDC.64 R4, c[0x0][0x3a8] ;  /* 0x0000ea00ff047b82 */ /* 0x000e620000000a00 */
[----:B------:R-:W-:Y:S01]  /*7c30*/  PLOP3.LUT P1, PT, PT, PT, UP0, 0x80, 0x8 ;  /* 0x000000000008781c */ /* 0x000fe20003f2f008 */
[----:B0-----:R-:W-:-:S06]  /*7c40*/  ULEA UR4, UR5, UR4, 0x18 ;  /* 0x0000000405047291 */ /* 0x001fcc000f8ec0ff */
[C---:B------:R-:W-:Y:S01]  /*7c50*/  LEA R0, R2.reuse, UR4, 0x3 ;  /* 0x0000000402007c11 */ /* 0x040fe2000f8e18ff */
[----:B-1----:R-:W-:-:S04]  /*7c60*/  IMAD.WIDE.U32 R4, R2, 0x8, R4 ;  /* 0x0000000802047825 */ /* 0x002fc800078e0004 */
[----:B------:R-:W-:-:S07]  /*7c70*/  VIADD R0, R0, 0x1800 ;  /* 0x0000180000007836 */ /* 0x000fce0000000000 */
.L_x_133:
[----:B-1----:R-:W0:Y:S01]  /*7c80*/  @!P1 LDC.64 R10, c[0x0][0x3e8] ;  /* 0x0000fa00ff0a9b82 */ /* 0x002e220000000a00 */
[----:B------:R-:W-:Y:S01]  /*7c90*/  CS2R R6, SRZ ;  /* 0x0000000000067805 */ /* 0x000fe2000001ff00 */
[----:B------:R-:W1:Y:S05]  /*7ca0*/  LDS.64 R8, [R0+-0x1800] ;  /* 0xffe8000000087984 */ /* 0x000e6a0000000a00 */
[----:B0-----:R0:W2:Y:S01]  /*7cb0*/  @!P1 LDG.E.64 R6, desc[UR8][R10.64] ;  /* 0x000000080a069981 */ /* 0x0010a2000c1e1b00 */
[----:B------:R-:W-:-:S03]  /*7cc0*/  PLOP3.LUT P1, PT, P0, PT, PT, 0x80, 0x8 ;  /* 0x000000000008781c */ /* 0x000fc6000072f070 */
        /* <DEDUP_REMOVED lines=38> */
.L_x_127:
[----:B------:R-:W-:Y:S05]  /*7f30*/  BSYNC.RECONVERGENT B0 ;  /* 0x0000000000007941 */ /* 0x000fea0003800200 */
.L_x_95:
[----:B------:R-:W-:Y:S05]  /*7f40*/  BRA `(.L_x_134) ;  /* 0x0000003000fc7947 */ /* 0x000fea0003800000 */
.L_x_94:
[----:B------:R-:W0:Y:S01]  /*7f50*/  S2R R15, SR_TID.X ;  /* 0x00000000000f7919 */ /* 0x000e220000002100 */
[----:B------:R-:W1:Y:S01]  /*7f60*/  LDCU.U8 UR6, c[0x0][0x3d0] ;  /* 0x00007a00ff0677ac */ /* 0x000e620008000000 */
[----:B------:R-:W2:Y:S01]  /*7f70*/  LDC.64 R4, c[0x0][0x388] ;  /* 0x0000e200ff047b82 */ /* 0x000ea20000000a00 */
[----:B------:R-:W-:Y:S01]  /*7f80*/  SHF.R.S32.HI R40, RZ, 0x1f, R0 ;  /* 0x0000001fff287819 */ /* 0x000fe20000011400 */
        /* <DEDUP_REMOVED lines=8> */
[C---:B------:R-:W-:Y:S02]  /*8010*/  IADD3 R7, P0, P1, R29.reuse, UR4, R0 ;  /* 0x000000041d077c10 */ /* 0x040fe4000f91e000 */
[----:B------:R-:W-:Y:S02]  /*8020*/  ISETP.GE.AND P2, PT, R29, R21, PT ;  /* 0x000000151d00720c */ /* 0x000fe40003f46270 */
[----:B------:R-:W-:Y:S02]  /*8030*/  IADD3.X R6, PT, PT, RZ, UR5, R40, P0, P1 ;  /* 0x00000005ff067c10 */ /* 0x000fe400087e2428 */
[----:B----4-:R-:W-:-:S04]  /*8040*/  IADD3 R2, P0, PT, R7, UR10, RZ ;  /* 0x0000000a07027c10 */ /* 0x010fc8000ff1e0ff */
[C---:B------:R-:W-:Y:S02]  /*8050*/  IADD3.X R3, PT, PT, R6.reuse, UR11, RZ, P0, !PT ;  /* 0x0000000b06037c10 */ /* 0x040fe400087fe4ff */
[----:B--2---:R-:W-:Y:S01]  /*8060*/  IADD3 R4, P0, PT, R7, R4, RZ ;  /* 0x0000000407047210 */ /* 0x004fe20007f1e0ff */
[C---:B------:R-:W-:Y:S02]  /*8070*/  VIADD R14, R29.reuse, 0x20 ;  /* 0x000000201d0e7836 */ /* 0x040fe40000000000 */
[----:B------:R-:W2:Y:S02]  /*8080*/  @!P2 LDG.E.U8 R49, desc[UR8][R2.64] ;  /* 0x000000080231a981 */ /* 0x000ea4000c1e1100 */
[----:B------:R-:W-:Y:S01]  /*8090*/  IMAD.X R5, R6, 0x1, R5, P0 ;  /* 0x0000000106057824 */ /* 0x000fe200000e0605 */
[-C--:B------:R-:W-:Y:S01]  /*80a0*/  ISETP.GE.AND P1, PT, R14, R21.reuse, PT ;  /* 0x000000150e00720c */ /* 0x080fe20003f26270 */
[----:B------:R-:W-:Y:S01]  /*80b0*/  VIADD R44, R29, 0x40 ;  /* 0x000000401d2c7836 */ /* 0x000fe20000000000 */
[----:B------:R-:W0:Y:S02]  /*80c0*/  LDC.64 R6, c[0x0][0x380] ;  /* 0x0000e000ff067b82 */ /* 0x000e240000000a00 */
[----:B------:R-:W3:Y:S02]  /*80d0*/  @!P2 LDG.E.U8 R47, desc[UR8][R4.64] ;  /* 0x00000008042fa981 */ /* 0x000ee4000c1e1100 */
[----:B------:R-:W-:-:S07]  /*80e0*/  ISETP.GE.AND P0, PT, R44, R21, PT ;  /* 0x000000152c00720c */ /* 0x000fce0003f06270 */
[----:B------:R-:W4:Y:S04]  /*80f0*/  @!P1 LDG.E.U8 R48, desc[UR8][R2.64+0x20] ;  /* 0x0000200802309981 */ /* 0x000f28000c1e1100 */
[----:B------:R-:W5:Y:S01]  /*8100*/  @!P1 LDG.E.U8 R45, desc[UR8][R4.64+0x20] ;  /* 0x00002008042d9981 */ /* 0x000f62000c1e1100 */
[----:B------:R-:W-:-:S03]  /*8110*/  VIADD R39, R29, 0x60 ;  /* 0x000000601d277836 */ /* 0x000fc60000000000 */
[----:B------:R-:W5:Y:S02]  /*8120*/  @!P0 LDG.E.U8 R43, desc[UR8][R2.64+0x40] ;  /* 0x00004008022b8981 */ /* 0x000f64000c1e1100 */
[----:B------:R-:W-:Y:S02]  /*8130*/  ISETP.GE.AND P4, PT, R39, R21, PT ;  /* 0x000000152700720c */ /* 0x000fe40003f86270 */
[----:B------:R-:W5:Y:S01]  /*8140*/  @!P0 LDG.E.U8 R42, desc[UR8][R4.64+0x40] ;  /* 0x00004008042a8981 */ /* 0x000f62000c1e1100 */
[----:B------:R-:W-:-:S05]  /*8150*/  VIADD R26, R29, 0x80 ;  /* 0x000000801d1a7836 */ /* 0x000fca0000000000 */
[----:B------:R-:W-:-:S05]  /*8160*/  ISETP.GE.AND P3, PT, R26, R21, PT ;  /* 0x000000151a00720c */ /* 0x000fca0003f66270 */
[----:B------:R-:W5:Y:S04]  /*8170*/  @!P4 LDG.E.U8 R31, desc[UR8][R4.64+0x60] ;  /* 0x00006008041fc981 */ /* 0x000f68000c1e1100 */
[----:B------:R-:W5:Y:S04]  /*8180*/  @!P4 LDG.E.U8 R41, desc[UR8][R2.64+0x60] ;  /* 0x000060080229c981 */ /* 0x000f68000c1e1100 */
[----:B------:R-:W5:Y:S04]  /*8190*/  @!P3 LDG.E.U8 R30, desc[UR8][R2.64+0x80] ;  /* 0x00008008021eb981 */ /* 0x000f68000c1e1100 */
[----:B------:R-:W5:Y:S01]  /*81a0*/  @!P3 LDG.E.U8 R32, desc[UR8][R4.64+0x80] ;  /* 0x000080080420b981 */ /* 0x000f62000c1e1100 */
[----:B0-----:R-:W-:-:S04]  /*81b0*/  IADD3 R6, P5, P6, R6, UR4, R0 ;  /* 0x0000000406067c10 */ /* 0x001fc8000febe000 */
[----:B------:R-:W-:Y:S02]  /*81c0*/  IADD3.X R7, PT, PT, R7, UR5, R40, P5, P6 ;  /* 0x0000000507077c10 */ /* 0x000fe4000afec428 */
[----:B------:R-:W-:-:S05]  /*81d0*/  IADD3 R40, P6, PT, R6, 0x2, RZ ;  /* 0x0000000206287810 */ /* 0x000fca0007fde0ff */
[----:B------:R-:W-:Y:S01]  /*81e0*/  IMAD.X R6, RZ, RZ, R7, P6 ;  /* 0x000000ffff067224 */ /* 0x000fe200030e0607 */
[----:B------:R-:W-:Y:S02]  /*81f0*/  @!P2 IADD3 R7, P6, PT, R29, R40, RZ ;  /* 0x000000281d07a210 */ /* 0x000fe40007fde0ff */
[----:B--2---:R-:W-:-:S03]  /*8200*/  @!P2 ISETP.NE.AND P5, PT, R49, 0xa, PT ;  /* 0x0000000a3100a80c */ /* 0x004fc60003fa5270 */
[----:B------:R-:W-:Y:S01]  /*8210*/  @!P2 IMAD.X R49, RZ, RZ, R6, P6 ;  /* 0x000000ffff31a224 */ /* 0x000fe200030e0606 */
[----:B------:R-:W-:Y:S02]  /*8220*/  @!P2 SEL R7, R7, 0xffffffff, !P5 ;  /* 0xffffffff0707a807 */ /* 0x000fe40006800000 */
[----:B---3--:R-:W-:Y:S01]  /*8230*/  @!P2 ISETP.NE.AND P6, PT, R47, 0xd, PT ;  /* 0x0000000d2f00a80c */ /* 0x008fe20003fc5270 */
[----:B------:R-:W-:-:S03]  /*8240*/  VIADD R47, R29, 0xa0 ;  /* 0x000000a01d2f7836 */ /* 0x000fc60000000000 */
[----:B------:R-:W-:Y:S02]  /*8250*/  @!P2 SEL R38, R7, 0xffffffff, !P6 ;  /* 0xffffffff0726a807 */ /* 0x000fe40007000000 */
[----:B------:R-:W-:Y:S02]  /*8260*/  @!P2 SEL R7, R49, 0xffffffff, !P5 ;  /* 0xffffffff3107a807 */ /* 0x000fe40006800000 */
[----:B------:R-:W-:Y:S02]  /*8270*/  ISETP.GE.AND P5, PT, R47, R21, PT ;  /* 0x000000152f00720c */ /* 0x000fe40003fa6270 */
[----:B------:R-:W-:Y:S02]  /*8280*/  @!P2 SEL R37, R7, 0xffffffff, !P6 ;  /* 0xffffffff0725a807 */ /* 0x000fe40007000000 */
[----:B------:R-:W-:Y:S02]  /*8290*/  @!P1 IADD3 R7, P6, PT, R14, R40, RZ ;  /* 0x000000280e079210 */ /* 0x000fe40007fde0ff */
[----:B----4-:R-:W-:-:S03]  /*82a0*/  @!P1 ISETP.NE.AND P2, PT, R48, 0xa, PT ;  /* 0x0000000a3000980c */ /* 0x010fc60003f45270 */
[--C-:B------:R-:W-:Y:S01]  /*82b0*/  @!P1 IMAD.X R14, RZ, RZ, R6.reuse, P6 ;  /* 0x000000ffff0e9224 */ /* 0x100fe200030e0606 */
[----:B-----5:R-:W-:Y:S02]  /*82c0*/  @!P1 ISETP.NE.AND P6, PT, R45, 0xd, PT ;  /* 0x0000000d2d00980c */ /* 0x020fe40003fc5270 */
[----:B------:R-:W-:Y:S01]  /*82d0*/  @!P1 SEL R7, R7, 0xffffffff, !P2 ;  /* 0xffffffff07079807 */ /* 0x000fe20005000000 */
[----:B------:R-:W2:Y:S01]  /*82e0*/  @!P5 LDG.E.U8 R51, desc[UR8][R2.64+0xa0] ;  /* 0x0000a0080233d981 */ /* 0x000ea2000c1e1100 */
[----:B------:R-:W-:Y:S01]  /*82f0*/  @!P1 SEL R45, R14, 0xffffffff, !P2 ;  /* 0xffffffff0e2d9807 */ /* 0x000fe20005000000 */
[----:B------:R-:W-:Y:S01]  /*8300*/  VIADD R14, R29, 0xc0 ;  /* 0x000000c01d0e7836 */ /* 0x000fe20000000000 */
[----:B------:R-:W-:Y:S02]  /*8310*/  @!P1 SEL R36, R7, 0xffffffff, !P6 ;  /* 0xffffffff07249807 */ /* 0x000fe40007000000 */
[----:B------:R-:W-:Y:S02]  /*8320*/  @!P1 SEL R35, R45, 0xffffffff, !P6 ;  /* 0xffffffff2d239807 */ /* 0x000fe40007000000 */
[----:B------:R-:W-:Y:S01]  /*8330*/  @!P0 IADD3 R7, P2, PT, R44, R40, RZ ;  /* 0x000000282c078210 */ /* 0x000fe20007f5e0ff */
[----:B------:R-:W-:Y:S01]  /*8340*/  VIADD R44, R29, 0xe0 ;  /* 0x000000e01d2c7836 */ /* 0x000fe20000000000 */
[-C--:B------:R-:W-:Y:S01]  /*8350*/  ISETP.GE.AND P1, PT, R14, R21.reuse, PT ;  /* 0x000000150e00720c */ /* 0x080fe20003f26270 */
[----:B------:R-:W3:Y:S01]  /*8360*/  @!P5 LDG.E.U8 R45, desc[UR8][R4.64+0xa0] ;  /* 0x0000a008042dd981 */ /* 0x000ee2000c1e1100 */
[----:B------:R-:W-:Y:S01]  /*8370*/  @!P0 ISETP.NE.AND P6, PT, R43, 0xa, PT ;  /* 0x0000000a2b00880c */ /* 0x000fe20003fc5270 */
[----:B------:R-:W-:Y:S01]  /*8380*/  @!P0 IMAD.X R43, RZ, RZ, R6, P2 ;  /* 0x000000ffff2b8224 */ /* 0x000fe200010e0606 */
[----:B------:R-:W-:-:S02]  /*8390*/  ISETP.GE.AND P2, PT, R44, R21, PT ;  /* 0x000000152c00720c */ /* 0x000fc40003f46270 */
[----:B------:R-:W-:Y:S02]  /*83a0*/  @!P0 SEL R7, R7, 0xffffffff, !P6 ;  /* 0xffffffff07078807 */ /* 0x000fe40007000000 */
[----:B------:R-:W-:Y:S02]  /*83b0*/  @!P0 SEL R43, R43, 0xffffffff, !P6 ;  /* 0xffffffff2b2b8807 */ /* 0x000fe40007000000 */
[----:B------:R-:W-:-:S03]  /*83c0*/  @!P0 ISETP.NE.AND P6, PT, R42, 0xd, PT ;  /* 0x0000000d2a00880c */ /* 0x000fc60003fc5270 */
[----:B------:R-:W4:Y:S01]  /*83d0*/  @!P1 LDG.E.U8 R48, desc[UR8][R2.64+0xc0] ;  /* 0x0000c00802309981 */ /* 0x000f22000c1e1100 */
[----:B------:R-:W-:Y:S02]  /*83e0*/  @!P0 SEL R33, R7, 0xffffffff, !P6 ;  /* 0xffffffff07218807 */ /* 0x000fe40007000000 */
[----:B------:R-:W-:Y:S01]  /*83f0*/  @!P0 SEL R34, R43, 0xffffffff, !P6 ;  /* 0xffffffff2b228807 */ /* 0x000fe20007000000 */
[----:B------:R-:W5:Y:S01]  /*8400*/  @!P2 LDG.E.U8 R49, desc[UR8][R2.64+0xe0] ;  /* 0x0000e0080231a981 */ /* 0x000f62000c1e1100 */
[----:B------:R-:W-:Y:S02]  /*8410*/  @!P4 IADD3 R7, P6, PT, R39, R40, RZ ;  /* 0x000000282707c210 */ /* 0x000fe40007fde0ff */
[----:B------:R-:W-:Y:S01]  /*8420*/  @!P4 ISETP.NE.AND P0, PT, R41, 0xa, PT ;  /* 0x0000000a2900c80c */ /* 0x000fe20003f05270 */
[----:B------:R-:W5:Y:S02]  /*8430*/  @!P1 LDG.E.U8 R50, desc[UR8][R4.64+0xc0] ;  /* 0x0000c00804329981 */ /* 0x000f64000c1e1100 */
[----:B------:R-:W-:Y:S01]  /*8440*/  @!P4 IMAD.X R39, RZ, RZ, R6, P6 ;  /* 0x000000ffff27c224 */ /* 0x000fe200030e0606 */
[----:B------:R-:W-:-:S02]  /*8450*/  @!P4 ISETP.NE.AND P6, PT, R31, 0xd, PT ;  /* 0x0000000d1f00c80c */ /* 0x000fc40003fc5270 */
[----:B------:R-:W5:Y:S01]  /*8460*/  @!P2 LDG.E.U8 R31, desc[UR8][R4.64+0xe0] ;  /* 0x0000e008041fa981 */ /* 0x000f62000c1e1100 */
[----:B------:R-:W-:Y:S02]  /*8470*/  @!P4 SEL R7, R7, 0xffffffff, !P0 ;  /* 0xffffffff0707c807 */ /* 0x000fe40004000000 */
[----:B------:R-:W-:Y:S01]  /*8480*/  @!P4 SEL R39, R39, 0xffffffff, !P0 ;  /* 0xffffffff2727c807 */ /* 0x000fe20004000000 */
[----:B------:R-:W-:Y:S01]  /*8490*/  VIADD R43, R29, 0x100 ;  /* 0x000001001d2b7836 */ /* 0x000fe20000000000 */
[----:B------:R-:W-:Y:S02]  /*84a0*/  @!P4 SEL R27, R7, 0xffffffff, !P6 ;  /* 0xffffffff071bc807 */ /* 0x000fe40007000000 */
[----:B------:R-:W-:Y:S02]  /*84b0*/  @!P4 SEL R28, R39, 0xffffffff, !P6 ;  /* 0xffffffff271cc807 */ /* 0x000fe40007000000 */
[----:B------:R-:W-:Y:S02]  /*84c0*/  @!P3 IADD3 R7, P6, PT, R26, R40, RZ ;  /* 0x000000281a07b210 */ /* 0x000fe40007fde0ff */
[----:B------:R-:W-:-:S02]  /*84d0*/  ISETP.GE.AND P0, PT, R43, R21, PT ;  /* 0x000000152b00720c */ /* 0x000fc40003f06270 */
[----:B------:R-:W-:Y:S01]  /*84e0*/  @!P3 ISETP.NE.AND P4, PT, R30, 0xa, PT ;  /* 0x0000000a1e00b80c */ /* 0x000fe20003f85270 */
[----:B------:R-:W-:Y:S01]  /*84f0*/  @!P3 IMAD.X R26, RZ, RZ, R6, P6 ;  /* 0x000000ffff1ab224 */ /* 0x000fe200030e0606 */
[----:B------:R-:W-:Y:S01]  /*8500*/  @!P3 ISETP.NE.AND P6, PT, R32, 0xd, PT ;  /* 0x0000000d2000b80c */ /* 0x000fe20003fc5270 */
[----:B------:R-:W-:Y:S01]  /*8510*/  VIADD R41, R29, 0x120 ;  /* 0x000001201d297836 */ /* 0x000fe20000000000 */
[----:B------:R-:W-:Y:S01]  /*8520*/  @!P3 SEL R7, R7, 0xffffffff, !P4 ;  /* 0xffffffff0707b807 */ /* 0x000fe20006000000 */
[----:B------:R-:W-:Y:S01]  /*8530*/  VIADD R42, R29, 0x140 ;  /* 0x000001401d2a7836 */ /* 0x000fe20000000000 */
[----:B------:R-:W-:Y:S02]  /*8540*/  @!P3 SEL R26, R26, 0xffffffff, !P4 ;  /* 0xffffffff1a1ab807 */ /* 0x000fe40006000000 */
[----:B------:R-:W-:Y:S02]  /*8550*/  @!P3 SEL R25, R7, 0xffffffff, !P6 ;  /* 0xffffffff0719b807 */ /* 0x000fe40007000000 */
[----:B------:R-:W-:Y:S01]  /*8560*/  @!P3 SEL R24, R26, 0xffffffff, !P6 ;  /* 0xffffffff1a18b807 */ /* 0x000fe20007000000 */
[----:B------:R-:W5:Y:S01]  /*8570*/  @!P0 LDG.E.U8 R39, desc[UR8][R2.64+0x100] ;  /* 0x0001000802278981 */ /* 0x000f62000c1e1100 */
[----:B------:R-:W-:-:S02]  /*8580*/  ISETP.GE.AND P4, PT, R41, R21, PT ;  /* 0x000000152900720c */ /* 0x000fc40003f86270 */
        /* <DEDUP_REMOVED lines=29> */
[----:B------:R-:W-:-:S02]  /*8760*/  @!P2 SEL R3, R3, 0xffffffff, !P5 ;  /* 0xffffffff0303a807 */ /* 0x000fc40006800000 */
[----:B------:R-:W-:Y:S01]  /*8770*/  @!P2 ISETP.NE.AND P5, PT, R31, 0xd, PT ;  /* 0x0000000d1f00a80c */ /* 0x000fe20003fa5270 */
[----:B-1----:R-:W-:-:S03]  /*8780*/  IMAD R31, R14, 0x160, R47 ;  /* 0x000001600e1f7824 */ /* 0x002fc600078e022f */
[----:B------:R-:W-:Y:S01]  /*8790*/  @!P2 SEL R10, R2, 0xffffffff, !P5 ;  /* 0xffffffff020aa807 */ /* 0x000fe20006800000 */
[----:B------:R-:W-:Y:S01]  /*87a0*/  IMAD.MOV.U32 R2, RZ, RZ, R38 ;  /* 0x000000ffff027224 */ /* 0x000fe200078e0026 */
[----:B------:R-:W-:Y:S01]  /*87b0*/  @!P2 SEL R11, R3, 0xffffffff, !P5 ;  /* 0xffffffff030ba807 */ /* 0x000fe20006800000 */
[----:B------:R-:W-:Y:S01]  /*87c0*/  IMAD.MOV.U32 R3, RZ, RZ, R37 ;  /* 0x000000ffff037224 */ /* 0x000fe200078e0025 */
[----:B------:R-:W-:-:S05]  /*87d0*/  LEA R31, R31, UR4, 0x3 ;  /* 0x000000041f1f7c11 */ /* 0x000fca000f8e18ff */
[----:B------:R0:W-:Y:S01]  /*87e0*/  STS.64 [R31], R2 ;  /* 0x000000021f007388 */ /* 0x0001e20000000a00 */
[----:B------:R-:W-:Y:S01]  /*87f0*/  @!P1 ISETP.NE.AND P6, PT, R50, 0xd, PT ;  /* 0x0000000d3200980c */ /* 0x000fe20003fc5270 */
[----:B0-----:R-:W-:Y:S02]  /*8800*/  IMAD.MOV.U32 R2, RZ, RZ, R36 ;  /* 0x000000ffff027224 */ /* 0x001fe400078e0024 */
[----:B------:R-:W-:Y:S01]  /*8810*/  IMAD.MOV.U32 R3, RZ, RZ, R35 ;  /* 0x000000ffff037224 */ /* 0x000fe200078e0023 */
[----:B------:R-:W-:-:S04]  /*8820*/  @!P1 SEL R8, R4, 0xffffffff, !P6 ;  /* 0xffffffff04089807 */ /* 0x000fc80007000000 */
[----:B------:R0:W-:Y:S01]  /*8830*/  STS.64 [R31+0x100], R2 ;  /* 0x000100021f007388 */ /* 0x0001e20000000a00 */
[----:B------:R-:W-:Y:S02]  /*8840*/  @!P1 SEL R9, R5, 0xffffffff, !P6 ;  /* 0xffffffff05099807 */ /* 0x000fe40007000000 */
[----:B------:R-:W-:Y:S01]  /*8850*/  @!P0 IADD3 R43, P6, PT, R43, R40, RZ ;  /* 0x000000282b2b8210 */ /* 0x000fe20007fde0ff */
[----:B0-----:R-:W-:Y:S02]  /*8860*/  IMAD.MOV.U32 R2, RZ, RZ, R33 ;  /* 0x000000ffff027224 */ /* 0x001fe400078e0021 */
[----:B------:R-:W-:-:S05]  /*8870*/  IMAD.MOV.U32 R3, RZ, RZ, R34 ;  /* 0x000000ffff037224 */ /* 0x000fca00078e0022 */
[----:B------:R0:W-:Y:S01]  /*8880*/  STS.64 [R31+0x200], R2 ;  /* 0x000200021f007388 */ /* 0x0001e20000000a00 */
[----:B------:R-:W-:Y:S01]  /*8890*/  @!P0 IMAD.X R4, RZ, RZ, R6, P6 ;  /* 0x000000ffff048224 */ /* 0x000fe200030e0606 */
[----:B------:R-:W-:Y:S02]  /*88a0*/  @!P0 ISETP.NE.AND P5, PT, R39, 0xa, PT ;  /* 0x0000000a2700880c */ /* 0x000fe40003fa5270 */
[-C--:B------:R-:W-:Y:S01]  /*88b0*/  @!P4 IADD3 R41, P1, PT, R41, R40.reuse, RZ ;  /* 0x000000282929c210 */ /* 0x080fe20007f3e0ff */
[----:B0-----:R-:W-:Y:S02]  /*88c0*/  IMAD.MOV.U32 R2, RZ, RZ, R27 ;  /* 0x000000ffff027224 */ /* 0x001fe400078e001b */
[----:B------:R-:W-:Y:S01]  /*88d0*/  IMAD.MOV.U32 R3, RZ, RZ, R28 ;  /* 0x000000ffff037224 */ /* 0x000fe200078e001c */
[----:B------:R-:W-:-:S04]  /*88e0*/  @!P3 IADD3 R40, P2, PT, R42, R40, RZ ;  /* 0x000000282a28b210 */ /* 0x000fc80007f5e0ff */
[----:B------:R0:W-:Y:S01]  /*88f0*/  STS.64 [R31+0x300], R2 ;  /* 0x000300021f007388 */ /* 0x0001e20000000a00 */
[----:B------:R-:W-:Y:S02]  /*8900*/  @!P0 ISETP.NE.AND P6, PT, R7, 0xd, PT ;  /* 0x0000000d0700880c */ /* 0x000fe40003fc5270 */
[----:B------:R-:W-:Y:S02]  /*8910*/  @!P0 SEL R43, R43, 0xffffffff, !P5 ;  /* 0xffffffff2b2b8807 */ /* 0x000fe40006800000 */
[----:B------:R-:W-:Y:S01]  /*8920*/  @!P0 SEL R4, R4, 0xffffffff, !P5 ;  /* 0xffffffff04048807 */ /* 0x000fe20006800000 */
[----:B0-----:R-:W-:Y:S02]  /*8930*/  IMAD.MOV.U32 R2, RZ, RZ, R25 ;  /* 0x000000ffff027224 */ /* 0x001fe400078e0019 */
[----:B------:R-:W-:Y:S01]  /*8940*/  IMAD.MOV.U32 R3, RZ, RZ, R24 ;  /* 0x000000ffff037224 */ /* 0x000fe200078e0018 */
[----:B------:R-:W-:Y:S02]  /*8950*/  @!P0 SEL R12, R43, 0xffffffff, !P6 ;  /* 0xffffffff2b0c8807 */ /* 0x000fe40007000000 */
[----:B------:R-:W-:-:S02]  /*8960*/  @!P0 SEL R13, R4, 0xffffffff, !P6 ;  /* 0xffffffff040d8807 */ /* 0x000fc40007000000 */
[----:B------:R0:W-:Y:S01]  /*8970*/  STS.64 [R31+0x400], R2 ;  /* 0x000400021f007388 */ /* 0x0001e20000000a00 */
[----:B------:R-:W-:Y:S02]  /*8980*/  @!P4 ISETP.NE.AND P6, PT, R30, 0xa, PT ;  /* 0x0000000a1e00c80c */ /* 0x000fe40003fc5270 */
[----:B------:R-:W-:Y:S02]  /*8990*/  @!P4 ISETP.NE.AND P5, PT, R26, 0xd, PT ;  /* 0x0000000d1a00c80c */ /* 0x000fe40003fa5270 */
[----:B------:R-:W-:Y:S01]  /*89a0*/  @!P4 SEL R41, R41, 0xffffffff, !P6 ;  /* 0xffffffff2929c807 */ /* 0x000fe20007000000 */
[--C-:B0-----:R-:W-:Y:S01]  /*89b0*/  @!P4 IMAD.X R3, RZ, RZ, R6.reuse, P1 ;  /* 0x000000ffff03c224 */ /* 0x101fe200008e0606 */
[----:B------:R-:W-:Y:S01]  /*89c0*/  @!P3 ISETP.NE.AND P1, PT, R32, 0xa, PT ;  /* 0x0000000a2000b80c */ /* 0x000fe20003f25270 */
[----:B------:R-:W-:Y:S01]  /*89d0*/  @!P3 IMAD.X R2, RZ, RZ, R6, P2 ;  /* 0x000000ffff02b224 */ /* 0x000fe200010e0606 */
[----:B------:R-:W-:Y:S02]  /*89e0*/  @!P3 ISETP.NE.AND P0, PT, R29, 0xd, PT ;  /* 0x0000000d1d00b80c */ /* 0x000fe40003f05270 */
[----:B------:R-:W-:-:S02]  /*89f0*/  @!P4 SEL R3, R3, 0xffffffff, !P6 ;  /* 0xffffffff0303c807 */ /* 0x000fc40007000000 */
[----:B------:R-:W-:Y:S02]  /*8a00*/  @!P3 SEL R40, R40, 0xffffffff, !P1 ;  /* 0xffffffff2828b807 */ /* 0x000fe40004800000 */
[----:B------:R-:W-:Y:S02]  /*8a10*/  @!P3 SEL R2, R2, 0xffffffff, !P1 ;  /* 0xffffffff0202b807 */ /* 0x000fe40004800000 */
[----:B------:R-:W-:Y:S02]  /*8a20*/  @!P4 SEL R18, R41, 0xffffffff, !P5 ;  /* 0xffffffff2912c807 */ /* 0x000fe40006800000 */
[----:B------:R-:W-:Y:S02]  /*8a30*/  @!P4 SEL R19, R3, 0xffffffff, !P5 ;  /* 0xffffffff0313c807 */ /* 0x000fe40006800000 */
[----:B------:R-:W-:Y:S02]  /*8a40*/  @!P3 SEL R20, R40, 0xffffffff, !P0 ;  /* 0xffffffff2814b807 */ /* 0x000fe40004000000 */
[----:B------:R-:W-:Y:S01]  /*8a50*/  @!P3 SEL R17, R2, 0xffffffff, !P0 ;  /* 0xffffffff0211b807 */ /* 0x000fe20004000000 */
[----:B------:R0:W-:Y:S04]  /*8a60*/  STS.64 [R31+0x900], R18 ;  /* 0x000900121f007388 */ /* 0x0001e80000000a00 */
[----:B------:R1:W-:Y:S01]  /*8a70*/  STS.64 [R31+0x500], R22 ;  /* 0x000500161f007388 */ /* 0x0003e20000000a00 */
[----:B0-----:R-:W-:-:S02]  /*8a80*/  IMAD.MOV.U32 R18, RZ, RZ, R20 ;  /* 0x000000ffff127224 */ /* 0x001fc400078e0014 */
[----:B------:R-:W-:Y:S02]  /*8a90*/  IMAD.MOV.U32 R19, RZ, RZ, R17 ;  /* 0x000000ffff137224 */ /* 0x000fe400078e0011 */
[----:B------:R-:W-:Y:S01]  /*8aa0*/  IMAD R17, R47, 0x50, R31 ;  /* 0x000000502f117824 */ /* 0x000fe200078e021f */
[----:B------:R-:W-:Y:S04]  /*8ab0*/  STS.64 [R31+0x600], R8 ;  /* 0x000600081f007388 */ /* 0x000fe80000000a00 */
[----:B------:R-:W-:Y:S04]  /*8ac0*/  STS.64 [R31+0x700], R10 ;  /* 0x0007000a1f007388 */ /* 0x000fe80000000a00 */
[----:B------:R-:W-:Y:S04]  /*8ad0*/  STS.64 [R31+0x800], R12 ;  /* 0x0008000c1f007388 */ /* 0x000fe80000000a00 */
[----:B------:R-:W-:Y:S01]  /*8ae0*/  STS.64 [R31+0xa00], R18 ;  /* 0x000a00121f007388 */ /* 0x000fe20000000a00 */
[----:B------:R-:W-:-:S03]  /*8af0*/  NOP ;  /* 0x0000000000007918 */ /* 0x000fc60000000000 */
[----:B------:R-:W0:Y:S04]  /*8b00*/  LDS.64 R4, [R17+0x8] ;  /* 0x0000080011047984 */ /* 0x000e280000000a00 */
[----:B------:R-:W2:Y:S04]  /*8b10*/  LDS.64 R2, [R17] ;  /* 0x0000000011027984 */ /* 0x000ea80000000a00 */
[----:B------:R-:W3:Y:S04]  /*8b20*/  LDS.64 R6, [R17+0x10] ;  /* 0x0000100011067984 */ /* 0x000ee80000000a00 */
[----:B------:R-:W4:Y:S04]  /*8b30*/  LDS.64 R8, [R17+0x18] ;  /* 0x0000180011087984 */ /* 0x000f280000000a00 */
[----:B------:R-:W5:Y:S01]  /*8b40*/  LDS.64 R10, [R17+0x20] ;  /* 0x00002000110a7984 */ /* 0x000f620000000a00 */
[----:B------:R-:W-:-:S03]  /*8b50*/  IMAD R20, R15, 0xb, RZ ;  /* 0x0000000b0f147824 */ /* 0x000fc600078e02ff */
[----:B------:R-:W5:Y:S01]  /*8b60*/  LDS.64 R12, [R17+0x28] ;  /* 0x00002800110c7984 */ /* 0x000f620000000a00 */
[C---:B-1----:R-:W-:Y:S02]  /*8b70*/  VIADD R22, R20.reuse, 0x1 ;  /* 0x0000000114167836 */ /* 0x042fe40000000000 */
[----:B------:R-:W-:Y:S01]  /*8b80*/  VIADD R26, R20, 0x2 ;  /* 0x00000002141a7836 */ /* 0x000fe20000000000 */
[----:B------:R-:W1:Y:S01]  /*8b90*/  LDS.64 R18, [R17+0x30] ;  /* 0x0000300011127984 */ /* 0x000e620000000a00 */
[----:B------:R-:W-:-:S03]  /*8ba0*/  IMAD.MOV.U32 R27, RZ, RZ, 0x2 ;  /* 0x00000002ff1b7424 */ /* 0x000fc600078e00ff */
[----:B------:R-:W-:Y:S01]  /*8bb0*/  LDS.64 R32, [R17+0x50] ;  /* 0x0000500011207984 */ /* 0x000fe20000000a00 */
[----:B0-----:R-:W-:Y:S02]  /*8bc0*/  ISETP.NE.U32.AND P1, PT, R4, -0x1, PT ;  /* 0xffffffff0400780c */ /* 0x001fe40003f25070 */
[----:B--2---:R-:W-:Y:S02]  /*8bd0*/  ISETP.NE.U32.AND P0, PT, R2, -0x1, PT ;  /* 0xffffffff0200780c */ /* 0x004fe40003f05070 */
[----:B------:R-:W-:Y:S02]  /*8be0*/  ISETP.NE.AND.EX P1, PT, R5, -0x1, PT, P1 ;  /* 0xffffffff0500780c */ /* 0x000fe40003f25310 */
[----:B------:R-:W-:Y:S02]  /*8bf0*/  ISETP.NE.AND.EX P0, PT, R3, -0x1, PT, P0 ;  /* 0xffffffff0300780c */ /* 0x000fe40003f05300 */
[-C--:B------:R-:W-:Y:S02]  /*8c00*/  ISETP.GE.OR P4, PT, R22, R21.reuse, P1 ;  /* 0x000000151600720c */ /* 0x080fe40000f86670 */
[----:B---3--:R-:W-:Y:S01]  /*8c10*/  ISETP.NE.U32.AND P1, PT, R6, -0x1, PT ;  /* 0xffffffff0600780c */ /* 0x008fe20003f25070 */
[----:B------:R-:W0:Y:S01]  /*8c20*/  LDS.64 R22, [R17+0x38] ;  /* 0x0000380011167984 */ /* 0x000e220000000a00 */
[----:B------:R-:W-:-:S02]  /*8c30*/  ISETP.GE.OR P0, PT, R20, R21, P0 ;  /* 0x000000151400720c */ /* 0x000fc40000706670 */
[----:B------:R-:W-:Y:S02]  /*8c40*/  ISETP.NE.AND.EX P1, PT, R7, -0x1, PT, P1 ;  /* 0xffffffff0700780c */ /* 0x000fe40003f25310 */
[----:B----4-:R-:W-:Y:S02]  /*8c50*/  ISETP.NE.U32.AND P2, PT, R8, -0x1, PT ;  /* 0xffffffff0800780c */ /* 0x010fe40003f45070 */
[-C--:B------:R-:W-:Y:S01]  /*8c60*/  ISETP.GE.OR P6, PT, R26, R21.reuse, P1 ;  /* 0x000000151a00720c */ /* 0x080fe20000fc6670 */
[----:B------:R-:W-:Y:S01]  /*8c70*/  VIADD R26, R20, 0x3 ;  /* 0x00000003141a7836 */ /* 0x000fe20000000000 */
[----:B------:R-:W-:Y:S02]  /*8c80*/  SEL R24, RZ, 0x1, !P0 ;  /* 0x00000001ff187807 */ /* 0x000fe40004000000 */
[----:B------:R-:W-:Y:S02]  /*8c90*/  ISETP.NE.AND.EX P1, PT, R9, -0x1, PT, P2 ;  /* 0xffffffff0900780c */ /* 0x000fe40003f25320 */
[----:B-----5:R-:W-:Y:S01]  /*8ca0*/  ISETP.NE.U32.AND P2, PT, R10, -0x1, PT ;  /* 0xffffffff0a00780c */ /* 0x020fe20003f45070 */
[----:B------:R-:W-:Y:S01]  /*8cb0*/  @!P0 IMAD.MOV R27, RZ, RZ, 0x1 ;  /* 0x00000001ff1b8424 */ /* 0x000fe200078e02ff */
[----:B------:R-:W-:Y:S01]  /*8cc0*/  ISETP.GE.OR P3, PT, R26, R21, P1 ;  /* 0x000000151a00720c */ /* 0x000fe20000f66670 */
[----:B------:R-:W-:Y:S01]  /*8cd0*/  @!P4 IMAD.MOV R27, RZ, RZ, R24 ;  /* 0x000000ffff1bc224 */ /* 0x000fe200078e0218 */
[----:B------:R-:W-:Y:S01]  /*8ce0*/  ISETP.NE.AND.EX P1, PT, R11, -0x1, PT, P2 ;  /* 0xffffffff0b00780c */ /* 0x000fe20003f25320 */
[----:B------:R-:W2:Y:S01]  /*8cf0*/  LDS.64 R24, [R17+0x40] ;  /* 0x0000400011187984 */ /* 0x000ea20000000a00 */
[----:B------:R-:W-:Y:S01]  /*8d00*/  VIADD R26, R20, 0x4 ;  /* 0x00000004141a7836 */ /* 0x000fe20000000000 */
[----:B------:R-:W-:Y:S01]  /*8d10*/  @P4 LOP3.LUT R16, R16, 0x8, RZ, 0xfc, !PT ;  /* 0x0000000810104812 */ /* 0x000fe200078efcff */
[----:B------:R-:W-:-:S02]  /*8d20*/  VIADD R29, R27, 0x1 ;  /* 0x000000011b1d7836 */ /* 0x000fc40000000000 */
[----:B------:R-:W-:Y:S01]  /*8d30*/  @!P6 IMAD.MOV R29, RZ, RZ, R27 ;  /* 0x000000ffff1de224 */ /* 0x000fe200078e021b */
[----:B------:R-:W-:Y:S02]  /*8d40*/  ISETP.GE.OR P4, PT, R26, R21, P1 ;  /* 0x000000151a00720c */ /* 0x000fe40000f86670 */
[----:B------:R-:W3:Y:S01]  /*8d50*/  LDS.64 R26, [R17+0x48] ;  /* 0x00004800111a7984 */ /* 0x000ee20000000a00 */
[----:B------:R-:W-:-:S04]  /*8d60*/  LOP3.LUT R16, R16, 0xffffffef, RZ, 0xc0, !PT ;  /* 0xffffffef10107812 */ /* 0x000fc800078ec0ff */
[----:B------:R-:W-:Y:S01]  /*8d70*/  @P6 LOP3.LUT R16, R16, 0x10, RZ, 0xfc, !PT ;  /* 0x0000001010106812 */ /* 0x000fe200078efcff */
[----:B------:R-:W-:Y:S01]  /*8d80*/  BAR.SYNC.DEFER_BLOCKING 0x0 ;  /* 0x0000000000007b1d */ /* 0x000fe20000010000 */
[----:B------:R-:W-:Y:S02]  /*8d90*/  ISETP.NE.U32.AND P1, PT, R12, -0x1, PT ;  /* 0xffffffff0c00780c */ /* 0x000fe40003f25070 */
        /* <DEDUP_REMOVED lines=8> */
[----:B-1----:R-:W-:Y:S01]  /*8e20*/  ISETP.NE.U32.AND P1, PT, R18, -0x1, PT ;  /* 0xffffffff1200780c */ /* 0x002fe20003f25070 */
[----:B------:R-:W-:Y:S01]  /*8e30*/  VIADD R28, R20, 0x6 ;  /* 0x00000006141c7836 */ /* 0x000fe20000000000 */
[----:B------:R-:W-:Y:S01]  /*8e40*/  @P4 LOP3.LUT R16, R16, 0x4, RZ, 0xfc, !PT ;  /* 0x0000000410104812 */ /* 0x000fe200078efcff */
[----:B------:R-:W-:Y:S01]  /*8e50*/  VIADD R29, R30, 0x1 ;  /* 0x000000011e1d7836 */ /* 0x000fe20000000000 */
[----:B------:R-:W-:Y:S01]  /*8e60*/  ISETP.NE.AND.EX P1, PT, R19, -0x1, PT, P1 ;  /* 0xffffffff1300780c */ /* 0x000fe20003f25310 */
[----:B------:R-:W-:Y:S01]  /*8e70*/  @!P4 IMAD.MOV R29, RZ, RZ, R30 ;  /* 0x000000ffff1dc224 */ /* 0x000fe200078e021e */
[----:B0-----:R-:W-:Y:S02]  /*8e80*/  ISETP.NE.U32.AND P2, PT, R22, -0x1, PT ;  /* 0xffffffff1600780c */ /* 0x001fe40003f45070 */
[----:B------:R-:W-:-:S02]  /*8e90*/  LOP3.LUT R16, R16, 0xfffffffe, RZ, 0xc0, !PT ;  /* 0xfffffffe10107812 */ /* 0x000fc400078ec0ff */
[-C--:B------:R-:W-:Y:S01]  /*8ea0*/  ISETP.GE.OR P1, PT, R28, R21.reuse, P1 ;  /* 0x000000151c00720c */ /* 0x080fe20000f26670 */
[----:B------:R-:W-:Y:S01]  /*8eb0*/  VIADD R28, R20, 0x7 ;  /* 0x00000007141c7836 */ /* 0x000fe20000000000 */
[----:B------:R-:W-:Y:S01]  /*8ec0*/  ISETP.NE.AND.EX P2, PT, R23, -0x1, PT, P2 ;  /* 0xffffffff1700780c */ /* 0x000fe20003f45320 */
[----:B------:R-:W-:Y:S01]  /*8ed0*/  VIADD R30, R29, 0x1 ;  /* 0x000000011d1e7836 */ /* 0x000fe20000000000 */
[----:B------:R-:W-:Y:S01]  /*8ee0*/  @P3 LOP3.LUT R16, R16, 0x1, RZ, 0xfc, !PT ;  /* 0x0000000110103812 */ /* 0x000fe200078efcff */
[----:B------:R-:W-:Y:S01]  /*8ef0*/  @!P3 IMAD.MOV R30, RZ, RZ, R29 ;  /* 0x000000ffff1eb224 */ /* 0x000fe200078e021d */
[----:B--2---:R-:W-:Y:S02]  /*8f00*/  ISETP.NE.U32.AND P3, PT, R24, -0x1, PT ;  /* 0xffffffff1800780c */ /* 0x004fe40003f65070 */
[----:B------:R-:W-:Y:S01]  /*8f10*/  ISETP.GE.OR P2, PT, R28, R21, P2 ;  /* 0x000000151c00720c */ /* 0x000fe20001746670 */
[----:B------:R-:W-:Y:S01]  /*8f20*/  VIADD R28, R20, 0x8 ;  /* 0x00000008141c7836 */ /* 0x000fe20000000000 */
[----:B------:R-:W-:-:S02]  /*8f30*/  ISETP.NE.AND.EX P3, PT, R25, -0x1, PT, P3 ;  /* 0xffffffff1900780c */ /* 0x000fc40003f65330 */
[----:B---3--:R-:W-:Y:S02]  /*8f40*/  ISETP.NE.U32.AND P4, PT, R26, -0x1, PT ;  /* 0xffffffff1a00780c */ /* 0x008fe40003f85070 */
[-C--:B------:R-:W-:Y:S01]  /*8f50*/  ISETP.GE.OR P3, PT, R28, R21.reuse, P3 ;  /* 0x000000151c00720c */ /* 0x080fe20001f66670 */
[----:B------:R-:W-:Y:S01]  /*8f60*/  VIADD R28, R20, 0x9 ;  /* 0x00000009141c7836 */ /* 0x000fe20000000000 */
[----:B------:R-:W-:Y:S01]  /*8f70*/  ISETP.NE.AND.EX P4, PT, R27, -0x1, PT, P4 ;  /* 0xffffffff1b00780c */ /* 0x000fe20003f85340 */
[----:B------:R-:W-:Y:S01]  /*8f80*/  VIADD R17, R30, 0x1 ;  /* 0x000000011e117836 */ /* 0x000fe20000000000 */
[----:B------:R-:W-:Y:S01]  /*8f90*/  ISETP.NE.U32.AND P5, PT, R32, -0x1, PT ;  /* 0xffffffff2000780c */ /* 0x000fe20003fa5070 */
[----:B------:R-:W-:Y:S01]  /*8fa0*/  @!P1 IMAD.MOV R17, RZ, RZ, R30 ;  /* 0x000000ffff119224 */ /* 0x000fe200078e021e */
[----:B------:R-:W-:Y:S01]  /*8fb0*/  ISETP.GE.OR P4, PT, R28, R21, P4 ;  /* 0x000000151c00720c */ /* 0x000fe20002786670 */
[----:B------:R-:W-:Y:S01]  /*8fc0*/  VIADD R20, R20, 0xa ;  /* 0x0000000a14147836 */ /* 0x000fe20000000000 */
[----:B------:R-:W-:Y:S01]  /*8fd0*/  ISETP.NE.AND.EX P5, PT, R33, -0x1, PT, P5 ;  /* 0xffffffff2100780c */ /* 0x000fe20003fa5350 */
[----:B------:R-:W-:-:S02]  /*8fe0*/  VIADD R29, R17, 0x1 ;  /* 0x00000001111d7836 */ /* 0x000fc40000000000 */
[----:B------:R-:W-:Y:S01]  /*8ff0*/  @!P2 IMAD.MOV R29, RZ, RZ, R17 ;  /* 0x000000ffff1da224 */ /* 0x000fe200078e0211 */
[----:B------:R-:W-:-:S03]  /*9000*/  ISETP.GE.OR P6, PT, R20, R21, P5 ;  /* 0x000000151400720c */ /* 0x000fc60002fc6670 */
        /* <DEDUP_REMOVED lines=19> */
[----:B------:R-:W-:Y:S06]  /*9140*/  BAR.SYNC.DEFER_BLOCKING 0x0 ;  /* 0x0000000000007b1d */ /* 0x000fec0000010000 */
[----:B------:R-:W0:Y:S01]  /*9150*/  LDS.128 R28, [UR4] ;  /* 0x00000004ff1c7984 */ /* 0x000e220008000c00 */
[----:B------:R-:W-:Y:S01]  /*9160*/  IMAD.IADD R45, R34, 0x1, -R45 ;  /* 0x00000001222d7824 */ /* 0x000fe200078e0a2d */
[----:B------:R-:W-:-:S04]  /*9170*/  ISETP.NE.AND P5, PT, R47, RZ, PT ;  /* 0x000000ff2f00720c */ /* 0x000fc80003fa5270 */
[----:B------:R-:W-:Y:S02]  /*9180*/  SEL R17, R45, RZ, P5 ;  /* 0x000000ff2d117207 */ /* 0x000fe40002800000 */
[----:B------:R-:W-:Y:S01]  /*9190*/  ISETP.NE.AND P5, PT, R14, 0x2, PT ;  /* 0x000000020e00780c */ /* 0x000fe20003fa5270 */
[----:B0-----:R-:W-:-:S04]  /*91a0*/  IMAD.IADD R29, R28, 0x1, R29 ;  /* 0x000000011c1d7824 */ /* 0x001fc800078e021d */
[----:B------:R-:W-:Y:S01]  /*91b0*/  IMAD.IADD R30, R30, 0x1, R29 ;  /* 0x000000011e1e7824 */ /* 0x000fe200078e021d */
[----:B------:R-:W-:Y:S02]  /*91c0*/  SEL R28, R29, R28, !P5 ;  /* 0x0000001c1d1c7207 */ /* 0x000fe40006800000 */
[----:B------:R-:W-:Y:S01]  /*91d0*/  ISETP.NE.AND P5, PT, R14, 0x3, PT ;  /* 0x000000030e00780c */ /* 0x000fe20003fa5270 */
[----:B------:R-:W-:-:S03]  /*91e0*/  IMAD.IADD R35, R31, 0x1, R30 ;  /* 0x000000011f237824 */ /* 0x000fc600078e021e */
[----:B------:R-:W-:Y:S02]  /*91f0*/  SEL R28, R30, R28, !P5 ;  /* 0x0000001c1e1c7207 */ /* 0x000fe40006800000 */
[----:B------:R-:W-:-:S04]  /*9200*/  ISETP.NE.AND P5, PT, R14, 0x4, PT ;  /* 0x000000040e00780c */ /* 0x000fc80003fa5270 */
[C---:B------:R-:W-:Y:S02]  /*9210*/  SEL R20, R35.reuse, R28, !P5 ;  /* 0x0000001c23147207 */ /* 0x040fe40006800000 */
[----:B------:R-:W0:Y:S01]  /*9220*/  LDS.128 R28, [UR4+0x10] ;  /* 0x00001004ff1c7984 */ /* 0x000e220008000c00 */
        /* <DEDUP_REMOVED lines=8> */
[----:B------:R-:W-:-:S03]  /*92b0*/  IMAD.IADD R35, R31, 0x1, R30 ;  /* 0x000000011f237824 */ /* 0x000fc600078e021e */
[----:B------:R-:W-:Y:S02]  /*92c0*/  SEL R20, R30, R20, !P5 ;  /* 0x000000141e147207 */ /* 0x000fe40006800000 */
[----:B------:R-:W0:Y:S01]  /*92d0*/  LDS.128 R28, [UR4+0x20] ;  /* 0x00002004ff1c7984 */ /* 0x000e220008000c00 */
[----:B------:R-:W-:-:S04]  /*92e0*/  ISETP.NE.AND P5, PT, R14, 0x8, PT ;  /* 0x000000080e00780c */ /* 0x000fc80003fa5270 */
[C---:B------:R-:W-:Y:S02]  /*92f0*/  SEL R20, R35.reuse, R20, !P5 ;  /* 0x0000001423147207 */ /* 0x040fe40006800000 */
        /* <DEDUP_REMOVED lines=8> */
[----:B------:R-:W-:Y:S02]  /*9380*/  SEL R20, R30, R20, !P5 ;  /* 0x000000141e147207 */ /* 0x000fe40006800000 */
[----:B------:R-:W-:-:S03]  /*9390*/  ISETP.GE.U32.AND P5, PT, R15, 0x20, PT ;  /* 0x000000200f00780c */ /* 0x000fc60003fa6070 */
[----:B------:R-:W-:-:S05]  /*93a0*/  IMAD.IADD R20, R20, 0x1, R17 ;  /* 0x0000000114147824 */ /* 0x000fca00078e0211 */
[----:B------:R-:W-:Y:S02]  /*93b0*/  SEL R45, R45, R20, !P5 ;  /* 0x000000142d2d7207 */ /* 0x000fe40006800000 */
[----:B------:R-:W-:Y:S02]  /*93c0*/  ISETP.GT.U32.AND P5, PT, R15, 0x1f, PT ;  /* 0x0000001f0f00780c */ /* 0x000fe40003fa4070 */
[----:B------:R-:W-:Y:S01]  /*93d0*/  LOP3.LUT R16, R16, 0xffffffbf, RZ, 0xc0, !PT ;  /* 0xffffffbf10107812 */ /* 0x000fe200078ec0ff */
[----:B------:R-:W-:-:S03]  /*93e0*/  IMAD.IADD R31, R31, 0x1, R30 ;  /* 0x000000011f1f7824 */ /* 0x000fc600078e021e */
[----:B------:R-:W-:-:S07]  /*93f0*/  @P6 LOP3.LUT R16, R16, 0x40, RZ, 0xfc, !PT ;  /* 0x0000004010106812 */ /* 0x000fce00078efcff */
[----:B------:R-:W-:Y:S05]  /*9400*/  @P5 BRA `(.L_x_135) ;  /* 0x00000008004c5947 */ /* 0x000fea0003800000 */
[----:B------:R-:W0:Y:S01]  /*9410*/  LDC.64 R38, c[0x0][0x3b8] ;  /* 0x0000ee00ff267b82 */ /* 0x000e220000000a00 */
[----:B------:R-:W-:Y:S02]  /*9420*/  ISETP.NE.AND P5, PT, R15, RZ, PT ;  /* 0x000000ff0f00720c */ /* 0x000fe40003fa5270 */
[----:B------:R-:W-:Y:S02]  /*9430*/  LOP3.LUT R17, RZ, R15, RZ, 0x33, !PT ;  /* 0x0000000fff117212 */ /* 0x000fe400078e33ff */
[----:B------:R-:W-:-:S03]  /*9440*/  LOP3.LUT R16, R16, 0xfffffffd, RZ, 0xc0, !PT ;  /* 0xfffffffd10107812 */ /* 0x000fc600078ec0ff */
[----:B------:R-:W1:Y:S06]  /*9450*/  LDC R28, c[0x0][0x370] ;  /* 0x0000dc00ff1c7b82 */ /* 0x000e6c0000000800 */
[----:B------:R-:W-:Y:S01]  /*9460*/  @!P5 IMAD.MOV.U32 R30, RZ, RZ, 0x64 ;  /* 0x00000064ff1ed424 */ /* 0x000fe200078e00ff */
[----:B------:R2:W-:Y:S01]  /*9470*/  @!P5 STS [UR4+0x4c], R31 ;  /* 0x00004c1fff00d988 */ /* 0x0005e20008000804 */
[----:B0-----:R-:W-:-:S04]  /*9480*/  IMAD.WIDE R34, R46, 0x8, R38 ;  /* 0x000000082e227825 */ /* 0x001fc800078e0226 */
[----:B------:R-:W-:Y:S01]  /*9490*/  IMAD.IADD R46, R46, 0x1, R17 ;  /* 0x000000012e2e7824 */ /* 0x000fe200078e0211 */
[----:B------:R2:W-:Y:S01]  /*94a0*/  @!P5 ST.E.64.STRONG.GPU desc[UR8][R34.64+0x100], R30 ;  /* 0x0001001e2200d985 */ /* 0x0005e2000c10fb08 */
[----:B-1----:R-:W-:-:S13]  /*94b0*/  ISETP.GT.U32.AND P6, PT, R28, 0x1f3, PT ;  /* 0x000001f31c00780c */ /* 0x002fda0003fc4070 */
[----:B------:R-:W-:Y:S01]  /*94c0*/  @P6 LOP3.LUT R16, R16, 0x2, RZ, 0xfc, !PT ;  /* 0x0000000210106812 */ /* 0x000fe200078efcff */
[----:B--2---:R-:W-:Y:S06]  /*94d0*/  @P6 BRA `(.L_x_136) ;  /* 0x0000000000086947 */ /* 0x004fec0003800000 */
[----:B------:R0:W-:Y:S06]  /*94e0*/  MEMBAR.SC.CTA ;  /* 0x0000000000007992 */ /* 0x0001ec0000000000 */
[----:B0-----:R-:W-:Y:S05]  /*94f0*/  BRA `(.L_x_137) ;  /* 0x0000000000087947 */ /* 0x001fea0003800000 */
.L_x_136:
[----:B------:R-:W-:Y:S05]  /*9500*/  NANOSLEEP 0x474 ;  /* 0x000004740000795d */ /* 0x000fea0003800000 */
[----:B------:R-:W-:Y:S01]  /*9510*/  NOP ;  /* 0x0000000000007918 */ /* 0x000fe20000000000 */
.L_x_137:
[----:B------:R-:W-:-:S05]  /*9520*/  IMAD.WIDE R38, R46, 0x8, R38 ;  /* 0x000000082e267825 */ /* 0x000fca00078e0226 */
[----:B------:R-:W2:Y:S01]  /*9530*/  LD.E.64.STRONG.GPU R36, desc[UR8][R38.64+0x100] ;  /* 0x0001000826247980 */ /* 0x000ea2000c10fb00 */
[----:B------:R-:W-:Y:S01]  /*9540*/  UMOV UR5, 0xffffffff ;  /* 0xffffffff00057882 */ /* 0x000fe20000000000 */
[----:B--2---:R-:W-:Y:S02]  /*9550*/  ISETP.NE.AND P6, PT, R36, 0x63, PT ;  /* 0x000000632400780c */ /* 0x004fe40003fc5270 */
[----:B------:R-:W-:Y:S11]  /*9560*/  BRA.DIV UR5, `(.L_x_138) ;  /* 0x0000002a054c7947 */ /* 0x000ff6000b800000 */
[----:B------:R-:W-:-:S13]  /*9570*/  VOTE.ANY P6, !P6 ;  /* 0x0000000000ff7806 */ /* 0x000fda00070c0100 */
.L_x_225:
[----:B------:R-:W-:Y:S05]  /*9580*/  @!P6 BRA `(.L_x_139) ;  /* 0x000000000034e947 */ /* 0x000fea0003800000 */
.L_x_143:
[----:B------:R-:W-:Y:S01]  /*9590*/  ISETP.GT.U32.AND P5, PT, R28, 0x1f3, PT ;  /* 0x000001f31c00780c */ /* 0x000fe20003fa4070 */
[----:B------:R-:W-:-:S12]  /*95a0*/  YIELD ;  /* 0x0000000000007946 */ /* 0x000fd80003800000 */
[----:B------:R-:W-:Y:S05]  /*95b0*/  @P5 BRA `(.L_x_140) ;  /* 0x0000000000085947 */ /* 0x000fea0003800000 */
[----:B------:R0:W-:Y:S06]  /*95c0*/  MEMBAR.SC.CTA ;  /* 0x0000000000007992 */ /* 0x0001ec0000000000 */
[----:B0-----:R-:W-:Y:S05]  /*95d0*/  BRA `(.L_x_141) ;  /* 0x0000000000087947 */ /* 0x001fea0003800000 */
.L_x_140:
[----:B------:R-:W-:Y:S05]  /*95e0*/  NANOSLEEP 0x17c ;  /* 0x0000017c0000795d */ /* 0x000fea0003800000 */
[----:B------:R-:W-:Y:S01]  /*95f0*/  NOP ;  /* 0x0000000000007918 */ /* 0x000fe20000000000 */
.L_x_141:
[----:B------:R-:W2:Y:S01]  /*9600*/  LD.E.64.STRONG.GPU R36, desc[UR8][R38.64+0x100] ;  /* 0x0001000826247980 */ /* 0x000ea2000c10fb00 */
[----:B------:R-:W-:Y:S01]  /*9610*/  UMOV UR5, 0xffffffff ;  /* 0xffffffff00057882 */ /* 0x000fe20000000000 */
[----:B--2---:R-:W-:Y:S02]  /*9620*/  ISETP.NE.AND P6, PT, R36, 0x63, PT ;  /* 0x000000632400780c */ /* 0x004fe40003fc5270 */
[----:B------:R-:W-:Y:S11]  /*9630*/  BRA.DIV UR5, `(.L_x_142) ;  /* 0x0000002a05387947 */ /* 0x000ff6000b800000 */
[----:B------:R-:W-:-:S13]  /*9640*/  VOTE.ANY P6, !P6 ;  /* 0x0000000000ff7806 */ /* 0x000fda00070c0100 */
.L_x_228:
[----:B------:R-:W-:Y:S05]  /*9650*/  @P6 BRA `(.L_x_143) ;  /* 0xfffffffc00cc6947 */ /* 0x000fea000383ffff */
.L_x_139:
[----:B------:R-:W-:Y:S01]  /*9660*/  UMOV UR5, 0xffffffff ;  /* 0xffffffff00057882 */ /* 0x000fe20000000000 */
[----:B------:R-:W-:Y:S02]  /*9670*/  ISETP.NE.AND P5, PT, R36, 0x65, PT ;  /* 0x000000652400780c */ /* 0x000fe40003fa5270 */
[----:B------:R-:W-:Y:S11]  /*9680*/  BRA.DIV UR5, `(.L_x_144) ;  /* 0x0000002a05447947 */ /* 0x000ff6000b800000 */
[----:B------:R-:W0:Y:S01]  /*9690*/  S2R R48, SR_GEMASK ;  /* 0x0000000000307919 */ /* 0x000e220000003c00 */
[----:B------:R-:W-:Y:S01]  /*96a0*/  VOTE.ANY R20, PT, !P5 ;  /* 0x0000000000147806 */ /* 0x000fe200068e0100 */
[C---:B------:R-:W-:Y:S01]  /*96b0*/  VIADD R30, R47.reuse, 0x2 ;  /* 0x000000022f1e7836 */ /* 0x040fe20000000000 */
[----:B------:R-:W1:Y:S01]  /*96c0*/  LDC.64 R40, c[0x0][0x3b8] ;  /* 0x0000ee00ff287b82 */ /* 0x000e620000000a00 */
[C---:B------:R-:W-:Y:S02]  /*96d0*/  VIADD R38, R47.reuse, 0x4 ;  /* 0x000000042f267836 */ /* 0x040fe40000000000 */
[C---:B------:R-:W-:Y:S02]  /*96e0*/  VIADD R39, R47.reuse, 0x8 ;  /* 0x000000082f277836 */ /* 0x040fe40000000000 */
[----:B------:R-:W-:Y:S01]  /*96f0*/  VIADD R42, R47, 0x10 ;  /* 0x000000102f2a7836 */ /* 0x000fe20000000000 */
        /* <DEDUP_REMOVED lines=19> */
[----:B-1----:R-:W-:-:S05]  /*9830*/  IADD3 R29, P5, PT, R40, 0x100, RZ ;  /* 0x00000100281d7810 */ /* 0x002fca0007fbe0ff */
[----:B------:R-:W-:Y:S01]  /*9840*/  IMAD.X R44, RZ, RZ, R41, P5 ;  /* 0x000000ffff2c7224 */ /* 0x000fe200028e0629 */
[----:B------:R-:W-:Y:S01]  /*9850*/  ISETP.GT.AND P5, PT, R42, R14, PT ;  /* 0x0000000e2a00720c */ /* 0x000fe20003fa4270 */
[----:B------:R-:W-:-:S05]  /*9860*/  IMAD.IADD R41, R37, 0x1, R20 ;  /* 0x0000000125297824 */ /* 0x000fca00078e0214 */
[----:B------:R-:W0:Y:S02]  /*9870*/  SHFL.DOWN PT, R51, R41, 0x10, R14 ;  /* 0x0a00000029337989 */ /* 0x000e2400000e000e */
[----:B0-----:R-:W-:Y:S02]  /*9880*/  SEL R20, R51, RZ, !P5 ;  /* 0x000000ff33147207 */ /* 0x001fe40006800000 */
[----:B------:R-:W-:-:S03]  /*9890*/  ISETP.NE.AND P5, PT, R36, 0x65, PT ;  /* 0x000000652400780c */ /* 0x000fc60003fa5270 */
[----:B------:R-:W-:-:S10]  /*98a0*/  IMAD.IADD R43, R41, 0x1, R20 ;  /* 0x00000001292b7824 */ /* 0x000fd400078e0214 */
[----:B------:R-:W-:-:S13]  /*98b0*/  VOTE.ALL P5, P5 ;  /* 0x0000000000ff7806 */ /* 0x000fda00028a0000 */
.L_x_237:
[----:B------:R-:W-:Y:S05]  /*98c0*/  @!P5 BRA `(.L_x_145) ;  /* 0x0000000000dcd947 */ /* 0x000fea0003800000 */
.L_x_153:
        /* <DEDUP_REMOVED lines=9> */
.L_x_240:
[----:B------:R-:W-:Y:S05]  /*9960*/  @!P6 BRA `(.L_x_147) ;  /* 0x000000000034e947 */ /* 0x000fea0003800000 */
[----:B------:R-:W-:-:S13]  /*9970*/  ISETP.GT.U32.AND P5, PT, R28, 0x1f3, PT ;  /* 0x000001f31c00780c */ /* 0x000fda0003fa4070 */
.L_x_151:
[----:B------:R-:W-:Y:S05]  /*9980*/  YIELD ;  /* 0x0000000000007946 */ /* 0x000fea0003800000 */
[----:B------:R-:W-:Y:S05]  /*9990*/  @P5 BRA `(.L_x_148) ;  /* 0x0000000000085947 */ /* 0x000fea0003800000 */
[----:B------:R0:W-:Y:S06]  /*99a0*/  MEMBAR.SC.CTA ;  /* 0x0000000000007992 */ /* 0x0001ec0000000000 */
[----:B0-----:R-:W-:Y:S05]  /*99b0*/  BRA `(.L_x_149) ;  /* 0x0000000000087947 */ /* 0x001fea0003800000 */
.L_x_148:
[----:B------:R-:W-:Y:S05]  /*99c0*/  NANOSLEEP 0x17c ;  /* 0x0000017c0000795d */ /* 0x000fea0003800000 */
[----:B------:R-:W-:Y:S01]  /*99d0*/  NOP ;  /* 0x0000000000007918 */ /* 0x000fe20000000000 */
.L_x_149:
[----:B------:R-:W2:Y:S01]  /*99e0*/  LD.E.64.STRONG.GPU R36, desc[UR8][R40.64+-0x100] ;  /* 0xffff000828247980 */ /* 0x000ea2000c10fb00 */
[----:B------:R-:W-:Y:S01]  /*99f0*/  UMOV UR5, 0xffffffff ;  /* 0xffffffff00057882 */ /* 0x000fe20000000000 */
[----:B--2---:R-:W-:Y:S02]  /*9a00*/  ISETP.NE.AND P6, PT, R36, 0x63, PT ;  /* 0x000000632400780c */ /* 0x004fe40003fc5270 */
[----:B------:R-:W-:Y:S11]  /*9a10*/  BRA.DIV UR5, `(.L_x_150) ;  /* 0x0000002a05847947 */ /* 0x000ff6000b800000 */
[----:B------:R-:W-:-:S13]  /*9a20*/  VOTE.ANY P6, !P6 ;  /* 0x0000000000ff7806 */ /* 0x000fda00070c0100 */
.L_x_243:
[----:B------:R-:W-:Y:S05]  /*9a30*/  @P6 BRA `(.L_x_151) ;  /* 0xfffffffc00d06947 */ /* 0x000fea000383ffff */
.L_x_147:
[----:B------:R-:W-:Y:S01]  /*9a40*/  UMOV UR5, 0xffffffff ;  /* 0xffffffff00057882 */ /* 0x000fe20000000000 */
[----:B------:R-:W-:Y:S02]  /*9a50*/  ISETP.NE.AND P5, PT, R36, 0x65, PT ;  /* 0x000000652400780c */ /* 0x000fe40003fa5270 */
[----:B------:R-:W-:Y:S11]  /*9a60*/  BRA.DIV UR5, `(.L_x_152) ;  /* 0x0000002a05907947 */ /* 0x000ff6000b800000 */
[----:B------:R-:W-:Y:S01]  /*9a70*/  VOTE.ANY R20, PT, !P5 ;  /* 0x0000000000147806 */ /* 0x000fe200068e0100 */
[----:B------:R-:W-:-:S03]  /*9a80*/  VIADD R46, R46, 0xffffffe0 ;  /* 0xffffffe02e2e7836 */ /* 0x000fc60000000000 */
[----:B------:R-:W-:-:S05]  /*9a90*/  LOP3.LUT R20, R20, 0x80000000, R48, 0xec, !PT ;  /* 0x8000000014147812 */ /* 0x000fca00078eec30 */
        /* <DEDUP_REMOVED lines=22> */
[----:B------:R-:W-:Y:S02]  /*9c00*/  ISETP.NE.AND P5, PT, R36, 0x65, PT ;  /* 0x000000652400780c */ /* 0x000fe40003fa5270 */
[----:B------:R-:W-:-:S11]  /*9c10*/  IADD3 R43, PT, PT, R40, R51, R43 ;  /* 0x00000033282b7210 */ /* 0x000fd60007ffe02b */
[----:B------:R-:W-:-:S13]  /*9c20*/  VOTE.ALL P5, P5 ;  /* 0x0000000000ff7806 */ /* 0x000fda00028a0000 */
.L_x_252:
[----:B------:R-:W-:Y:S05]  /*9c30*/  @P5 BRA `(.L_x_153) ;  /* 0xfffffffc00245947 */ /* 0x000fea000383ffff */
.L_x_145:
[----:B------:R-:W-:-:S13]  /*9c40*/  ISETP.NE.AND P5, PT, R15, RZ, PT ;  /* 0x000000ff0f00720c */ /* 0x000fda0003fa5270 */
[----:B------:R-:W0:Y:S01]  /*9c50*/  @!P5 S2R R17, SR_CgaCtaId ;  /* 0x000000000011d919 */ /* 0x000e220000008800 */
[----:B------:R-:W-:Y:S01]  /*9c60*/  @!P5 MOV R14, 0x400 ;  /* 0x00000400000ed802 */ /* 0x000fe20000000f00 */
[----:B------:R-:W-:Y:S02]  /*9c70*/  @!P5 IMAD.IADD R31, R31, 0x1, R43 ;  /* 0x000000011f1fd824 */ /* 0x000fe400078e022b */
[----:B------:R-:W-:-:S05]  /*9c80*/  @!P5 IMAD.MOV.U32 R30, RZ, RZ, 0x65 ;  /* 0x00000065ff1ed424 */ /* 0x000fca00078e00ff */
[----:B------:R1:W-:Y:S01]  /*9c90*/  @!P5 ST.E.64.STRONG.GPU desc[UR8][R34.64+0x100], R30 ;  /* 0x0001001e2200d985 */ /* 0x0003e2000c10fb08 */
[----:B0-----:R-:W-:-:S05]  /*9ca0*/  @!P5 LEA R14, R17, R14, 0x18 ;  /* 0x0000000e110ed211 */ /* 0x001fca00078ec0ff */
[----:B------:R1:W-:Y:S04]  /*9cb0*/  @!P5 STS [R14+0x48], R31 ;  /* 0x0000481f0e00d388 */ /* 0x0003e80000000800 */
[----:B------:R1:W-:Y:S01]  /*9cc0*/  @!P5 STS [R14+0x44], R43 ;  /* 0x0000442b0e00d388 */ /* 0x0003e20000000800 */
[----:B------:R-:W-:-:S13]  /*9cd0*/  ISETP.NE.AND P5, PT, R47, RZ, PT ;  /* 0x000000ff2f00720c */ /* 0x000fda0003fa5270 */
[----:B------:R-:W0:Y:S01]  /*9ce0*/  @!P5 S2R R20, SR_CgaCtaId ;  /* 0x000000000014d919 */ /* 0x000e220000008800 */
[----:B------:R-:W-:-:S04]  /*9cf0*/  @!P5 MOV R17, 0x400 ;  /* 0x000004000011d802 */ /* 0x000fc80000000f00 */
[----:B0-----:R-:W-:Y:S01]  /*9d00*/  @!P5 LEA R28, R20, R17, 0x18 ;  /* 0x00000011141cd211 */ /* 0x001fe200078ec0ff */
[----:B------:R-:W-:Y:S02]  /*9d10*/  IMAD.MOV.U32 R20, RZ, RZ, R45 ;  /* 0x000000ffff147224 */ /* 0x000fe400078e002d */
[----:B------:R-:W-:Y:S02]  /*9d20*/  @!P5 IMAD.MOV.U32 R20, RZ, RZ, R43 ;  /* 0x000000ffff14d224 */ /* 0x000fe400078e002b */
[----:B------:R1:W-:Y:S05]  /*9d30*/  @!P5 STS [R28+0x3c], R43 ;  /* 0x00003c2b1c00d388 */ /* 0x0003ea0000000800 */
.L_x_135:
[----:B------:R-:W-:Y:S05]  /*9d40*/  WARPSYNC.ALL ;  /* 0x0000000000007948 */ /* 0x000fea0003800000 */
[----:B------:R-:W0:Y:S08]  /*9d50*/  S2UR UR5, SR_CgaCtaId ;  /* 0x00000000000579c3 */ /* 0x000e300000008800 */
[----:B------:R-:W-:Y:S01]  /*9d60*/  BAR.SYNC.DEFER_BLOCKING 0x0 ;  /* 0x0000000000007b1d */ /* 0x000fe20000010000 */
[----:B-1----:R-:W-:-:S02]  /*9d70*/  P2R R28, PR, RZ, 0x4 ;  /* 0x00000004ff1c7803 */ /* 0x002fc40000000000 */
[C---:B------:R-:W-:Y:S02]  /*9d80*/  LOP3.LUT P2, RZ, R16.reuse, 0x8, RZ, 0xc0, !PT ;  /* 0x0000000810ff7812 */ /* 0x040fe4000784c0ff */
[----:B------:R-:W-:Y:S01]  /*9d90*/  ISETP.NE.AND P5, PT, R15, RZ, PT ;  /* 0x000000ff0f00720c */ /* 0x000fe20003fa5270 */
[----:B------:R-:W-:Y:S01]  /*9da0*/  UMOV UR4, 0x400 ;  /* 0x0000040000047882 */ /* 0x000fe20000000000 */
[----:B------:R-:W-:Y:S02]  /*9db0*/  SEL R35, RZ, 0x1, !P0 ;  /* 0x00000001ff237807 */ /* 0x000fe40004000000 */
[----:B------:R-:W-:Y:S02]  /*9dc0*/  P2R R30, PR, RZ, 0x8 ;  /* 0x00000008ff1e7803 */ /* 0x000fe40000000000 */
[----:B------:R-:W-:Y:S01]  /*9dd0*/  LOP3.LUT P3, RZ, R16, 0x10, RZ, 0xc0, !PT ;  /* 0x0000001010ff7812 */ /* 0x000fe2000786c0ff */
[----:B------:R-:W-:Y:S01]  /*9de0*/  VIADD R29, R35, 0x1 ;  /* 0x00000001231d7836 */ /* 0x000fe20000000000 */
[----:B------:R-:W-:-:S02]  /*9df0*/  P2R R31, PR, RZ, 0x10 ;  /* 0x00000010ff1f7803 */ /* 0x000fc40000000000 */
[----:B------:R-:W-:Y:S01]  /*9e00*/  LOP3.LUT P4, RZ, R16, 0x20, RZ, 0xc0, !PT ;  /* 0x0000002010ff7812 */ /* 0x000fe2000788c0ff */
[----:B------:R-:W-:Y:S01]  /*9e10*/  @!P2 IMAD.MOV R29, RZ, RZ, R35 ;  /* 0x000000ffff1da224 */ /* 0x000fe200078e0223 */
[----:B------:R-:W-:Y:S02]  /*9e20*/  ISETP.NE.AND P2, PT, R28, RZ, PT ;  /* 0x000000ff1c00720c */ /* 0x000fe40003f45270 */
[----:B------:R-:W-:Y:S01]  /*9e30*/  LOP3.LUT P6, RZ, R16, 0x1, RZ, 0xc0, !PT ;  /* 0x0000000110ff7812 */ /* 0x000fe200078cc0ff */
[----:B0-----:R-:W-:-:S09]  /*9e40*/  ULEA UR4, UR5, UR4, 0x18 ;  /* 0x0000000405047291 */ /* 0x001fd2000f8ec0ff */
[----:B------:R-:W0:Y:S02]  /*9e50*/  LDS R14, [UR4+0x3c] ;  /* 0x00003c04ff0e7984 */ /* 0x000e240008000800 */
[----:B0-----:R-:W-:Y:S02]  /*9e60*/  SEL R17, R14, RZ, P5 ;  /* 0x000000ff0e117207 */ /* 0x001fe40002800000 */
[----:B------:R-:W-:-:S03]  /*9e70*/  LOP3.LUT P5, RZ, R16, 0x4, RZ, 0xc0, !PT ;  /* 0x0000000410ff7812 */ /* 0x000fc600078ac0ff */
[----:B------:R-:W-:Y:S01]  /*9e80*/  IMAD.IADD R48, R17, 0x1, R20 ;  /* 0x0000000111307824 */ /* 0x000fe200078e0214 */
[----:B------:R-:W-:-:S03]  /*9e90*/  IADD3 R17, PT, PT, -R21, 0x1080, RZ ;  /* 0x0000108015117810 */ /* 0x000fc60007ffe1ff */
[----:B------:R-:W-:-:S04]  /*9ea0*/  IMAD.IADD R46, R48, 0x1, R29 ;  /* 0x00000001302e7824 */ /* 0x000fc800078e021d */
[----:B------:R-:W-:Y:S02]  /*9eb0*/  VIADD R44, R46, 0x1 ;  /* 0x000000012e2c7836 */ /* 0x000fe40000000000 */
[----:B------:R-:W-:Y:S01]  /*9ec0*/  @!P3 IMAD.MOV R44, RZ, RZ, R46 ;  /* 0x000000ffff2cb224 */ /* 0x000fe200078e022e */
[----:B------:R-:W-:-:S03]  /*9ed0*/  ISETP.NE.AND P3, PT, R30, RZ, PT ;  /* 0x000000ff1e00720c */ /* 0x000fc60003f65270 */
[----:B------:R-:W-:Y:S02]  /*9ee0*/  VIADD R42, R44, 0x1 ;  /* 0x000000012c2a7836 */ /* 0x000fe40000000000 */
[----:B------:R-:W-:Y:S01]  /*9ef0*/  @!P4 IMAD.MOV R42, RZ, RZ, R44 ;  /* 0x000000ffff2ac224 */ /* 0x000fe200078e022c */
[----:B------:R-:W-:Y:S02]  /*9f00*/  ISETP.NE.AND P4, PT, R31, RZ, PT ;  /* 0x000000ff1f00720c */ /* 0x000fe40003f85270 */
[----:B------:R-:W0:Y:S01]  /*9f10*/  LDS.128 R28, [UR4+0x40] ;  /* 0x00004004ff1c7984 */ /* 0x000e220008000c00 */
[----:B------:R-:W-:Y:S02]  /*9f20*/  VIADD R38, R42, 0x1 ;  /* 0x000000012a267836 */ /* 0x000fe40000000000 */
[----:B------:R-:W-:-:S04]  /*9f30*/  @!P5 IMAD.MOV R38, RZ, RZ, R42 ;  /* 0x000000ffff26d224 */ /* 0x000fc800078e022a */
        /* <DEDUP_REMOVED lines=9> */
[----:B------:R-:W-:Y:S02]  /*9fd0*/  @!P4 IMAD.MOV R40, RZ, RZ, R14 ;  /* 0x000000ffff28c224 */ /* 0x000fe400078e020e */
[--C-:B0-----:R-:W-:Y:S02]  /*9fe0*/  IMAD.IADD R28, R31, 0x1, -R17.reuse ;  /* 0x000000011f1c7824 */ /* 0x101fe400078e0a11 */
[----:B------:R-:W-:Y:S02]  /*9ff0*/  IMAD.IADD R17, R30, 0x1, -R17 ;  /* 0x000000011e117824 */ /* 0x000fe400078e0a11 */
[----:B------:R-:W-:Y:S01]  /*a000*/  IMAD.IADD R30, R35, 0x1, R48 ;  /* 0x00000001231e7824 */ /* 0x000fe200078e0230 */
[----:B------:R-:W-:-:S13]  /*a010*/  ISETP.GT.AND P5, PT, R28, 0x180, PT ;  /* 0x000001801c00780c */ /* 0x000fda0003fa4270 */
[----:B------:R-:W-:Y:S05]  /*a020*/  @P5 BRA `(.L_x_154) ;  /* 0x0000000800a85947 */ /* 0x000fea0003800000 */
[----:B------:R-:W-:Y:S01]  /*a030*/  ISETP.LT.AND P0, PT, R48, R17, P0 ;  /* 0x000000113000720c */ /* 0x000fe20000701270 */
[----:B------:R-:W0:Y:S01]  /*a040*/  LDCU.U8 UR5, c[0x0][0x3d0] ;  /* 0x00007a00ff0577ac */ /* 0x000e220008000000 */
[----:B------:R-:W-:Y:S11]  /*a050*/  BSSY.RECONVERGENT B0, `(.L_x_155) ;  /* 0x000000d000007945 */ /* 0x000ff60003800200 */
[----:B------:R-:W-:Y:S05]  /*a060*/  @!P0 BRA `(.L_x_156) ;  /* 0x00000000002c8947 */ /* 0x000fea0003800000 */
[----:B0-----:R-:W-:Y:S01]  /*a070*/  UISETP.NE.AND UP0, UPT, UR5, URZ, UPT ;  /* 0x000000ff0500728c */ /* 0x001fe2000bf05270 */
[----:B------:R-:W-:-:S08]  /*a080*/  CS2R R28, SRZ ;  /* 0x00000000001c7805 */ /* 0x000fd0000001ff00 */
[----:B------:R-:W-:Y:S05]  /*a090*/  BRA.U UP0, `(.L_x_157) ;  /* 0x0000000100087547 */ /* 0x000fea000b800000 */
[----:B------:R-:W0:Y:S02]  /*a0a0*/  LDC.64 R28, c[0x0][0x3e8] ;  /* 0x0000fa00ff1c7b82 */ /* 0x000e240000000a00 */
[----:B0-----:R-:W5:Y:S02]  /*a0b0*/  LDG.E.64 R28, desc[UR8][R28.64] ;  /* 0x000000081c1c7981 */ /* 0x001f64000c1e1b00 */
.L_x_157:
[----:B------:R-:W0:Y:S01]  /*a0c0*/  LDCU.64 UR6, c[0x0][0x3a8] ;  /* 0x00007500ff0677ac */ /* 0x000e220008000a00 */
[----:B-----5:R-:W-:-:S04]  /*a0d0*/  IADD3 R0, P0, PT, R48, R28, RZ ;  /* 0x0000001c30007210 */ /* 0x020fc80007f1e0ff */
[----:B------:R-:W-:Y:S02]  /*a0e0*/  LEA.HI.X.SX32 R29, R48, R29, 0x1, P0 ;  /* 0x0000001d301d7211 */ /* 0x000fe400000f0eff */
[----:B0-----:R-:W-:-:S04]  /*a0f0*/  LEA R28, P0, R0, UR6, 0x3 ;  /* 0x00000006001c7c11 */ /* 0x001fc8000f8018ff */
[----:B------:R-:W-:-:S05]  /*a100*/  LEA.HI.X R29, R0, UR7, R29, 0x3, P0 ;  /* 0x00000007001d7c11 */ /* 0x000fca00080f1c1d */
[----:B------:R1:W-:Y:S04]  /*a110*/  STG.E.64 desc[UR8][R28.64], R2 ;  /* 0x000000021c007986 */ /* 0x0003e8000c101b08 */
.L_x_156:
[----:B0-----:R-:W-:Y:S05]  /*a120*/  BSYNC.RECONVERGENT B0 ;  /* 0x0000000000007941 */ /* 0x001fea0003800200 */
.L_x_155:
[----:B------:R-:W-:Y:S01]  /*a130*/  LOP3.LUT P0, RZ, R16, 0x8, RZ, 0xc0, !PT ;  /* 0x0000000810ff7812 */ /* 0x000fe2000780c0ff */
[----:B------:R-:W-:Y:S03]  /*a140*/  BSSY.RECONVERGENT B0, `(.L_x_158) ;  /* 0x000000e000007945 */ /* 0x000fe60003800200 */
[----:B------:R-:W-:-:S13]  /*a150*/  ISETP.GE.OR P0, PT, R30, R17, !P0 ;  /* 0x000000111e00720c */ /* 0x000fda0004706670 */
[----:B------:R-:W-:Y:S05]  /*a160*/  @P0 BRA `(.L_x_159) ;  /* 0x00000000002c0947 */ /* 0x000fea0003800000 */
[----:B------:R-:W-:Y:S01]  /*a170*/  UISETP.NE.AND UP0, UPT, UR5, URZ, UPT ;  /* 0x000000ff0500728c */ /* 0x000fe2000bf05270 */
[----:B-1----:R-:W-:-:S08]  /*a180*/  CS2R R2, SRZ ;  /* 0x0000000000027805 */ /* 0x002fd0000001ff00 */
[----:B------:R-:W-:Y:S05]  /*a190*/  BRA.U UP0, `(.L_x_160) ;  /* 0x0000000100087547 */ /* 0x000fea000b800000 */
[----:B------:R-:W0:Y:S02]  /*a1a0*/  LDC.64 R2, c[0x0][0x3e8] ;  /* 0x0000fa00ff027b82 */ /* 0x000e240000000a00 */
[----:B0-----:R-:W5:Y:S02]  /*a1b0*/  LDG.E.64 R2, desc[UR8][R2.64] ;  /* 0x0000000802027981 */ /* 0x001f64000c1e1b00 */
.L_x_160:
[----:B------:R-:W0:Y:S01]  /*a1c0*/  LDCU.64 UR6, c[0x0][0x3a8] ;  /* 0x00007500ff0677ac */ /* 0x000e220008000a00 */
[----:B-----5:R-:W-:-:S04]  /*a1d0*/  IADD3 R0, P0, PT, R30, R2, RZ ;  /* 0x000000021e007210 */ /* 0x020fc80007f1e0ff */
[----:B------:R-:W-:Y:S02]  /*a1e0*/  LEA.HI.X.SX32 R3, R30, R3, 0x1, P0 ;  /* 0x000000031e037211 */ /* 0x000fe400000f0eff */
[----:B0-----:R-:W-:-:S04]  /*a1f0*/  LEA R2, P0, R0, UR6, 0x3 ;  /* 0x0000000600027c11 */ /* 0x001fc8000f8018ff */
[----:B------:R-:W-:-:S05]  /*a200*/  LEA.HI.X R3, R0, UR7, R3, 0x3, P0 ;  /* 0x0000000700037c11 */ /* 0x000fca00080f1c03 */
[----:B------:R0:W-:Y:S04]  /*a210*/  STG.E.64 desc[UR8][R2.64], R4 ;  /* 0x0000000402007986 */ /* 0x0001e8000c101b08 */
.L_x_159:
[----:B------:R-:W-:Y:S05]  /*a220*/  BSYNC.RECONVERGENT B0 ;  /* 0x0000000000007941 */ /* 0x000fea0003800200 */
.L_x_158:
        /* <DEDUP_REMOVED lines=9> */
.L_x_163:
[----:B------:R-:W0:Y:S01]  /*a2c0*/  LDCU.64 UR6, c[0x0][0x3a8] ;  /* 0x00007500ff0677ac */ /* 0x000e220008000a00 */
[----:B-----5:R-:W-:-:S04]  /*a2d0*/  IADD3 R0, P0, PT, R46, R2, RZ ;  /* 0x000000022e007210 */ /* 0x020fc80007f1e0ff */
[----:B------:R-:W-:Y:S02]  /*a2e0*/  LEA.HI.X.SX32 R3, R46, R3, 0x1, P0 ;  /* 0x000000032e037211 */ /* 0x000fe400000f0eff */
[----:B0-----:R-:W-:-:S04]  /*a2f0*/  LEA R2, P0, R0, UR6, 0x3 ;  /* 0x0000000600027c11 */ /* 0x001fc8000f8018ff */
[----:B------:R-:W-:-:S05]  /*a300*/  LEA.HI.X R3, R0, UR7, R3, 0x3, P0 ;  /* 0x0000000700037c11 */ /* 0x000fca00080f1c03 */
[----:B------:R2:W-:Y:S04]  /*a310*/  STG.E.64 desc[UR8][R2.64], R6 ;  /* 0x0000000602007986 */ /* 0x0005e8000c101b08 */
.L_x_162:
[----:B------:R-:W-:Y:S05]  /*a320*/  BSYNC.RECONVERGENT B0 ;  /* 0x0000000000007941 */ /* 0x000fea0003800200 */
.L_x_161:
        /* <DEDUP_REMOVED lines=9> */
.L_x_166:
[----:B------:R-:W0:Y:S01]  /*a3c0*/  LDCU.64 UR6, c[0x0][0x3a8] ;  /* 0x00007500ff0677ac */ /* 0x000e220008000a00 */
[----:B-----5:R-:W-:-:S04]  /*a3d0*/  IADD3 R0, P0, PT, R44, R2, RZ ;  /* 0x000000022c007210 */ /* 0x020fc80007f1e0ff */
[----:B------:R-:W-:Y:S02]  /*a3e0*/  LEA.HI.X.SX32 R3, R44, R3, 0x1, P0 ;  /* 0x000000032c037211 */ /* 0x000fe400000f0eff */
[----:B0-----:R-:W-:-:S04]  /*a3f0*/  LEA R2, P0, R0, UR6, 0x3 ;  /* 0x0000000600027c11 */ /* 0x001fc8000f8018ff */
[----:B------:R-:W-:-:S05]  /*a400*/  LEA.HI.X R3, R0, UR7, R3, 0x3, P0 ;  /* 0x0000000700037c11 */ /* 0x000fca00080f1c03 */
[----:B------:R3:W-:Y:S04]  /*a410*/  STG.E.64 desc[UR8][R2.64], R8 ;  /* 0x0000000802007986 */ /* 0x0007e8000c101b08 */
.L_x_165:
[----:B------:R-:W-:Y:S05]  /*a420*/  BSYNC.RECONVERGENT B0 ;  /* 0x0000000000007941 */ /* 0x000fea0003800200 */
.L_x_164:
        /* <DEDUP_REMOVED lines=10> */
.L_x_169:
[----:B-----5:R-:W-:-:S04]  /*a4d0*/  IADD3 R0, P0, PT, R42, R2, RZ ;  /* 0x000000022a007210 */ /* 0x020fc80007f1e0ff */
[----:B------:R-:W-:Y:S02]  /*a4e0*/  LEA.HI.X.SX32 R3, R42, R3, 0x1, P0 ;  /* 0x000000032a037211 */ /* 0x000fe400000f0eff */
[----:B0-----:R-:W-:-:S04]  /*a4f0*/  LEA R2, P0, R0, UR6, 0x3 ;  /* 0x0000000600027c11 */ /* 0x001fc8000f8018ff */
[----:B------:R-:W-:-:S05]  /*a500*/  LEA.HI.X R3, R0, UR7, R3, 0x3, P0 ;  /* 0x0000000700037c11 */ /* 0x000fca00080f1c03 */
[----:B------:R4:W-:Y:S04]  /*a510*/  STG.E.64 desc[UR8][R2.64], R10 ;  /* 0x0000000a02007986 */ /* 0x0009e8000c101b08 */
.L_x_168:
[----:B------:R-:W-:Y:S05]  /*a520*/  BSYNC.RECONVERGENT B0 ;  /* 0x0000000000007941 */ /* 0x000fea0003800200 */
.L_x_167:
        /* <DEDUP_REMOVED lines=9> */
.L_x_172:
[----:B-----5:R-:W-:-:S04]  /*a5c0*/  IADD3 R0, P0, PT, R38, R2, RZ ;  /* 0x0000000226007210 */ /* 0x020fc80007f1e0ff */
[----:B------:R-:W-:Y:S02]  /*a5d0*/  LEA.HI.X.SX32 R3, R38, R3, 0x1, P0 ;  /* 0x0000000326037211 */ /* 0x000fe400000f0eff */
[----:B0-----:R-:W-:-:S04]  /*a5e0*/  LEA R2, P0, R0, UR6, 0x3 ;  /* 0x0000000600027c11 */ /* 0x001fc8000f8018ff */
[----:B------:R-:W-:-:S05]  /*a5f0*/  LEA.HI.X R3, R0, UR7, R3, 0x3, P0 ;  /* 0x0000000700037c11 */ /* 0x000fca00080f1c03 */
[----:B------:R0:W-:Y:S04]  /*a600*/  STG.E.64 desc[UR8][R2.64], R12 ;  /* 0x0000000c02007986 */ /* 0x0001e8000c101b08 */
.L_x_171:
[----:B------:R-:W-:Y:S05]  /*a610*/  BSYNC.RECONVERGENT B0 ;  /* 0x0000000000007941 */ /* 0x000fea0003800200 */
.L_x_170:
        /* <DEDUP_REMOVED lines=9> */
.L_x_175:
[----:B-----5:R-:W-:-:S04]  /*a6b0*/  IADD3 R0, P0, PT, R36, R2, RZ ;  /* 0x0000000224007210 */ /* 0x020fc80007f1e0ff */
[----:B------:R-:W-:Y:S02]  /*a6c0*/  LEA.HI.X.SX32 R3, R36, R3, 0x1, P0 ;  /* 0x0000000324037211 */ /* 0x000fe400000f0eff */
[----:B0-----:R-:W-:-:S04]  /*a6d0*/  LEA R2, P0, R0, UR6, 0x3 ;  /* 0x0000000600027c11 */ /* 0x001fc8000f8018ff */
[----:B------:R-:W-:-:S05]  /*a6e0*/  LEA.HI.X R3, R0, UR7, R3, 0x3, P0 ;  /* 0x0000000700037c11 */ /* 0x000fca00080f1c03 */
[----:B------:R0:W-:Y:S04]  /*a6f0*/  STG.E.64 desc[UR8][R2.64], R18 ;  /* 0x0000001202007986 */ /* 0x0001e8000c101b08 */
.L_x_174:
[----:B------:R-:W-:Y:S05]  /*a700*/  BSYNC.RECONVERGENT B0 ;  /* 0x0000000000007941 */ /* 0x000fea0003800200 */
.L_x_173:
        /* <DEDUP_REMOVED lines=9> */
.L_x_178:
[----:B-----5:R-:W-:-:S04]  /*a7a0*/  IADD3 R0, P0, PT, R34, R2, RZ ;  /* 0x0000000222007210 */ /* 0x020fc80007f1e0ff */
[----:B------:R-:W-:Y:S02]  /*a7b0*/  LEA.HI.X.SX32 R3, R34, R3, 0x1, P0 ;  /* 0x0000000322037211 */ /* 0x000fe400000f0eff */
[----:B0-----:R-:W-:-:S04]  /*a7c0*/  LEA R2, P0, R0, UR6, 0x3 ;  /* 0x0000000600027c11 */ /* 0x001fc8000f8018ff */
[----:B------:R-:W-:-:S05]  /*a7d0*/  LEA.HI.X R3, R0, UR7, R3, 0x3, P0 ;  /* 0x0000000700037c11 */ /* 0x000fca00080f1c03 */
[----:B------:R0:W-:Y:S04]  /*a7e0*/  STG.E.64 desc[UR8][R2.64], R22 ;  /* 0x0000001602007986 */ /* 0x0001e8000c101b08 */
.L_x_177:
[----:B------:R-:W-:Y:S05]  /*a7f0*/  BSYNC.RECONVERGENT B0 ;  /* 0x0000000000007941 */ /* 0x000fea0003800200 */
.L_x_176:
        /* <DEDUP_REMOVED lines=9> */
.L_x_181:
[----:B-----5:R-:W-:-:S04]  /*a890*/  IADD3 R0, P0, PT, R20, R2, RZ ;  /* 0x0000000214007210 */ /* 0x020fc80007f1e0ff */
[----:B------:R-:W-:Y:S02]  /*a8a0*/  LEA.HI.X.SX32 R3, R20, R3, 0x1, P0 ;  /* 0x0000000314037211 */ /* 0x000fe400000f0eff */
[----:B0-----:R-:W-:-:S04]  /*a8b0*/  LEA R2, P0, R0, UR6, 0x3 ;  /* 0x0000000600027c11 */ /* 0x001fc8000f8018ff */
[----:B------:R-:W-:-:S05]  /*a8c0*/  LEA.HI.X R3, R0, UR7, R3, 0x3, P0 ;  /* 0x0000000700037c11 */ /* 0x000fca00080f1c03 */
[----:B------:R0:W-:Y:S04]  /*a8d0*/  STG.E.64 desc[UR8][R2.64], R24 ;  /* 0x0000001802007986 */ /* 0x0001e8000c101b08 */
.L_x_180:
[----:B------:R-:W-:Y:S05]  /*a8e0*/  BSYNC.RECONVERGENT B0 ;  /* 0x0000000000007941 */ /* 0x000fea0003800200 */
.L_x_179:
        /* <DEDUP_REMOVED lines=9> */
.L_x_184:
[----:B-----5:R-:W-:-:S04]  /*a980*/  IADD3 R0, P0, PT, R14, R2, RZ ;  /* 0x000000020e007210 */ /* 0x020fc80007f1e0ff */
[----:B------:R-:W-:Y:S02]  /*a990*/  LEA.HI.X.SX32 R3, R14, R3, 0x1, P0 ;  /* 0x000000030e037211 */ /* 0x000fe400000f0eff */
[----:B0-----:R-:W-:-:S04]  /*a9a0*/  LEA R2, P0, R0, UR6, 0x3 ;  /* 0x0000000600027c11 */ /* 0x001fc8000f8018ff */
[----:B------:R-:W-:-:S05]  /*a9b0*/  LEA.HI.X R3, R0, UR7, R3, 0x3, P0 ;  /* 0x0000000700037c11 */ /* 0x000fca00080f1c03 */
[----:B------:R0:W-:Y:S04]  /*a9c0*/  STG.E.64 desc[UR8][R2.64], R26 ;  /* 0x0000001a02007986 */ /* 0x0001e8000c101b08 */
.L_x_183:
[----:B------:R-:W-:Y:S05]  /*a9d0*/  BSYNC.RECONVERGENT B0 ;  /* 0x0000000000007941 */ /* 0x000fea0003800200 */
.L_x_182:
[----:B------:R-:W-:-:S04]  /*a9e0*/  LOP3.LUT P0, RZ, R16, 0x40, RZ, 0xc0, !PT ;  /* 0x0000004010ff7812 */ /* 0x000fc8000780c0ff */
        /* <DEDUP_REMOVED lines=8> */
.L_x_185:
[----:B-----5:R-:W-:-:S04]  /*aa70*/  IADD3 R0, P0, PT, R40, R2, RZ ;  /* 0x0000000228007210 */ /* 0x020fc80007f1e0ff */
[----:B------:R-:W-:Y:S02]  /*aa80*/  LEA.HI.X.SX32 R3, R40, R3, 0x1, P0 ;  /* 0x0000000328037211 */ /* 0x000fe400000f0eff */
[----:B0-----:R-:W-:-:S04]  /*aa90*/  LEA R2, P0, R0, UR6, 0x3 ;  /* 0x0000000600027c11 */ /* 0x001fc8000f8018ff */
[----:B------:R-:W-:-:S05]  /*aaa0*/  LEA.HI.X R3, R0, UR7, R3, 0x3, P0 ;  /* 0x0000000700037c11 */ /* 0x000fca00080f1c03 */
[----:B------:R0:W-:Y:S01]  /*aab0*/  STG.E.64 desc[UR8][R2.64], R32 ;  /* 0x0000002002007986 */ /* 0x0001e2000c101b08 */
[----:B------:R-:W-:Y:S05]  /*aac0*/  BRA `(.L_x_134) ;  /* 0x00000008001c7947 */ /* 0x000fea0003800000 */
.L_x_154:
[----:B------:R-:W-:Y:S01]  /*aad0*/  BAR.SYNC.DEFER_BLOCKING 0x0 ;  /* 0x0000000000007b1d */ /* 0x000fe20000010000 */
[----:B------:R-:W-:Y:S01]  /*aae0*/  P2R R37, PR, RZ, 0x4 ;  /* 0x00000004ff257803 */ /* 0x000fe20000000000 */
[--C-:B------:R-:W-:Y:S01]  /*aaf0*/  @P0 IMAD.IADD R48, R48, 0x1, -R29.reuse ;  /* 0x0000000130300824 */ /* 0x100fe200078e0a1d */
[----:B------:R-:W-:Y:S01]  /*ab00*/  LOP3.LUT P2, RZ, R16, 0x8, RZ, 0xc0, !PT ;  /* 0x0000000810ff7812 */ /* 0x000fe2000784c0ff */
[--C-:B------:R-:W-:Y:S01]  /*ab10*/  @P6 IMAD.IADD R38, R38, 0x1, -R29.reuse ;  /* 0x0000000126266824 */ /* 0x100fe200078e0a1d */
[----:B------:R-:W-:Y:S01]  /*ab20*/  P2R R39, PR, RZ, 0x8 ;  /* 0x00000008ff277803 */ /* 0x000fe20000000000 */
[----:B------:R-:W-:Y:S01]  /*ab30*/  @P1 IMAD.IADD R36, R36, 0x1, -R29 ;  /* 0x0000000124241824 */ /* 0x000fe200078e0a1d */
[C---:B------:R-:W-:Y:S01]  /*ab40*/  LOP3.LUT P3, RZ, R16.reuse, 0x10, RZ, 0xc0, !PT ;  /* 0x0000001010ff7812 */ /* 0x040fe2000786c0ff */
[----:B------:R-:W0:Y:S01]  /*ab50*/  LDCU.64 UR12, c[0x0][0x3a8] ;  /* 0x00007500ff0c77ac */ /* 0x000e220008000a00 */
[----:B------:R-:W-:Y:S02]  /*ab60*/  P2R R41, PR, RZ, 0x10 ;  /* 0x00000010ff297803 */ /* 0x000fe40000000000 */
[----:B------:R-:W-:Y:S01]  /*ab70*/  LOP3.LUT P4, RZ, R16, 0x20, RZ, 0xc0, !PT ;  /* 0x0000002010ff7812 */ /* 0x000fe2000788c0ff */
[----:B------:R-:W1:Y:S01]  /*ab80*/  LDCU.64 UR10, c[0x0][0x3a8] ;  /* 0x00007500ff0a77ac */ /* 0x000e620008000a00 */
[----:B------:R-:W-:-:S02]  /*ab90*/  @P0 LEA R21, R48, UR4, 0x3 ;  /* 0x0000000430150c11 */ /* 0x000fc4000f8e18ff */
[----:B------:R-:W-:Y:S01]  /*aba0*/  LOP3.LUT P5, RZ, R16, 0x40, RZ, 0xc0, !PT ;  /* 0x0000004010ff7812 */ /* 0x000fe200078ac0ff */
[----:B------:R-:W-:-:S04]  /*abb0*/  @P2 IMAD.IADD R30, R30, 0x1, -R29 ;  /* 0x000000011e1e2824 */ /* 0x000fc800078e0a1d */
[--C-:B------:R-:W-:Y:S01]  /*abc0*/  @P3 IMAD.IADD R46, R46, 0x1, -R29.reuse ;  /* 0x000000012e2e3824 */ /* 0x100fe200078e0a1d */
[----:B------:R-:W-:Y:S01]  /*abd0*/  @P2 LEA R35, R30, UR4, 0x3 ;  /* 0x000000041e232c11 */ /* 0x000fe2000f8e18ff */
[----:B------:R2:W-:Y:S01]  /*abe0*/  @P0 STS.64 [R21], R2 ;  /* 0x0000000215000388 */ /* 0x0005e20000000a00 */
[----:B------:R-:W-:Y:S01]  /*abf0*/  LOP3.LUT P0, RZ, R16, 0x4, RZ, 0xc0, !PT ;  /* 0x0000000410ff7812 */ /* 0x000fe2000780c0ff */
[--C-:B------:R-:W-:Y:S02]  /*ac00*/  @P4 IMAD.IADD R44, R44, 0x1, -R29.reuse ;  /* 0x000000012c2c4824 */ /* 0x100fe400078e0a1d */
[----:B------:R3:W-:Y:S01]  /*ac10*/  @P2 STS.64 [R35], R4 ;  /* 0x0000000423002388 */ /* 0x0007e20000000a00 */
[----:B------:R-:W-:Y:S01]  /*ac20*/  ISETP.NE.AND P2, PT, R37, RZ, PT ;  /* 0x000000ff2500720c */ /* 0x000fe20003f45270 */
[----:B------:R-:W-:Y:S01]  /*ac30*/  @P5 IMAD.IADD R40, R40, 0x1, -R29 ;  /* 0x0000000128285824 */ /* 0x000fe200078e0a1d */
[----:B------:R-:W-:-:S05]  /*ac40*/  @P3 LEA R37, R46, UR4, 0x3 ;  /* 0x000000042e253c11 */ /* 0x000fca000f8e18ff */
[----:B------:R4:W-:Y:S01]  /*ac50*/  @P3 STS.64 [R37], R6 ;  /* 0x0000000625003388 */ /* 0x0009e20000000a00 */
[----:B------:R-:W-:Y:S01]  /*ac60*/  ISETP.NE.AND P3, PT, R39, RZ, PT ;  /* 0x000000ff2700720c */ /* 0x000fe20003f65270 */
[--C-:B------:R-:W-:Y:S01]  /*ac70*/  @P0 IMAD.IADD R42, R42, 0x1, -R29.reuse ;  /* 0x000000012a2a0824 */ /* 0x100fe200078e0a1d */
[----:B------:R-:W-:Y:S02]  /*ac80*/  @P4 LEA R39, R44, UR4, 0x3 ;  /* 0x000000042c274c11 */ /* 0x000fe4000f8e18ff */
[----:B--2---:R-:W-:Y:S01]  /*ac90*/  @P6 LEA R21, R38, UR4, 0x3 ;  /* 0x0000000426156c11 */ /* 0x004fe2000f8e18ff */
[--C-:B------:R-:W-:Y:S01]  /*aca0*/  @P2 IMAD.IADD R34, R34, 0x1, -R29.reuse ;  /* 0x0000000122222824 */ /* 0x100fe200078e0a1d */
[----:B------:R-:W-:Y:S01]  /*acb0*/  @P0 LEA R3, R42, UR4, 0x3 ;  /* 0x000000042a030c11 */ /* 0x000fe2000f8e18ff */
[----:B------:R2:W-:Y:S01]  /*acc0*/  @P4 STS.64 [R39], R8 ;  /* 0x0000000827004388 */ /* 0x0005e20000000a00 */
[----:B------:R-:W-:Y:S02]  /*acd0*/  ISETP.NE.AND P4, PT, R41, RZ, PT ;  /* 0x000000ff2900720c */ /* 0x000fe40003f85270 */
[----:B---3--:R-:W-:Y:S01]  /*ace0*/  @P1 LEA R5, R36, UR4, 0x3 ;  /* 0x0000000424051c11 */ /* 0x008fe2000f8e18ff */
[----:B------:R3:W-:Y:S01]  /*acf0*/  @P0 STS.64 [R3], R10 ;  /* 0x0000000a03000388 */ /* 0x0007e20000000a00 */
[----:B------:R-:W-:Y:S01]  /*ad00*/  ISETP.GE.AND P0, PT, R15, R28, PT ;  /* 0x0000001c0f00720c */ /* 0x000fe20003f06270 */
[----:B------:R-:W-:Y:S01]  /*ad10*/  @P3 IMAD.IADD R20, R20, 0x1, -R29 ;  /* 0x0000000114143824 */ /* 0x000fe200078e0a1d */
[----:B----4-:R-:W-:Y:S01]  /*ad20*/  @P2 LEA R7, R34, UR4, 0x3 ;  /* 0x0000000422072c11 */ /* 0x010fe2000f8e18ff */
[----:B------:R3:W-:Y:S01]  /*ad30*/  @P6 STS.64 [R21], R12 ;  /* 0x0000000c15006388 */ /* 0x0007e20000000a00 */
[----:B------:R-:W-:-:S02]  /*ad40*/  @P5 LEA R37, R40, UR4, 0x3 ;  /* 0x0000000428255c11 */ /* 0x000fc4000f8e18ff */
[----:B--2---:R-:W-:Y:S01]  /*ad50*/  @P3 LEA R9, R20, UR4, 0x3 ;  /* 0x0000000414093c11 */ /* 0x004fe2000f8e18ff */
[----:B------:R3:W-:Y:S02]  /*ad60*/  @P1 STS.64 [R5], R18 ;  /* 0x0000001205001388 */ /* 0x0007e40000000a00 */
[----:B------:R-:W-:Y:S02]  /*ad70*/  @P4 IMAD.IADD R14, R14, 0x1, -R29 ;  /* 0x000000010e0e4824 */ /* 0x000fe400078e0a1d */
[----:B------:R3:W-:Y:S03]  /*ad80*/  @P2 STS.64 [R7], R22 ;  /* 0x0000001607002388 */ /* 0x0007e60000000a00 */
[----:B------:R-:W-:Y:S01]  /*ad90*/  @P4 LEA R35, R14, UR4, 0x3 ;  /* 0x000000040e234c11 */ /* 0x000fe2000f8e18ff */
[----:B------:R3:W-:Y:S04]  /*ada0*/  @P3 STS.64 [R9], R24 ;  /* 0x0000001809003388 */ /* 0x0007e80000000a00 */
[----:B------:R3:W-:Y:S04]  /*adb0*/  @P4 STS.64 [R35], R26 ;  /* 0x0000001a23004388 */ /* 0x0007e80000000a00 */
[----:B------:R3:W-:Y:S01]  /*adc0*/  @P5 STS.64 [R37], R32 ;  /* 0x0000002025005388 */ /* 0x0007e20000000a00 */
[----:B------:R-:W-:Y:S06]  /*add0*/  BAR.SYNC.DEFER_BLOCKING 0x0 ;  /* 0x0000000000007b1d */ /* 0x000fec0000010000 */
[----:B01----:R-:W-:Y:S05]  /*ade0*/  @P0 BRA `(.L_x_134) ;  /* 0x0000000400540947 */ /* 0x003fea0003800000 */
[----:B------:R-:W0:Y:S01]  /*adf0*/  LDCU UR5, c[0x0][0x3c4] ;  /* 0x00007880ff0577ac */ /* 0x000e220008000800 */
[----:B------:R-:W-:Y:S01]  /*ae00*/  IMAD.IADD R0, R0, 0x1, R15 ;  /* 0x0000000100007824 */ /* 0x000fe200078e020f */
[----:B------:R-:W1:Y:S01]  /*ae10*/  LDC.U8 R14, c[0x0][0x3d0] ;  /* 0x0000f400ff0e7b82 */ /* 0x000e620000000000 */
[----:B------:R-:W-:Y:S03]  /*ae20*/  BSSY.RECONVERGENT B0, `(.L_x_186) ;  /* 0x000001e000007945 */ /* 0x000fe60003800200 */
[----:B0-----:R-:W-:-:S05]  /*ae30*/  IADD3 R0, PT, PT, -R0, UR5, R31 ;  /* 0x0000000500007c10 */ /* 0x001fca000fffe11f */
[----:B------:R-:W-:-:S04]  /*ae40*/  VIADD R2, R0, 0xffffef7f ;  /* 0xffffef7f00027836 */ /* 0x000fc80000000000 */
[C---:B------:R-:W-:Y:S01]  /*ae50*/  IMAD.HI.U32 R0, R2.reuse, -0x55555555, RZ ;  /* 0xaaaaaaab02007827 */ /* 0x040fe200078e00ff */
[----:B------:R-:W-:-:S04]  /*ae60*/  ISETP.GE.U32.AND P1, PT, R2, 0x480, PT ;  /* 0x000004800200780c */ /* 0x000fc80003f26070 */
[----:B------:R-:W-:-:S04]  /*ae70*/  SHF.R.U32.HI R0, RZ, 0x8, R0 ;  /* 0x00000008ff007819 */ /* 0x000fc80000011600 */
[----:B---3--:R-:W-:-:S04]  /*ae80*/  LOP3.LUT R3, R0, 0x3, RZ, 0xc0, !PT ;  /* 0x0000000300037812 */ /* 0x008fc800078ec0ff */
[----:B------:R-:W-:-:S13]  /*ae90*/  ISETP.NE.AND P0, PT, R3, 0x3, PT ;  /* 0x000000030300780c */ /* 0x000fda0003f05270 */
[----:B-1----:R-:W-:Y:S05]  /*aea0*/  @!P0 BRA `(.L_x_187) ;  /* 0x0000000000548947 */ /* 0x002fea0003800000 */
[----:B------:R-:W-:Y:S01]  /*aeb0*/  VIADD R0, R0, 0x1 ;  /* 0x0000000100007836 */ /* 0x000fe20000000000 */
[C---:B------:R-:W-:Y:S01]  /*aec0*/  LEA R8, R15.reuse, UR4, 0x3 ;  /* 0x000000040f087c11 */ /* 0x040fe2000f8e18ff */
[----:B------:R-:W-:Y:S01]  /*aed0*/  IMAD.IADD R9, R15, 0x1, R29 ;  /* 0x000000010f097824 */ /* 0x000fe200078e021d */
[----:B------:R-:W-:Y:S02]  /*aee0*/  ISETP.NE.AND P2, PT, R14, RZ, PT ;  /* 0x000000ff0e00720c */ /* 0x000fe40003f45270 */
[----:B------:R-:W-:-:S05]  /*aef0*/  LOP3.LUT R0, R0, 0x3, RZ, 0xc0, !PT ;  /* 0x0000000300007812 */ /* 0x000fca00078ec0ff */
[----:B------:R-:W-:Y:S02]  /*af00*/  IMAD R15, R0, 0x180, R15 ;  /* 0x00000180000f7824 */ /* 0x000fe400078e020f */
[----:B------:R-:W-:-:S07]  /*af10*/  IMAD.MOV R0, RZ, RZ, -R0 ;  /* 0x000000ffff007224 */ /* 0x000fce00078e0a00 */
.L_x_188:
        /* <DEDUP_REMOVED lines=14> */
.L_x_187:
[----:B------:R-:W-:Y:S05]  /*b000*/  BSYNC.RECONVERGENT B0 ;  /* 0x0000000000007941 */ /* 0x000fea0003800200 */
.L_x_186:
[----:B------:R-:W-:Y:S05]  /*b010*/  @!P1 BRA `(.L_x_134) ;  /* 0x0000000000c89947 */ /* 0x000fea0003800000 */
[----:B------:R-:W1:Y:S01]  /*b020*/  S2UR UR6, SR_CgaCtaId ;  /* 0x00000000000679c3 */ /* 0x000e620000008800 */
[----:B------:R-:W-:Y:S01]  /*b030*/  UMOV UR5, 0x400 ;  /* 0x0000040000057882 */ /* 0x000fe20000000000 */
[----:B------:R-:W-:Y:S01]  /*b040*/  ISETP.NE.AND P0, PT, R14, RZ, PT ;  /* 0x000000ff0e00720c */ /* 0x000fe20003f05270 */
[----:B------:R-:W-:Y:S01]  /*b050*/  IMAD.IADD R29, R15, 0x1, R29 ;  /* 0x000000010f1d7824 */ /* 0x000fe200078e021d */
[----:B-1----:R-:W-:-:S06]  /*b060*/  ULEA UR5, UR6, UR5, 0x18 ;  /* 0x0000000506057291 */ /* 0x002fcc000f8ec0ff */
[----:B------:R-:W-:-:S05]  /*b070*/  LEA R0, R15, UR5, 0x3 ;  /* 0x000000050f007c11 */ /* 0x000fca000f8e18ff */
[----:B------:R-:W-:-:S07]  /*b080*/  VIADD R0, R0, 0x1800 ;  /* 0x0000180000007836 */ /* 0x000fce0000000000 */
.L_x_189:
[----:B0-----:R-:W1:Y:S01]  /*b090*/  @!P0 LDC.64 R6, c[0x0][0x3e8] ;  /* 0x0000fa00ff068b82 */ /* 0x001e620000000a00 */
[----:B0-----:R-:W-:Y:S01]  /*b0a0*/  CS2R R2, SRZ ;  /* 0x0000000000027805 */ /* 0x001fe2000001ff00 */
[----:B------:R-:W0:Y:S05]  /*b0b0*/  LDS.64 R4, [R0+-0x1800] ;  /* 0xffe8000000047984 */ /* 0x000e2a0000000a00 */
[----:B-1----:R1:W2:Y:S01]  /*b0c0*/  @!P0 LDG.E.64 R2, desc[UR8][R6.64] ;  /* 0x0000000806028981 */ /* 0x0022a2000c1e1b00 */
[----:B------:R-:W-:Y:S02]  /*b0d0*/  ISETP.NE.AND P0, PT, R14, RZ, PT ;  /* 0x000000ff0e00720c */ /* 0x000fe40003f05270 */
        /* <DEDUP_REMOVED lines=27> */
[----:B-1----:R-:W2:Y:S01]  /*b290*/  @!P0 LDG.E.64 R2, desc[UR8][R12.64] ;  /* 0x000000080c028981 */ /* 0x002ea2000c1e1b00 */
[----:B------:R-:W-:Y:S02]  /*b2a0*/  VIADD R15, R15, 0x600 ;  /* 0x000006000f0f7836 */ /* 0x000fe40000000000 */
[----:B---3--:R-:W-:Y:S01]  /*b2b0*/  VIADD R0, R0, 0x3000 ;  /* 0x0000300000007836 */ /* 0x008fe20000000000 */
[C---:B--2---:R-:W-:Y:S01]  /*b2c0*/  IADD3 R10, P1, PT, R29.reuse, R2, RZ ;  /* 0x000000021d0a7210 */ /* 0x044fe20007f3e0ff */
[----:B------:R-:W-:-:S04]  /*b2d0*/  VIADD R29, R29, 0x600 ;  /* 0x000006001d1d7836 */ /* 0x000fc80000000000 */
[----:B------:R-:W-:Y:S01]  /*b2e0*/  IMAD.X R3, R21, 0x1, R3, P1 ;  /* 0x0000000115037824 */ /* 0x000fe200008e0603 */
[----:B------:R-:W-:-:S04]  /*b2f0*/  LEA R2, P1, R10, UR12, 0x3 ;  /* 0x0000000c0a027c11 */ /* 0x000fc8000f8218ff */
[----:B------:R-:W-:Y:S02]  /*b300*/  LEA.HI.X R3, R10, UR13, R3, 0x3, P1 ;  /* 0x0000000d0a037c11 */ /* 0x000fe400088f1c03 */
[----:B------:R-:W-:-:S03]  /*b310*/  ISETP.GE.AND P1, PT, R15, R28, PT ;  /* 0x0000001c0f00720c */ /* 0x000fc60003f26270 */
[----:B-----5:R0:W-:Y:S10]  /*b320*/  STG.E.64 desc[UR8][R2.64+0x2400], R6 ;  /* 0x0024000602007986 */ /* 0x0201f4000c101b08 */
[----:B------:R-:W-:Y:S05]  /*b330*/  @!P1 BRA `(.L_x_189) ;  /* 0xfffffffc00549947 */ /* 0x000fea000383ffff */
.L_x_134:
[----:B------:R-:W-:Y:S05]  /*b340*/  BSYNC.RECONVERGENT B1 ;  /* 0x0000000000017941 */ /* 0x000fea0003800200 */
.L_x_93:
[----:B------:R-:W5:Y:S02]  /*b350*/  S2R R0, SR_TID.X ;  /* 0x0000000000007919 */ /* 0x000f640000002100 */
[----:B-----5:R-:W-:-:S13]  /*b360*/  ISETP.NE.AND P0, PT, R0, RZ, PT ;  /* 0x000000ff0000720c */ /* 0x020fda0003f05270 */
[----:B------:R-:W-:Y:S05]  /*b370*/  @P0 EXIT ;  /* 0x000000000000094d */ /* 0x000fea0003800000 */
[----:B------:R-:W5:Y:S02]  /*b380*/  LDCU.U8 UR4, c[0x0][0x3d1] ;  /* 0x00007a20ff0477ac */ /* 0x000f640008000000 */
[----:B-----5:R-:W-:-:S09]  /*b390*/  UISETP.NE.AND UP0, UPT, UR4, URZ, UPT ;  /* 0x000000ff0400728c */ /* 0x020fd2000bf05270 */
[----:B------:R-:W-:Y:S05]  /*b3a0*/  BRA.U !UP0, `(.L_x_190) ;  /* 0x00000001082c7547 */ /* 0x000fea000b800000 */
[----:B------:R-:W5:Y:S01]  /*b3b0*/  LDCU.U8 UR4, c[0x0][0x3d0] ;  /* 0x00007a00ff0477ac */ /* 0x000f620008000000 */
[----:B0--3--:R-:W0:Y:S01]  /*b3c0*/  LDC.64 R4, c[0x0][0x3b0] ;  /* 0x0000ec00ff047b82 */ /* 0x009e220000000a00 */
[----:B-12-4-:R-:W-:Y:S01]  /*b3d0*/  CS2R R2, SRZ ;  /* 0x0000000000027805 */ /* 0x016fe2000001ff00 */
[----:B-----5:R-:W-:-:S09]  /*b3e0*/  UISETP.NE.AND UP0, UPT, UR4, URZ, UPT ;  /* 0x000000ff0400728c */ /* 0x020fd2000bf05270 */
[----:B------:R-:W-:Y:S05]  /*b3f0*/  BRA.U UP0, `(.L_x_191) ;  /* 0x0000000100087547 */ /* 0x000fea000b800000 */
[----:B------:R-:W1:Y:S02]  /*b400*/  LDC.64 R2, c[0x0][0x3e8] ;  /* 0x0000fa00ff027b82 */ /* 0x000e640000000a00 */
[----:B-1----:R-:W5:Y:S02]  /*b410*/  LDG.E.64 R2, desc[UR8][R2.64] ;  /* 0x0000000802027981 */ /* 0x002f64000c1e1b00 */
.L_x_191:
[----:B-----5:R-:W-:-:S04]  /*b420*/  IADD3 R2, P0, PT, R17, R2, RZ ;  /* 0x0000000211027210 */ /* 0x020fc80007f1e0ff */
[----:B------:R-:W-:-:S05]  /*b430*/  LEA.HI.X.SX32 R3, R17, R3, 0x1, P0 ;  /* 0x0000000311037211 */ /* 0x000fca00000f0eff */
[----:B0-----:R-:W-:Y:S01]  /*b440*/  STG.E.64 desc[UR8][R4.64], R2 ;  /* 0x0000000204007986 */ /* 0x001fe2000c101b08 */
[----:B------:R-:W-:Y:S05]  /*b450*/  EXIT ;  /* 0x000000000000794d */ /* 0x000fea0003800000 */
.L_x_190:
[----:B------:R-:W5:Y:S01]  /*b460*/  LDCU.U8 UR4, c[0x0][0x3d0] ;  /* 0x00007a00ff0477ac */ /* 0x000f620008000000 */
[----:B0--3--:R-:W0:Y:S01]  /*b470*/  LDC.64 R4, c[0x0][0x3f0] ;  /* 0x0000fc00ff047b82 */ /* 0x009e220000000a00 */
[----:B-12-4-:R-:W-:Y:S01]  /*b480*/  CS2R R2, SRZ ;  /* 0x0000000000027805 */ /* 0x016fe2000001ff00 */
[----:B-----5:R-:W-:-:S09]  /*b490*/  UISETP.NE.AND UP0, UPT, UR4, URZ, UPT ;  /* 0x000000ff0400728c */ /* 0x020fd2000bf05270 */
[----:B------:R-:W-:Y:S05]  /*b4a0*/  BRA.U UP0, `(.L_x_192) ;  /* 0x0000000100087547 */ /* 0x000fea000b800000 */
[----:B------:R-:W1:Y:S02]  /*b4b0*/  LDC.64 R2, c[0x0][0x3e8] ;  /* 0x0000fa00ff027b82 */ /* 0x000e640000000a00 */
[----:B-1----:R-:W5:Y:S02]  /*b4c0*/  LDG.E.64 R2, desc[UR8][R2.64] ;  /* 0x0000000802027981 */ /* 0x002f64000c1e1b00 */
.L_x_192:
[----:B-----5:R-:W-:-:S04]  /*b4d0*/  IADD3 R2, P0, PT, R17, R2, RZ ;  /* 0x0000000211027210 */ /* 0x020fc80007f1e0ff */
[----:B------:R-:W-:-:S05]  /*b4e0*/  LEA.HI.X.SX32 R3, R17, R3, 0x1, P0 ;  /* 0x0000000311037211 */ /* 0x000fca00000f0eff */
[----:B0-----:R-:W-:Y:S01]  /*b4f0*/  STG.E.64 desc[UR8][R4.64], R2 ;  /* 0x0000000204007986 */ /* 0x001fe2000c101b08 */
[----:B------:R-:W-:Y:S05]  /*b500*/  EXIT ;  /* 0x000000000000794d */ /* 0x000fea0003800000 */
.L_x_41:
[----:B------:R-:W-:Y:S01]  /*b510*/  BSSY B0, `(.L_x_193) ;  /* 0x0000006000007945 */ /* 0x000fe20003800000 */
[----:B------:R-:W-:Y:S01]  /*b520*/  PLOP3.LUT P6, PT, P6, PT, PT, 0x8, 0x80 ;  /* 0x000000000080781c */ /* 0x000fe200037ce170 */
[----:B------:R-:W-:-:S12]  /*b530*/  IMAD.MOV.U32 R20, RZ, RZ, -0x1 ;  /* 0xffffffffff147424 */ /* 0x000fd800078e00ff */
[----:B------:R-:W-:Y:S05]  /*b540*/  WARPSYNC.COLLECTIVE R20, `(.L_x_194) ;  /* 0x0000000014087348 */ /* 0x000fea0003c00000 */
[----:B------:R-:W-:Y:S01]  /*b550*/  VOTE.ANY P6, P6 ;  /* 0x0000000000ff7806 */ /* 0x000fe200030c0100 */
[----:B------:R-:W-:-:S12]  /*b560*/  ENDCOLLECTIVE ;  /* 0x000000000000791b */ /* 0x000fd80003800000 */
.L_x_194:
[----:B------:R-:W-:Y:S05]  /*b570*/  BSYNC B0 ;  /* 0x0000000000007941 */ /* 0x000fea0003800000 */
.L_x_193:
[----:B------:R-:W-:Y:S05]  /*b580*/  BRA `(.L_x_195) ;  /* 0xffffff8000ec7947 */ /* 0x000fea000383ffff */
.L_x_45:
[----:B------:R-:W-:Y:S01]  /*b590*/  BSSY B0, `(.L_x_196) ;  /* 0x0000006000007945 */ /* 0x000fe20003800000 */
[----:B------:R-:W-:Y:S01]  /*b5a0*/  PLOP3.LUT P6, PT, P6, PT, PT, 0x8, 0x80 ;  /* 0x000000000080781c */ /* 0x000fe200037ce170 */
[----:B------:R-:W-:-:S12]  /*b5b0*/  IMAD.MOV.U32 R20, RZ, RZ, -0x1 ;  /* 0xffffffffff147424 */ /* 0x000fd800078e00ff */
[----:B------:R-:W-:Y:S05]  /*b5c0*/  WARPSYNC.COLLECTIVE R20, `(.L_x_197) ;  /* 0x0000000014087348 */ /* 0x000fea0003c00000 */
[----:B------:R-:W-:Y:S01]  /*b5d0*/  VOTE.ANY P6, P6 ;  /* 0x0000000000ff7806 */ /* 0x000fe200030c0100 */
[----:B------:R-:W-:-:S12]  /*b5e0*/  ENDCOLLECTIVE ;  /* 0x000000000000791b */ /* 0x000fd80003800000 */
.L_x_197:
[----:B------:R-:W-:Y:S05]  /*b5f0*/  BSYNC B0 ;  /* 0x0000000000007941 */ /* 0x000fea0003800000 */
.L_x_196:
[----:B------:R-:W-:Y:S05]  /*b600*/  BRA `(.L_x_198) ;  /* 0xffffff8000fc7947 */ /* 0x000fea000383ffff */
.L_x_47:
[----:B------:R-:W0:Y:S01]  /*b610*/  S2R R13, SR_GEMASK ;  /* 0x00000000000d7919 */ /* 0x000e220000003c00 */
[----:B------:R-:W-:Y:S01]  /*b620*/  BSSY B0, `(.L_x_199) ;  /* 0x0000007000007945 */ /* 0x000fe20003800000 */
[----:B------:R-:W-:Y:S01]  /*b630*/  ISETP.NE.AND P1, PT, R14, 0x65, PT ;  /* 0x000000650e00780c */ /* 0x000fe20003f25270 */
[----:B------:R-:W-:Y:S01]  /*b640*/  IMAD.MOV.U32 R20, RZ, RZ, -0x1 ;  /* 0xffffffffff147424 */ /* 0x000fe200078e00ff */
[----:B------:R-:W-:-:S13]  /*b650*/  PLOP3.LUT P5, PT, P5, PT, PT, 0x8, 0x80 ;  /* 0x000000000080781c */ /* 0x000fda0002fae170 */
[----:B0-----:R-:W-:Y:S05]  /*b660*/  WARPSYNC.COLLECTIVE R20, `(.L_x_200) ;  /* 0x0000000014087348 */ /* 0x001fea0003c00000 */
[----:B------:R-:W-:Y:S01]  /*b670*/  VOTE.ANY R20, PT, P5 ;  /* 0x0000000000147806 */ /* 0x000fe200028e0100 */
[----:B0-----:R-:W-:Y:S06]  /*b680*/  ENDCOLLECTIVE ;  /* 0x000000000000791b */ /* 0x001fec0003800000 */
.L_x_200:
[----:B------:R-:W-:Y:S05]  /*b690*/  BSYNC B0 ;  /* 0x0000000000007941 */ /* 0x000fea0003800000 */
.L_x_199:
[----:B------:R-:W-:Y:S01]  /*b6a0*/  LOP3.LUT R20, R20, 0x80000000, R13, 0xec, !PT ;  /* 0x8000000014147812 */ /* 0x000fe200078eec0d */
[----:B------:R-:W-:Y:S02]  /*b6b0*/  IMAD.MOV.U32 R17, RZ, RZ, R15 ;  /* 0x000000ffff117224 */ /* 0x000fe400078e000f */
[----:B------:R-:W-:Y:S02]  /*b6c0*/  IMAD.MOV.U32 R50, RZ, RZ, 0x1 ;  /* 0x00000001ff327424 */ /* 0x000fe400078e00ff */
[C---:B------:R-:W-:Y:S02]  /*b6d0*/  VIADD R13, R20.reuse, 0xffffffff ;  /* 0xffffffff140d7836 */ /* 0x040fe40000000000 */
[C---:B------:R-:W-:Y:S02]  /*b6e0*/  VIADD R19, R53.reuse, 0x2 ;  /* 0x0000000235137836 */ /* 0x040fe40000000000 */
[----:B------:R-:W-:Y:S01]  /*b6f0*/  VIADD R18, R53, 0x4 ;  /* 0x0000000435127836 */ /* 0x000fe20000000000 */
[----:B------:R-:W-:Y:S01]  /*b700*/  LOP3.LUT R13, R20, R13, RZ, 0xc, !PT ;  /* 0x0000000d140d7212 */ /* 0x000fe200078e0cff */
[----:B------:R-:W-:-:S03]  /*b710*/  IMAD.MOV.U32 R20, RZ, RZ, -0x1 ;  /* 0xffffffffff147424 */ /* 0x000fc600078e00ff */
[----:B------:R0:W1:Y:S02]  /*b720*/  POPC R22, R13 ;  /* 0x0000000d00167309 */ /* 0x0000640000000000 */
[C---:B0-----:R-:W-:Y:S02]  /*b730*/  VIADD R13, R53.reuse, 0x8 ;  /* 0x00000008350d7836 */ /* 0x041fe40000000000 */
[----:B-1----:R-:W-:Y:S01]  /*b740*/  IMAD.MOV.U32 R14, RZ, RZ, R22 ;  /* 0x000000ffff0e7224 */ /* 0x002fe200078e0016 */
[----:B------:R-:W-:-:S13]  /*b750*/  ISETP.GE.AND P2, PT, R53, R22, PT ;  /* 0x000000163500720c */ /* 0x000fda0003f46270 */
[----:B------:R-:W-:Y:S05]  /*b760*/  WARPSYNC.COLLECTIVE R20, `(.L_x_201) ;  /* 0x0000000014087348 */ /* 0x000fea0003c00000 */
[----:B------:R0:W1:Y:S02]  /*b770*/  SHFL.DOWN P5, R51, R17, R50, R14 ;  /* 0x0800003211337389 */ /* 0x00006400000a000e */
[----:B01----:R-:W-:Y:S05]  /*b780*/  ENDCOLLECTIVE ;  /* 0x000000000000791b */ /* 0x003fea0003800000 */
.L_x_201:
[----:B------:R-:W-:Y:S01]  /*b790*/  IMAD.MOV.U32 R50, RZ, RZ, 0x2 ;  /* 0x00000002ff327424 */ /* 0x000fe200078e00ff */
[----:B------:R-:W-:Y:S02]  /*b7a0*/  SEL R16, R51, RZ, !P2 ;  /* 0x000000ff33107207 */ /* 0x000fe40005000000 */
[----:B------:R-:W-:-:S03]  /*b7b0*/  ISETP.GT.AND P2, PT, R19, R22, PT ;  /* 0x000000161300720c */ /* 0x000fc60003f44270 */
[----:B------:R-:W-:-:S04]  /*b7c0*/  IMAD.IADD R21, R16, 0x1, R15 ;  /* 0x0000000110157824 */ /* 0x000fc800078e020f */
[----:B------:R-:W-:-:S07]  /*b7d0*/  IMAD.MOV.U32 R17, RZ, RZ, R21 ;  /* 0x000000ffff117224 */ /* 0x000fce00078e0015 */
[----:B------:R-:W-:Y:S05]  /*b7e0*/  WARPSYNC.COLLECTIVE R20, `(.L_x_202) ;  /* 0x0000000014087348 */ /* 0x000fea0003c00000 */
[----:B------:R0:W1:Y:S02]  /*b7f0*/  SHFL.DOWN P5, R51, R17, R50, R14 ;  /* 0x0800003211337389 */ /* 0x00006400000a000e */
[----:B01----:R-:W-:Y:S05]  /*b800*/  ENDCOLLECTIVE ;  /* 0x000000000000791b */ /* 0x003fea0003800000 */
.L_x_202:
[----:B------:R-:W-:Y:S01]  /*b810*/  IMAD.MOV.U32 R50, RZ, RZ, 0x4 ;  /* 0x00000004ff327424 */ /* 0x000fe200078e00ff */
[----:B------:R-:W-:Y:S02]  /*b820*/  SEL R16, R51, RZ, !P2 ;  /* 0x000000ff33107207 */ /* 0x000fe40005000000 */
[----:B------:R-:W-:-:S03]  /*b830*/  ISETP.GT.AND P2, PT, R18, R22, PT ;  /* 0x000000161200720c */ /* 0x000fc60003f44270 */
[----:B------:R-:W-:Y:S02]  /*b840*/  IMAD.IADD R47, R21, 0x1, R16 ;  /* 0x00000001152f7824 */ /* 0x000fe400078e0210 */
[----:B------:R-:W-:Y:S02]  /*b850*/  VIADD R21, R53, 0x10 ;  /* 0x0000001035157836 */ /* 0x000fe40000000000 */
[----:B------:R-:W-:-:S07]  /*b860*/  IMAD.MOV.U32 R17, RZ, RZ, R47 ;  /* 0x000000ffff117224 */ /* 0x000fce00078e002f */
[----:B------:R-:W-:Y:S05]  /*b870*/  WARPSYNC.COLLECTIVE R20, `(.L_x_203) ;  /* 0x0000000014087348 */ /* 0x000fea0003c00000 */
[----:B------:R0:W1:Y:S02]  /*b880*/  SHFL.DOWN P5, R51, R17, R50, R14 ;  /* 0x0800003211337389 */ /* 0x00006400000a000e */
[----:B01----:R-:W-:Y:S05]  /*b890*/  ENDCOLLECTIVE ;  /* 0x000000000000791b */ /* 0x003fea0003800000 */
.L_x_203:
        /* <DEDUP_REMOVED lines=8> */
.L_x_204:
        /* <DEDUP_REMOVED lines=8> */
.L_x_205:
[----:B------:R-:W-:Y:S02]  /*b9a0*/  SEL R22, R51, RZ, !P2 ;  /* 0x000000ff33167207 */ /* 0x000fe40005000000 */
[----:B------:R-:W-:-:S03]  /*b9b0*/  PLOP3.LUT P5, PT, P1, PT, PT, 0x80, 0x8 ;  /* 0x000000000008781c */ /* 0x000fc60000faf070 */
[----:B------:R-:W-:Y:S02]  /*b9c0*/  IMAD.IADD R22, R15, 0x1, R22 ;  /* 0x000000010f167824 */ /* 0x000fe400078e0216 */
[----:B------:R-:W0:Y:S08]  /*b9d0*/  LDC.64 R14, c[0x0][0x3b8] ;  /* 0x0000ee00ff0e7b82 */ /* 0x000e300000000a00 */
[----:B0-----:R-:W-:Y:S05]  /*b9e0*/  WARPSYNC.COLLECTIVE R20, `(.L_x_206) ;  /* 0x0000000014087348 */ /* 0x001fea0003c00000 */
[----:B------:R-:W-:Y:S01]  /*b9f0*/  VOTE.ALL P5, P5 ;  /* 0x0000000000ff7806 */ /* 0x000fe200028a0000 */
[----:B0-----:R-:W-:-:S12]  /*ba00*/  ENDCOLLECTIVE ;  /* 0x000000000000791b */ /* 0x001fd80003800000 */
.L_x_206:
[----:B------:R-:W-:-:S05]  /*ba10*/  IADD3 R46, P2, PT, R14, 0x100, RZ ;  /* 0x000001000e2e7810 */ /* 0x000fca0007f5e0ff */
[----:B------:R-:W-:Y:S01]  /*ba20*/  IMAD.X R47, RZ, RZ, R15, P2 ;  /* 0x000000ffff2f7224 */ /* 0x000fe200010e060f */
[----:B------:R-:W-:Y:S07]  /*ba30*/  BRA `(.L_x_207) ;  /* 0xffffff80008c7947 */ /* 0x000fee000383ffff */
.L_x_49:
[----:B------:R-:W-:Y:S01]  /*ba40*/  BSSY B0, `(.L_x_208) ;  /* 0x0000006000007945 */ /* 0x000fe20003800000 */
[----:B------:R-:W-:Y:S01]  /*ba50*/  PLOP3.LUT P6, PT, P6, PT, PT, 0x8, 0x80 ;  /* 0x000000000080781c */ /* 0x000fe200037ce170 */
[----:B------:R-:W-:-:S12]  /*ba60*/  IMAD.MOV.U32 R20, RZ, RZ, -0x1 ;  /* 0xffffffffff147424 */ /* 0x000fd800078e00ff */
[----:B------:R-:W-:Y:S05]  /*ba70*/  WARPSYNC.COLLECTIVE R20, `(.L_x_209) ;  /* 0x0000000014087348 */ /* 0x000fea0003c00000 */
[----:B------:R-:W-:Y:S01]  /*ba80*/  VOTE.ANY P6, P6 ;  /* 0x0000000000ff7806 */ /* 0x000fe200030c0100 */
[----:B------:R-:W-:-:S12]  /*ba90*/  ENDCOLLECTIVE ;  /* 0x000000000000791b */ /* 0x000fd80003800000 */
.L_x_209:
[----:B------:R-:W-:Y:S05]  /*baa0*/  BSYNC B0 ;  /* 0x0000000000007941 */ /* 0x000fea0003800000 */
.L_x_208:
[----:B------:R-:W-:Y:S05]  /*bab0*/  BRA `(.L_x_210) ;  /* 0xffffff8000947947 */ /* 0x000fea000383ffff */
.L_x_53:
[----:B------:R-:W-:Y:S01]  /*bac0*/  BSSY B0, `(.L_x_211) ;  /* 0x0000006000007945 */ /* 0x000fe20003800000 */
[----:B------:R-:W-:Y:S01]  /*bad0*/  PLOP3.LUT P6, PT, P6, PT, PT, 0x8, 0x80 ;  /* 0x000000000080781c */ /* 0x000fe200037ce170 */
[----:B------:R-:W-:-:S12]  /*bae0*/  IMAD.MOV.U32 R20, RZ, RZ, -0x1 ;  /* 0xffffffffff147424 */ /* 0x000fd800078e00ff */
[----:B------:R-:W-:Y:S05]  /*baf0*/  WARPSYNC.COLLECTIVE R20, `(.L_x_212) ;  /* 0x0000000014087348 */ /* 0x000fea0003c00000 */
[----:B------:R-:W-:Y:S01]  /*bb00*/  VOTE.ANY P6, P6 ;  /* 0x0000000000ff7806 */ /* 0x000fe200030c0100 */
[----:B------:R-:W-:-:S12]  /*bb10*/  ENDCOLLECTIVE ;  /* 0x000000000000791b */ /* 0x000fd80003800000 */
.L_x_212:
[----:B------:R-:W-:Y:S05]  /*bb20*/  BSYNC B0 ;  /* 0x0000000000007941 */ /* 0x000fea0003800000 */
.L_x_211:
[----:B------:R-:W-:Y:S05]  /*bb30*/  BRA `(.L_x_213) ;  /* 0xffffff8000a47947 */ /* 0x000fea000383ffff */
.L_x_55:
[----:B------:R-:W-:Y:S01]  /*bb40*/  BSSY B0, `(.L_x_214) ;  /* 0x0000006000007945 */ /* 0x000fe20003800000 */
[----:B------:R-:W-:Y:S01]  /*bb50*/  PLOP3.LUT P5, PT, P5, PT, PT, 0x8, 0x80 ;  /* 0x000000000080781c */ /* 0x000fe20002fae170 */
[----:B------:R-:W-:-:S12]  /*bb60*/  IMAD.MOV.U32 R20, RZ, RZ, -0x1 ;  /* 0xffffffffff147424 */ /* 0x000fd800078e00ff */
[----:B------:R-:W-:Y:S05]  /*bb70*/  WARPSYNC.COLLECTIVE R20, `(.L_x_215) ;  /* 0x0000000014087348 */ /* 0x000fea0003c00000 */
[----:B------:R-:W-:Y:S01]  /*bb80*/  VOTE.ANY R20, PT, P5 ;  /* 0x0000000000147806 */ /* 0x000fe200028e0100 */
[----:B------:R-:W-:Y:S06]  /*bb90*/  ENDCOLLECTIVE ;  /* 0x000000000000791b */ /* 0x000fec0003800000 */
.L_x_215:
[----:B------:R-:W-:Y:S05]  /*bba0*/  BSYNC B0 ;  /* 0x0000000000007941 */ /* 0x000fea0003800000 */
.L_x_214:
[----:B------:R-:W0:Y:S01]  /*bbb0*/  S2R R14, SR_GEMASK ;  /* 0x00000000000e7919 */ /* 0x000e220000003c00 */
[----:B------:R-:W-:Y:S02]  /*bbc0*/  IMAD.MOV.U32 R50, RZ, RZ, 0x1 ;  /* 0x00000001ff327424 */ /* 0x000fe400078e00ff */
[----:B------:R-:W-:Y:S01]  /*bbd0*/  VIADD R12, R12, 0xffffffe0 ;  /* 0xffffffe00c0c7836 */ /* 0x000fe20000000000 */
[----:B0-----:R-:W-:-:S05]  /*bbe0*/  LOP3.LUT R20, R20, 0x80000000, R14, 0xec, !PT ;  /* 0x8000000014147812 */ /* 0x001fca00078eec0e */
[----:B------:R-:W-:-:S05]  /*bbf0*/  VIADD R15, R20, 0xffffffff ;  /* 0xffffffff140f7836 */ /* 0x000fca0000000000 */
[----:B------:R-:W-:Y:S01]  /*bc00*/  LOP3.LUT R15, R20, R15, RZ, 0xc, !PT ;  /* 0x0000000f140f7212 */ /* 0x000fe200078e0cff */
[----:B------:R-:W-:-:S03]  /*bc10*/  IMAD.MOV.U32 R20, RZ, RZ, -0x1 ;  /* 0xffffffffff147424 */ /* 0x000fc600078e00ff */
[----:B------:R0:W1:Y:S04]  /*bc20*/  POPC R14, R15 ;  /* 0x0000000f000e7309 */ /* 0x0000680000000000 */
[----:B01----:R-:W-:Y:S05]  /*bc30*/  WARPSYNC.COLLECTIVE R20, `(.L_x_216) ;  /* 0x0000000014087348 */ /* 0x003fea0003c00000 */
[----:B-1----:R1:W2:Y:S02]  /*bc40*/  SHFL.DOWN P5, R51, R17, R50, R14 ;  /* 0x0800003211337389 */ /* 0x0022a400000a000e */
[----:B012---:R-:W-:Y:S05]  /*bc50*/  ENDCOLLECTIVE ;  /* 0x000000000000791b */ /* 0x007fea0003800000 */
.L_x_216:
[----:B------:R-:W-:Y:S01]  /*bc60*/  ISETP.GE.AND P1, PT, R53, R14, PT ;  /* 0x0000000e3500720c */ /* 0x000fe20003f26270 */
[----:B------:R-:W-:-:S03]  /*bc70*/  IMAD.MOV.U32 R50, RZ, RZ, 0x2 ;  /* 0x00000002ff327424 */ /* 0x000fc600078e00ff */
[----:B------:R-:W-:Y:S02]  /*bc80*/  SEL R51, R51, RZ, !P1 ;  /* 0x000000ff33337207 */ /* 0x000fe40004800000 */
[----:B------:R-:W-:-:S03]  /*bc90*/  ISETP.GT.AND P1, PT, R19, R14, PT ;  /* 0x0000000e1300720c */ /* 0x000fc60003f24270 */
[----:B------:R-:W-:-:S10]  /*bca0*/  IMAD.IADD R17, R51, 0x1, R17 ;  /* 0x0000000133117824 */ /* 0x000fd400078e0211 */
[----:B------:R-:W-:Y:S05]  /*bcb0*/  WARPSYNC.COLLECTIVE R20, `(.L_x_217) ;  /* 0x0000000014087348 */ /* 0x000fea0003c00000 */
[----:B------:R0:W1:Y:S02]  /*bcc0*/  SHFL.DOWN P5, R51, R17, R50, R14 ;  /* 0x0800003211337389 */ /* 0x00006400000a000e */
[----:B01----:R-:W-:Y:S05]  /*bcd0*/  ENDCOLLECTIVE ;  /* 0x000000000000791b */ /* 0x003fea0003800000 */
.L_x_217:
[----:B------:R-:W-:Y:S01]  /*bce0*/  IMAD.MOV.U32 R50, RZ, RZ, 0x4 ;  /* 0x00000004ff327424 */ /* 0x000fe200078e00ff */
[----:B------:R-:W-:Y:S02]  /*bcf0*/  SEL R51, R51, RZ, !P1 ;  /* 0x000000ff33337207 */ /* 0x000fe40004800000 */
[----:B------:R-:W-:-:S03]  /*bd00*/  ISETP.GT.AND P1, PT, R18, R14, PT ;  /* 0x0000000e1200720c */ /* 0x000fc60003f24270 */
[----:B------:R-:W-:-:S10]  /*bd10*/  IMAD.IADD R17, R17, 0x1, R51 ;  /* 0x0000000111117824 */ /* 0x000fd400078e0233 */
[----:B------:R-:W-:Y:S05]  /*bd20*/  WARPSYNC.COLLECTIVE R20, `(.L_x_218) ;  /* 0x0000000014087348 */ /* 0x000fea0003c00000 */
[----:B------:R0:W1:Y:S02]  /*bd30*/  SHFL.DOWN P5, R51, R17, R50, R14 ;  /* 0x0800003211337389 */ /* 0x00006400000a000e */
[----:B01----:R-:W-:Y:S05]  /*bd40*/  ENDCOLLECTIVE ;  /* 0x000000000000791b */ /* 0x003fea0003800000 */
.L_x_218:
[----:B------:R-:W-:Y:S01]  /*bd50*/  IMAD.MOV.U32 R50, RZ, RZ, 0x8 ;  /* 0x00000008ff327424 */ /* 0x000fe200078e00ff */
[----:B------:R-:W-:Y:S02]  /*bd60*/  SEL R51, R51, RZ, !P1 ;  /* 0x000000ff33337207 */ /* 0x000fe40004800000 */
[----:B------:R-:W-:-:S03]  /*bd70*/  ISETP.GT.AND P1, PT, R13, R14, PT ;  /* 0x0000000e0d00720c */ /* 0x000fc60003f24270 */
[----:B------:R-:W-:-:S10]  /*bd80*/  IMAD.IADD R17, R17, 0x1, R51 ;  /* 0x0000000111117824 */ /* 0x000fd400078e0233 */
[----:B------:R-:W-:Y:S05]  /*bd90*/  WARPSYNC.COLLECTIVE R20, `(.L_x_219) ;  /* 0x0000000014087348 */ /* 0x000fea0003c00000 */
[----:B------:R0:W1:Y:S02]  /*bda0*/  SHFL.DOWN P5, R51, R17, R50, R14 ;  /* 0x0800003211337389 */ /* 0x00006400000a000e */
[----:B01----:R-:W-:Y:S05]  /*bdb0*/  ENDCOLLECTIVE ;  /* 0x000000000000791b */ /* 0x003fea0003800000 */
.L_x_219:
[----:B------:R-:W-:Y:S01]  /*bdc0*/  IMAD.MOV.U32 R50, RZ, RZ, 0x10 ;  /* 0x00000010ff327424 */ /* 0x000fe200078e00ff */
[----:B------:R-:W-:Y:S02]  /*bdd0*/  SEL R51, R51, RZ, !P1 ;  /* 0x000000ff33337207 */ /* 0x000fe40004800000 */
[----:B------:R-:W-:-:S03]  /*bde0*/  ISETP.GT.AND P1, PT, R21, R14, PT ;  /* 0x0000000e1500720c */ /* 0x000fc60003f24270 */
[----:B------:R-:W-:-:S10]  /*bdf0*/  IMAD.IADD R17, R17, 0x1, R51 ;  /* 0x0000000111117824 */ /* 0x000fd400078e0233 */
[----:B------:R-:W-:Y:S05]  /*be00*/  WARPSYNC.COLLECTIVE R20, `(.L_x_220) ;  /* 0x0000000014087348 */ /* 0x000fea0003c00000 */
[----:B------:R0:W1:Y:S02]  /*be10*/  SHFL.DOWN P5, R51, R17, R50, R14 ;  /* 0x0800003211337389 */ /* 0x00006400000a000e */
[----:B01----:R-:W-:Y:S05]  /*be20*/  ENDCOLLECTIVE ;  /* 0x000000000000791b */ /* 0x003fea0003800000 */
.L_x_220:
[----:B------:R-:W-:Y:S02]  /*be30*/  ISETP.NE.AND P5, PT, R16, 0x65, PT ;  /* 0x000000651000780c */ /* 0x000fe40003fa5270 */
[----:B------:R-:W-:-:S04]  /*be40*/  SEL R51, R51, RZ, !P1 ;  /* 0x000000ff33337207 */ /* 0x000fc80004800000 */
[----:B------:R-:W-:-:S07]  /*be50*/  IADD3 R22, PT, PT, R17, R51, R22 ;  /* 0x0000003311167210 */ /* 0x000fce0007ffe016 */
[----:B------:R-:W-:Y:S05]  /*be60*/  WARPSYNC.COLLECTIVE R20, `(.L_x_221) ;  /* 0x0000000014087348 */ /* 0x000fea0003c00000 */
[----:B------:R-:W-:Y:S01]  /*be70*/  VOTE.ALL P5, P5 ;  /* 0x0000000000ff7806 */ /* 0x000fe200028a0000 */
[----:B------:R-:W-:-:S12]  /*be80*/  ENDCOLLECTIVE ;  /* 0x000000000000791b */ /* 0x000fd80003800000 */
.L_x_221:
[----:B------:R-:W-:Y:S05]  /*be90*/  BRA `(.L_x_222) ;  /* 0xffffff8000507947 */ /* 0x000fea000383ffff */
.L_x_138:
[----:B------:R-:W-:Y:S01]  /*bea0*/  BSSY B0, `(.L_x_223) ;  /* 0x0000006000007945 */ /* 0x000fe20003800000 */
[----:B------:R-:W-:Y:S01]  /*beb0*/  PLOP3.LUT P6, PT, P6, PT, PT, 0x8, 0x80 ;  /* 0x000000000080781c */ /* 0x000fe200037ce170 */
[----:B------:R-:W-:-:S12]  /*bec0*/  IMAD.MOV.U32 R20, RZ, RZ, -0x1 ;  /* 0xffffffffff147424 */ /* 0x000fd800078e00ff */
[----:B------:R-:W-:Y:S05]  /*bed0*/  WARPSYNC.COLLECTIVE R20, `(.L_x_224) ;  /* 0x0000000014087348 */ /* 0x000fea0003c00000 */
[----:B------:R-:W-:Y:S01]  /*bee0*/  VOTE.ANY P6, P6 ;  /* 0x0000000000ff7806 */ /* 0x000fe200030c0100 */
[----:B------:R-:W-:-:S12]  /*bef0*/  ENDCOLLECTIVE ;  /* 0x000000000000791b */ /* 0x000fd80003800000 */
.L_x_224:
[----:B------:R-:W-:Y:S05]  /*bf00*/  BSYNC B0 ;  /* 0x0000000000007941 */ /* 0x000fea0003800000 */
.L_x_223:
[----:B------:R-:W-:Y:S05]  /*bf10*/  BRA `(.L_x_225) ;  /* 0xffffffd400987947 */ /* 0x000fea000383ffff */
.L_x_142:
[----:B------:R-:W-:Y:S01]  /*bf20*/  BSSY B0, `(.L_x_226) ;  /* 0x0000006000007945 */ /* 0x000fe20003800000 */
[----:B------:R-:W-:Y:S01]  /*bf30*/  PLOP3.LUT P6, PT, P6, PT, PT, 0x8, 0x80 ;  /* 0x000000000080781c */ /* 0x000fe200037ce170 */
[----:B------:R-:W-:-:S12]  /*bf40*/  IMAD.MOV.U32 R20, RZ, RZ, -0x1 ;  /* 0xffffffffff147424 */ /* 0x000fd800078e00ff */
[----:B------:R-:W-:Y:S05]  /*bf50*/  WARPSYNC.COLLECTIVE R20, `(.L_x_227) ;  /* 0x0000000014087348 */ /* 0x000fea0003c00000 */
[----:B------:R-:W-:Y:S01]  /*bf60*/  VOTE.ANY P6, P6 ;  /* 0x0000000000ff7806 */ /* 0x000fe200030c0100 */
[----:B------:R-:W-:-:S12]  /*bf70*/  ENDCOLLECTIVE ;  /* 0x000000000000791b */ /* 0x000fd80003800000 */
.L_x_227:
[----:B------:R-:W-:Y:S05]  /*bf80*/  BSYNC B0 ;  /* 0x0000000000007941 */ /* 0x000fea0003800000 */
.L_x_226:
[----:B------:R-:W-:Y:S05]  /*bf90*/  BRA `(.L_x_228) ;  /* 0xffffffd400ac7947 */ /* 0x000fea000383ffff */
.L_x_144:
[----:B------:R-:W-:Y:S01]  /*bfa0*/  BSSY B0, `(.L_x_229) ;  /* 0x0000006000007945 */ /* 0x000fe20003800000 */
[----:B------:R-:W-:Y:S01]  /*bfb0*/  PLOP3.LUT P5, PT, P5, PT, PT, 0x8, 0x80 ;  /* 0x000000000080781c */ /* 0x000fe20002fae170 */
[----:B------:R-:W-:-:S12]  /*bfc0*/  IMAD.MOV.U32 R20, RZ, RZ, -0x1 ;  /* 0xffffffffff147424 */ /* 0x000fd800078e00ff */
[----:B------:R-:W-:Y:S05]  /*bfd0*/  WARPSYNC.COLLECTIVE R20, `(.L_x_230) ;  /* 0x0000000014087348 */ /* 0x000fea0003c00000 */
[----:B------:R-:W-:Y:S01]  /*bfe0*/  VOTE.ANY R20, PT, P5 ;  /* 0x0000000000147806 */ /* 0x000fe200028e0100 */
[----:B------:R-:W-:Y:S06]  /*bff0*/  ENDCOLLECTIVE ;  /* 0x000000000000791b */ /* 0x000fec0003800000 */
.L_x_230:
[----:B------:R-:W-:Y:S05]  /*c000*/  BSYNC B0 ;  /* 0x0000000000007941 */ /* 0x000fea0003800000 */
.L_x_229:
[----:B------:R-:W0:Y:S01]  /*c010*/  S2R R48, SR_GEMASK ;  /* 0x0000000000307919 */ /* 0x000e220000003c00 */
[----:B------:R-:W-:Y:S02]  /*c020*/  IMAD.MOV.U32 R50, RZ, RZ, 0x1 ;  /* 0x00000001ff327424 */ /* 0x000fe400078e00ff */
[C---:B------:R-:W-:Y:S02]  /*c030*/  VIADD R39, R47.reuse, 0x8 ;  /* 0x000000082f277836 */ /* 0x040fe40000000000 */
[----:B------:R-:W-:Y:S01]  /*c040*/  VIADD R42, R47, 0x10 ;  /* 0x000000102f2a7836 */ /* 0x000fe20000000000 */
[----:B0-----:R-:W-:-:S05]  /*c050*/  LOP3.LUT R20, R20, 0x80000000, R48, 0xec, !PT ;  /* 0x8000000014147812 */ /* 0x001fca00078eec30 */
[----:B------:R-:W-:-:S05]  /*c060*/  VIADD R17, R20, 0xffffffff ;  /* 0xffffffff14117836 */ /* 0x000fca0000000000 */
[----:B------:R-:W-:Y:S01]  /*c070*/  LOP3.LUT R30, R20, R17, RZ, 0xc, !PT ;  /* 0x00000011141e7212 */ /* 0x000fe200078e0cff */
[----:B------:R-:W-:Y:S02]  /*c080*/  IMAD.MOV.U32 R17, RZ, RZ, R37 ;  /* 0x000000ffff117224 */ /* 0x000fe400078e0025 */
[----:B------:R-:W-:Y:S01]  /*c090*/  IMAD.MOV.U32 R20, RZ, RZ, -0x1 ;  /* 0xffffffffff147424 */ /* 0x000fe200078e00ff */
[----:B------:R0:W1:Y:S02]  /*c0a0*/  POPC R14, R30 ;  /* 0x0000001e000e7309 */ /* 0x0000640000000000 */
[----:B0-----:R-:W-:-:S07]  /*c0b0*/  VIADD R30, R47, 0x2 ;  /* 0x000000022f1e7836 */ /* 0x001fce0000000000 */
[----:B-1----:R-:W-:Y:S05]  /*c0c0*/  WARPSYNC.COLLECTIVE R20, `(.L_x_231) ;  /* 0x0000000014087348 */ /* 0x002fea0003c00000 */
[----:B-1----:R0:W1:Y:S02]  /*c0d0*/  SHFL.DOWN P5, R51, R17, R50, R14 ;  /* 0x0800003211337389 */ /* 0x00206400000a000e */
[----:B01----:R-:W-:Y:S05]  /*c0e0*/  ENDCOLLECTIVE ;  /* 0x000000000000791b */ /* 0x003fea0003800000 */
.L_x_231:
[----:B------:R-:W-:Y:S01]  /*c0f0*/  IMAD.MOV.U32 R50, RZ, RZ, 0x2 ;  /* 0x00000002ff327424 */ /* 0x000fe200078e00ff */
[----:B------:R-:W-:-:S04]  /*c100*/  ISETP.GE.AND P5, PT, R47, R14, PT ;  /* 0x0000000e2f00720c */ /* 0x000fc80003fa6270 */
[----:B------:R-:W-:-:S05]  /*c110*/  SEL R38, R51, RZ, !P5 ;  /* 0x000000ff33267207 */ /* 0x000fca0006800000 */
[----:B------:R-:W-:-:S04]  /*c120*/  IMAD.IADD R29, R38, 0x1, R37 ;  /* 0x00000001261d7824 */ /* 0x000fc800078e0225 */
[----:B------:R-:W-:-:S07]  /*c130*/  IMAD.MOV.U32 R17, RZ, RZ, R29 ;  /* 0x000000ffff117224 */ /* 0x000fce00078e001d */
[----:B------:R-:W-:Y:S05]  /*c140*/  WARPSYNC.COLLECTIVE R20, `(.L_x_232) ;  /* 0x0000000014087348 */ /* 0x000fea0003c00000 */
[----:B------:R0:W1:Y:S02]  /*c150*/  SHFL.DOWN P5, R51, R17, R50, R14 ;  /* 0x0800003211337389 */ /* 0x00006400000a000e */
[----:B01----:R-:W-:Y:S05]  /*c160*/  ENDCOLLECTIVE ;  /* 0x000000000000791b */ /* 0x003fea0003800000 */
.L_x_232:
[----:B------:R-:W-:Y:S01]  /*c170*/  IMAD.MOV.U32 R50, RZ, RZ, 0x4 ;  /* 0x00000004ff327424 */ /* 0x000fe200078e00ff */
[----:B------:R-:W-:-:S04]  /*c180*/  ISETP.GT.AND P5, PT, R30, R14, PT ;  /* 0x0000000e1e00720c */ /* 0x000fc80003fa4270 */
[----:B------:R-:W-:-:S05]  /*c190*/  SEL R38, R51, RZ, !P5 ;  /* 0x000000ff33267207 */ /* 0x000fca0006800000 */
[----:B------:R-:W-:Y:S02]  /*c1a0*/  IMAD.IADD R43, R29, 0x1, R38 ;  /* 0x000000011d2b7824 */ /* 0x000fe400078e0226 */
[----:B------:R-:W-:Y:S02]  /*c1b0*/  VIADD R38, R47, 0x4 ;  /* 0x000000042f267836 */ /* 0x000fe40000000000 */
[----:B------:R-:W-:-:S07]  /*c1c0*/  IMAD.MOV.U32 R17, RZ, RZ, R43 ;  /* 0x000000ffff117224 */ /* 0x000fce00078e002b */
[----:B------:R-:W-:Y:S05]  /*c1d0*/  WARPSYNC.COLLECTIVE R20, `(.L_x_233) ;  /* 0x0000000014087348 */ /* 0x000fea0003c00000 */
[----:B------:R0:W1:Y:S02]  /*c1e0*/  SHFL.DOWN P5, R51, R17, R50, R14 ;  /* 0x0800003211337389 */ /* 0x00006400000a000e */
[----:B01----:R-:W-:Y:S05]  /*c1f0*/  ENDCOLLECTIVE ;  /* 0x000000000000791b */ /* 0x003fea0003800000 */
.L_x_233:
[----:B------:R-:W-:Y:S01]  /*c200*/  IMAD.MOV.U32 R50, RZ, RZ, 0x8 ;  /* 0x00000008ff327424 */ /* 0x000fe200078e00ff */
[----:B------:R-:W-:-:S04]  /*c210*/  ISETP.GT.AND P5, PT, R38, R14, PT ;  /* 0x0000000e2600720c */ /* 0x000fc80003fa4270 */
[----:B------:R-:W-:-:S05]  /*c220*/  SEL R40, R51, RZ, !P5 ;  /* 0x000000ff33287207 */ /* 0x000fca0006800000 */
[----:B------:R-:W-:-:S04]  /*c230*/  IMAD.IADD R37, R43, 0x1, R40 ;  /* 0x000000012b257824 */ /* 0x000fc800078e0228 */
[----:B------:R-:W-:-:S07]  /*c240*/  IMAD.MOV.U32 R17, RZ, RZ, R37 ;  /* 0x000000ffff117224 */ /* 0x000fce00078e0025 */
[----:B------:R-:W-:Y:S05]  /*c250*/  WARPSYNC.COLLECTIVE R20, `(.L_x_234) ;  /* 0x0000000014087348 */ /* 0x000fea0003c00000 */
[----:B------:R0:W1:Y:S02]  /*c260*/  SHFL.DOWN P5, R51, R17, R50, R14 ;  /* 0x0800003211337389 */ /* 0x00006400000a000e */
[----:B01----:R-:W-:Y:S05]  /*c270*/  ENDCOLLECTIVE ;  /* 0x000000000000791b */ /* 0x003fea0003800000 */
.L_x_234:
        /* <DEDUP_REMOVED lines=8> */
.L_x_235:
[----:B------:R-:W-:-:S04]  /*c300*/  ISETP.GT.AND P5, PT, R42, R14, PT ;  /* 0x0000000e2a00720c */ /* 0x000fc80003fa4270 */
[----:B------:R-:W-:Y:S02]  /*c310*/  SEL R40, R51, RZ, !P5 ;  /* 0x000000ff33287207 */ /* 0x000fe40006800000 */
[----:B------:R-:W-:Y:S02]  /*c320*/  ISETP.NE.AND P5, PT, R36, 0x65, PT ;  /* 0x000000652400780c */ /* 0x000fe40003fa5270 */
[----:B------:R-:W0:Y:S01]  /*c330*/  LDC.64 R36, c[0x0][0x3b8] ;  /* 0x0000ee00ff247b82 */ /* 0x000e220000000a00 */
[----:B------:R-:W-:-:S10]  /*c340*/  IMAD.IADD R43, R41, 0x1, R40 ;  /* 0x00000001292b7824 */ /* 0x000fd400078e0228 */
[----:B0-----:R-:W-:Y:S05]  /*c350*/  WARPSYNC.COLLECTIVE R20, `(.L_x_236) ;  /* 0x0000000014087348 */ /* 0x001fea0003c00000 */
[----:B------:R-:W-:Y:S01]  /*c360*/  VOTE.ALL P5, P5 ;  /* 0x0000000000ff7806 */ /* 0x000fe200028a0000 */
[----:B0-----:R-:W-:-:S12]  /*c370*/  ENDCOLLECTIVE ;  /* 0x000000000000791b */ /* 0x001fd80003800000 */
.L_x_236:
[----:B------:R-:W-:-:S05]  /*c380*/  IADD3 R29, P6, PT, R36, 0x100, RZ ;  /* 0x00000100241d7810 */ /* 0x000fca0007fde0ff */
[----:B------:R-:W-:Y:S01]  /*c390*/  IMAD.X R44, RZ, RZ, R37, P6 ;  /* 0x000000ffff2c7224 */ /* 0x000fe200030e0625 */
[----:B------:R-:W-:Y:S07]  /*c3a0*/  BRA `(.L_x_237) ;  /* 0xffffffd400447947 */ /* 0x000fee000383ffff */
.L_x_146:
[----:B------:R-:W-:Y:S01]  /*c3b0*/  BSSY B0, `(.L_x_238) ;  /* 0x0000006000007945 */ /* 0x000fe20003800000 */
[----:B------:R-:W-:Y:S01]  /*c3c0*/  PLOP3.LUT P6, PT, P6, PT, PT, 0x8, 0x80 ;  /* 0x000000000080781c */ /* 0x000fe200037ce170 */
[----:B------:R-:W-:-:S12]  /*c3d0*/  IMAD.MOV.U32 R20, RZ, RZ, -0x1 ;  /* 0xffffffffff147424 */ /* 0x000fd800078e00ff */
[----:B------:R-:W-:Y:S05]  /*c3e0*/  WARPSYNC.COLLECTIVE R20, `(.L_x_239) ;  /* 0x0000000014087348 */ /* 0x000fea0003c00000 */
[----:B------:R-:W-:Y:S01]  /*c3f0*/  VOTE.ANY P6, P6 ;  /* 0x0000000000ff7806 */ /* 0x000fe200030c0100 */
[----:B------:R-:W-:-:S12]  /*c400*/  ENDCOLLECTIVE ;  /* 0x000000000000791b */ /* 0x000fd80003800000 */
.L_x_239:
[----:B------:R-:W-:Y:S05]  /*c410*/  BSYNC B0 ;  /* 0x0000000000007941 */ /* 0x000fea0003800000 */
.L_x_238:
[----:B------:R-:W-:Y:S05]  /*c420*/  BRA `(.L_x_240) ;  /* 0xffffffd4004c7947 */ /* 0x000fea000383ffff */
.L_x_150:
[----:B------:R-:W-:Y:S01]  /*c430*/  BSSY B0, `(.L_x_241) ;  /* 0x0000006000007945 */ /* 0x000fe20003800000 */
[----:B------:R-:W-:Y:S01]  /*c440*/  PLOP3.LUT P6, PT, P6, PT, PT, 0x8, 0x80 ;  /* 0x000000000080781c */ /* 0x000fe200037ce170 */
[----:B------:R-:W-:-:S12]  /*c450*/  IMAD.MOV.U32 R20, RZ, RZ, -0x1 ;  /* 0xffffffffff147424 */ /* 0x000fd800078e00ff */
[----:B------:R-:W-:Y:S05]  /*c460*/  WARPSYNC.COLLECTIVE R20, `(.L_x_242) ;  /* 0x0000000014087348 */ /* 0x000fea0003c00000 */
[----:B------:R-:W-:Y:S01]  /*c470*/  VOTE.ANY P6, P6 ;  /* 0x0000000000ff7806 */ /* 0x000fe200030c0100 */
[----:B------:R-:W-:-:S12]  /*c480*/  ENDCOLLECTIVE ;  /* 0x000000000000791b */ /* 0x000fd80003800000 */
.L_x_242:
[----:B------:R-:W-:Y:S05]  /*c490*/  BSYNC B0 ;  /* 0x0000000000007941 */ /* 0x000fea0003800000 */
.L_x_241:
[----:B------:R-:W-:Y:S05]  /*c4a0*/  BRA `(.L_x_243) ;  /* 0xffffffd400607947 */ /* 0x000fea000383ffff */
.L_x_152:
[----:B------:R-:W-:Y:S01]  /*c4b0*/  BSSY B0, `(.L_x_244) ;  /* 0x0000006000007945 */ /* 0x000fe20003800000 */
[----:B------:R-:W-:Y:S01]  /*c4c0*/  PLOP3.LUT P5, PT, P5, PT, PT, 0x8, 0x80 ;  /* 0x000000000080781c */ /* 0x000fe20002fae170 */
[----:B------:R-:W-:-:S12]  /*c4d0*/  IMAD.MOV.U32 R20, RZ, RZ, -0x1 ;  /* 0xffffffffff147424 */ /* 0x000fd800078e00ff */
[----:B------:R-:W-:Y:S05]  /*c4e0*/  WARPSYNC.COLLECTIVE R20, `(.L_x_245) ;  /* 0x0000000014087348 */ /* 0x000fea0003c00000 */
[----:B------:R-:W-:Y:S01]  /*c4f0*/  VOTE.ANY R20, PT, P5 ;  /* 0x0000000000147806 */ /* 0x000fe200028e0100 */
[----:B------:R-:W-:Y:S06]  /*c500*/  ENDCOLLECTIVE ;  /* 0x000000000000791b */ /* 0x000fec0003800000 */
.L_x_245:
[----:B------:R-:W-:Y:S05]  /*c510*/  BSYNC B0 ;  /* 0x0000000000007941 */ /* 0x000fea0003800000 */
.L_x_244:
[----:B------:R-:W-:Y:S01]  /*c520*/  LOP3.LUT R20, R20, 0x80000000, R48, 0xec, !PT ;  /* 0x8000000014147812 */ /* 0x000fe200078eec30 */
[----:B------:R-:W-:Y:S02]  /*c530*/  IMAD.MOV.U32 R50, RZ, RZ, 0x1 ;  /* 0x00000001ff327424 */ /* 0x000fe400078e00ff */
[----:B------:R-:W-:Y:S02]  /*c540*/  VIADD R46, R46, 0xffffffe0 ;  /* 0xffffffe02e2e7836 */ /* 0x000fe40000000000 */
[----:B------:R-:W-:-:S05]  /*c550*/  VIADD R17, R20, 0xffffffff ;  /* 0xffffffff14117836 */ /* 0x000fca0000000000 */
[----:B------:R-:W-:Y:S01]  /*c560*/  LOP3.LUT R40, R20, R17, RZ, 0xc, !PT ;  /* 0x0000001114287212 */ /* 0x000fe200078e0cff */
[----:B------:R-:W-:Y:S02]  /*c570*/  IMAD.MOV.U32 R17, RZ, RZ, R37 ;  /* 0x000000ffff117224 */ /* 0x000fe400078e0025 */
[----:B------:R-:W-:Y:S01]  /*c580*/  IMAD.MOV.U32 R20, RZ, RZ, -0x1 ;  /* 0xffffffffff147424 */ /* 0x000fe200078e00ff */
[----:B------:R0:W1:Y:S06]  /*c590*/  POPC R14, R40 ;  /* 0x00000028000e7309 */ /* 0x00006c0000000000 */
[----:B01----:R-:W-:Y:S05]  /*c5a0*/  WARPSYNC.COLLECTIVE R20, `(.L_x_246) ;  /* 0x0000000014087348 */ /* 0x003fea0003c00000 */
[----:B-1----:R1:W2:Y:S02]  /*c5b0*/  SHFL.DOWN P5, R51, R17, R50, R14 ;  /* 0x0800003211337389 */ /* 0x0022a400000a000e */
[----:B012---:R-:W-:Y:S05]  /*c5c0*/  ENDCOLLECTIVE ;  /* 0x000000000000791b */ /* 0x007fea0003800000 */
.L_x_246:
        /* <DEDUP_REMOVED lines=8> */
.L_x_247:
        /* <DEDUP_REMOVED lines=8> */
.L_x_248:
        /* <DEDUP_REMOVED lines=8> */
.L_x_249:
        /* <DEDUP_REMOVED lines=8> */
.L_x_250:
[----:B------:R-:W-:-:S04]  /*c7d0*/  ISETP.GT.AND P5, PT, R42, R14, PT ;  /* 0x0000000e2a00720c */ /* 0x000fc80003fa4270 */
[----:B------:R-:W-:Y:S02]  /*c7e0*/  SEL R51, R51, RZ, !P5 ;  /* 0x000000ff33337207 */ /* 0x000fe40006800000 */
[----:B------:R-:W-:Y:S02]  /*c7f0*/  ISETP.NE.AND P5, PT, R36, 0x65, PT ;  /* 0x000000652400780c */ /* 0x000fe40003fa5270 */
[----:B------:R-:W-:-:S11]  /*c800*/  IADD3 R43, PT, PT, R40, R51, R43 ;  /* 0x00000033282b7210 */ /* 0x000fd60007ffe02b */
[----:B------:R-:W-:Y:S05]  /*c810*/  WARPSYNC.COLLECTIVE R20, `(.L_x_251) ;  /* 0x0000000014087348 */ /* 0x000fea0003c00000 */
[----:B------:R-:W-:Y:S01]  /*c820*/  VOTE.ALL P5, P5 ;  /* 0x0000000000ff7806 */ /* 0x000fe200028a0000 */
[----:B------:R-:W-:-:S12]  /*c830*/  ENDCOLLECTIVE ;  /* 0x000000000000791b */ /* 0x000fd80003800000 */
.L_x_251:
[----:B------:R-:W-:Y:S05]  /*c840*/  BRA `(.L_x_252) ;  /* 0xffffffd000f87947 */ /* 0x000fea000383ffff */
.L_x_253:
[----:B------:R-:W-:-:S00]  /*c850*/  BRA `(.L_x_253) ;  /* 0xfffffffc00fc7947 */ /* 0x000fc0000383ffff */
[----:B------:R-:W-:-:S00]  /*c860*/  NOP ;  /* 0x0000000000007918 */ /* 0x000fc00000000000 */
        /* <DEDUP_REMOVED lines=9> */
.L_x_258:


//--------------------- .text._ZN3cub18CUB_300001_SM_10006detail4scan23DeviceCompactInitKernelINS0_13ScanTileStateIiLb1EEEPlEEvT_iT0_ --------------------------
	.section	.text._ZN3cub18CUB_300001_SM_10006detail4scan23DeviceCompactInitKernelINS0_13ScanTileStateIiLb1EEEPlEEvT_iT0_,"ax",@progbits
	.align	128
        .global         _ZN3cub18CUB_300001_SM_10006detail4scan23DeviceCompactInitKernelINS0_13ScanTileStateIiLb1EEEPlEEvT_iT0_
        .type           _ZN3cub18CUB_300001_SM_10006detail4scan23DeviceCompactInitKernelINS0_13ScanTileStateIiLb1EEEPlEEvT_iT0_,@function
        .size           _ZN3cub18CUB_300001_SM_10006detail4scan23DeviceCompactInitKernelINS0_13ScanTileStateIiLb1EEEPlEEvT_iT0_,(.L_x_259 - _ZN3cub18CUB_300001_SM_10006detail4scan23DeviceCompactInitKernelINS0_13ScanTileStateIiLb1EEEPlEEvT_iT0_)
        .other          _ZN3cub18CUB_300001_SM_10006detail4scan23DeviceCompactInitKernelINS0_13ScanTileStateIiLb1EEEPlEEvT_iT0_,@"STO_CUDA_ENTRY STV_DEFAULT"
_ZN3cub18CUB_300001_SM_10006detail4scan23DeviceCompactInitKernelINS0_13ScanTileStateIiLb1EEEPlEEvT_iT0_:
.text._ZN3cub18CUB_300001_SM_10006detail4scan23DeviceCompactInitKernelINS0_13ScanTileStateIiLb1EEEPlEEvT_iT0_:
[----:B------:R-:W-:Y:S01]  /*0000*/  LDC R1, c[0x0][0x37c] ;  /* 0x0000df00ff017b82 */ /* 0x000fe20000000800 */
[----:B------:R-:W0:Y:S07]  /*0010*/  S2R R0, SR_TID.X ;  /* 0x0000000000007919 */ /* 0x000e2e0000002100 */
[----:B------:R-:W1:Y:S01]  /*0020*/  S2UR UR6, SR_CTAID.X ;  /* 0x00000000000679c3 */ /* 0x000e620000002500 */
[----:B------:R-:W2:Y:S07]  /*0030*/  LDCU UR4, c[0x0][0x388] ;  /* 0x00007100ff0477ac */ /* 0x000eae0008000800 */
[----:B------:R-:W1:Y:S01]  /*0040*/  LDC R7, c[0x0][0x360] ;  /* 0x0000d800ff077b82 */ /* 0x000e620000000800 */
[C---:B0-----:R-:W-:Y:S01]  /*0050*/  ISETP.GT.U32.AND P0, PT, R0.reuse, 0x1f, PT ;  /* 0x0000001f0000780c */ /* 0x041fe20003f04070 */
[----:B-1----:R-:W-:Y:S01]  /*0060*/  IMAD R7, R7, UR6, R0 ;  /* 0x0000000607077c24 */ /* 0x002fe2000f8e0200 */
[----:B------:R-:W-:-:S02]  /*0070*/  LOP3.LUT P2, RZ, R0, UR6, RZ, 0xfc, !PT ;  /* 0x0000000600ff7c12 */ /* 0x000fc4000f84fcff */
[----:B------:R-:W-:Y:S02]  /*0080*/  ISETP.NE.OR P0, PT, RZ, UR6, P0 ;  /* 0x00000006ff007c0c */ /* 0x000fe40008705670 */
[----:B--2---:R-:W-:Y:S01]  /*0090*/  ISETP.GE.AND P1, PT, R7, UR4, PT ;  /* 0x0000000407007c0c */ /* 0x004fe2000bf26270 */
[----:B------:R-:W0:Y:S10]  /*00a0*/  LDCU.64 UR4, c[0x0][0x358] ;  /* 0x00006b00ff0477ac */ /* 0x000e340008000a00 */
[----:B------:R-:W1:Y:S02]  /*00b0*/  @!P0 LDC.64 R4, c[0x0][0x380] ;  /* 0x0000e000ff048b82 */ /* 0x000e640000000a00 */
[----:B------:R-:W-:-:S06]  /*00c0*/  @!P1 MOV R6, 0x63 ;  /* 0x0000006300069802 */ /* 0x000fcc0000000f00 */
[----:B------:R-:W2:Y:S01]  /*00d0*/  @!P1 LDC.64 R2, c[0x0][0x380] ;  /* 0x0000e000ff029b82 */ /* 0x000ea20000000a00 */
[----:B-1----:R-:W-:-:S04]  /*00e0*/  @!P0 IMAD.WIDE.U32 R4, R0, 0x8, R4 ;  /* 0x0000000800048825 */ /* 0x002fc800078e0004 */
[----:B--2---:R-:W-:-:S04]  /*00f0*/  @!P1 IMAD.WIDE R2, R7, 0x8, R2 ;  /* 0x0000000807029825 */ /* 0x004fc800078e0202 */
[----:B------:R-:W-:-:S05]  /*0100*/  IMAD.MOV.U32 R7, RZ, RZ, RZ ;  /* 0x000000ffff077224 */ /* 0x000fca00078e00ff */
[----:B0-----:R0:W-:Y:S04]  /*0110*/  @!P1 STG.E.64 desc[UR4][R2.64+0x100], R6 ;  /* 0x0001000602009986 */ /* 0x0011e8000c101b04 */
[----:B------:R0:W-:Y:S01]  /*0120*/  @!P0 STG.E.64 desc[UR4][R4.64], RZ ;  /* 0x000000ff04008986 */ /* 0x0001e2000c101b04 */
[----:B------:R-:W-:Y:S05]  /*0130*/  @P2 EXIT ;  /* 0x000000000000294d */ /* 0x000fea0003800000 */
[----:B0-----:R-:W0:Y:S02]  /*0140*/  LDC.64 R2, c[0x0][0x390] ;  /* 0x0000e400ff027b82 */ /* 0x001e240000000a00 */
[----:B0-----:R-:W-:Y:S01]  /*0150*/  STG.E.64 desc[UR4][R2.64], RZ ;  /* 0x000000ff02007986 */ /* 0x001fe2000c101b04 */
[----:B------:R-:W-:Y:S05]  /*0160*/  EXIT ;  /* 0x000000000000794d */ /* 0x000fea0003800000 */
.L_x_254:
        /* <DEDUP_REMOVED lines=9> */
.L_x_259:


//--------------------- .text._ZN3cub18CUB_300001_SM_10006detail8for_each13static_kernelINS2_12policy_hub_t12policy_500_tEmN6thrust24THRUST_300001_SM_1000_NS8cuda_cub20__uninitialized_fill7functorINS7_10device_ptrImEEmEEEEvT0_T1_ --------------------------
	.section	.text._ZN3cub18CUB_300001_SM_10006detail8for_each13static_kernelINS2_12policy_hub_t12policy_500_tEmN6thrust24THRUST_300001_SM_1000_NS8cuda_cub20__uninitialized_fill7functorINS7_10device_ptrImEEmEEEEvT0_T1_,"ax",@progbits
	.align	128
        .global         _ZN3cub18CUB_300001_SM_10006detail8for_each13static_kernelINS2_12policy_hub_t12policy_500_tEmN6thrust24THRUST_300001_SM_1000_NS8cuda_cub20__uninitialized_fill7functorINS7_10device_ptrImEEmEEEEvT0_T1_
        .type           _ZN3cub18CUB_300001_SM_10006detail8for_each13static_kernelINS2_12policy_hub_t12policy_500_tEmN6thrust24THRUST_300001_SM_1000_NS8cuda_cub20__uninitialized_fill7functorINS7_10device_ptrImEEmEEEEvT0_T1_,@function
        .size           _ZN3cub18CUB_300001_SM_10006detail8for_each13static_kernelINS2_12policy_hub_t12policy_500_tEmN6thrust24THRUST_300001_SM_1000_NS8cuda_cub20__uninitialized_fill7functorINS7_10device_ptrImEEmEEEEvT0_T1_,(.L_x_260 - _ZN3cub18CUB_300001_SM_10006detail8for_each13static_kernelINS2_12policy_hub_t12policy_500_tEmN6thrust24THRUST_300001_SM_1000_NS8cuda_cub20__uninitialized_fill7functorINS7_10device_ptrImEEmEEEEvT0_T1_)
        .other          _ZN3cub18CUB_300001_SM_10006detail8for_each13static_kernelINS2_12policy_hub_t12policy_500_tEmN6thrust24THRUST_300001_SM_1000_NS8cuda_cub20__uninitialized_fill7functorINS7_10device_ptrImEEmEEEEvT0_T1_,@"STO_CUDA_ENTRY STV_DEFAULT"
_ZN3cub18CUB_300001_SM_10006detail8for_each13static_kernelINS2_12policy_hub_t12policy_500_tEmN6thrust24THRUST_300001_SM_1000_NS8cuda_cub20__uninitialized_fill7functorINS7_10device_ptrImEEmEEEEvT0_T1_:
.text._ZN3cub18CUB_300001_SM_10006detail8for_each13static_kernelINS2_12policy_hub_t12policy_500_tEmN6thrust24THRUST_300001_SM_1000_NS8cuda_cub20__uninitialized_fill7functorINS7_10device_ptrImEEmEEEEvT0_T1_:
[----:B------:R-:W-:Y:S08]  /*0000*/  LDC R1, c[0x0][0x37c] ;  /* 0x0000df00ff017b82 */ /* 0x000ff00000000800 */
[----:B------:R-:W0:Y:S01]  /*0010*/  S2UR UR4, SR_CTAID.X ;  /* 0x00000000000479c3 */ /* 0x000e220000002500 */
[----:B------:R-:W1:Y:S01]  /*0020*/  LDCU.64 UR6, c[0x0][0x380] ;  /* 0x00007000ff0677ac */ /* 0x000e620008000a00 */
[----:B------:R-:W2:Y:S01]  /*0030*/  LDCU.64 UR8, c[0x0][0x358] ;  /* 0x00006b00ff0877ac */ /* 0x000ea20008000a00 */
[----:B0-----:R-:W-:-:S04]  /*0040*/  UIMAD.WIDE.U32 UR4, UR4, 0x200, URZ ;  /* 0x00000200040478a5 */ /* 0x001fc8000f8e00ff */
[----:B-1----:R-:W-:-:S04]  /*0050*/  UIADD3 UR6, UP0, UPT, -UR4, UR6, URZ ;  /* 0x0000000604067290 */ /* 0x002fc8000ff1e1ff */
[----:B------:R-:W-:Y:S02]  /*0060*/  UIADD3.X UR7, UPT, UPT, ~UR5, UR7, URZ, UP0, !UPT ;  /* 0x0000000705077290 */ /* 0x000fe400087fe5ff */
[----:B------:R-:W-:-:S04]  /*0070*/  UISETP.GE.U32.AND UP0, UPT, UR6, 0x200, UPT ;  /* 0x000002000600788c */ /* 0x000fc8000bf06070 */
[----:B------:R-:W-:-:S09]  /*0080*/  UISETP.GE.U32.AND.EX UP0, UPT, UR7, URZ, UPT, UP0 ;  /* 0x000000ff0700728c */ /* 0x000fd2000bf06100 */
[----:B--2---:R-:W-:Y:S05]  /*0090*/  BRA.U !UP0, `(.L_x_255) ;  /* 0x0000000108287547 */ /* 0x004fea000b800000 */
[----:B------:R-:W0:Y:S01]  /*00a0*/  S2R R0, SR_TID.X ;  /* 0x0000000000007919 */ /* 0x000e220000002100 */
[----:B------:R-:W1:Y:S01]  /*00b0*/  LDCU.64 UR6, c[0x0][0x388] ;  /* 0x00007100ff0677ac */ /* 0x000e620008000a00 */
[----:B------:R-:W2:Y:S01]  /*00c0*/  LDC.64 R4, c[0x0][0x390] ;  /* 0x0000e400ff047b82 */ /* 0x000ea20000000a00 */
[----:B0-----:R-:W-:-:S05]  /*00d0*/  IADD3 R0, P0, PT, R0, UR4, RZ ;  /* 0x0000000400007c10 */ /* 0x001fca000ff1e0ff */
[----:B------:R-:W-:Y:S01]  /*00e0*/  IMAD.X R3, RZ, RZ, UR5, P0 ;  /* 0x00000005ff037e24 */ /* 0x000fe200080e06ff */
[----:B-1----:R-:W-:-:S04]  /*00f0*/  LEA R2, P0, R0, UR6, 0x3 ;  /* 0x0000000600027c11 */ /* 0x002fc8000f8018ff */
[----:B------:R-:W-:-:S05]  /*0100*/  LEA.HI.X R3, R0, UR7, R3, 0x3, P0 ;  /* 0x0000000700037c11 */ /* 0x000fca00080f1c03 */
[----:B--2---:R-:W-:Y:S04]  /*0110*/  STG.E.64 desc[UR8][R2.64], R4 ;  /* 0x0000000402007986 */ /* 0x004fe8000c101b08 */
[----:B------:R-:W-:Y:S01]  /*0120*/  STG.E.64 desc[UR8][R2.64+0x800], R4 ;  /* 0x0008000402007986 */ /* 0x000fe2000c101b08 */
[----:B------:R-:W-:Y:S05]  /*0130*/  EXIT ;  /* 0x000000000000794d */ /* 0x000fea0003800000 */
.L_x_255:
[----:B------:R-:W0:Y:S01]  /*0140*/  S2R R0, SR_TID.X ;  /* 0x0000000000007919 */ /* 0x000e220000002100 */
[----:B------:R-:W-:Y:S01]  /*0150*/  IMAD.U32 R2, RZ, RZ, UR7 ;  /* 0x00000007ff027e24 */ /* 0x000fe2000f8e00ff */
[----:B------:R-:W1:Y:S01]  /*0160*/  LDCU.64 UR10, c[0x0][0x388] ;  /* 0x00007100ff0a77ac */ /* 0x000e620008000a00 */
[----:B------:R-:W-:Y:S01]  /*0170*/  IMAD.U32 R6, RZ, RZ, UR7 ;  /* 0x00000007ff067e24 */ /* 0x000fe2000f8e00ff */
[----:B0-----:R-:W-:-:S04]  /*0180*/  ISETP.LT.U32.AND P0, PT, R0, UR6, PT ;  /* 0x0000000600007c0c */ /* 0x001fc8000bf01070 */
[----:B------:R-:W-:Y:S01]  /*0190*/  ISETP.GT.U32.AND.EX P0, PT, R2, RZ, PT, P0 ;  /* 0x000000ff0200720c */ /* 0x000fe20003f04100 */
[C---:B------:R-:W-:Y:S01]  /*01a0*/  VIADD R2, R0.reuse, 0x100 ;  /* 0x0000010000027836 */ /* 0x040fe20000000000 */
[----:B------:R-:W-:-:S04]  /*01b0*/  IADD3 R0, P2, PT, R0, UR4, RZ ;  /* 0x0000000400007c10 */ /* 0x000fc8000ff5e0ff */
[----:B------:R-:W-:Y:S01]  /*01c0*/  ISETP.LT.U32.AND P1, PT, R2, UR6, PT ;  /* 0x0000000602007c0c */ /* 0x000fe2000bf21070 */
[----:B------:R-:W-:Y:S01]  /*01d0*/  IMAD.X R3, RZ, RZ, UR5, P2 ;  /* 0x00000005ff037e24 */ /* 0x000fe200090e06ff */
[----:B-1----:R-:W-:Y:S02]  /*01e0*/  LEA R2, P2, R0, UR10, 0x3 ;  /* 0x0000000a00027c11 */ /* 0x002fe4000f8418ff */
[----:B------:R-:W-:Y:S02]  /*01f0*/  ISETP.GT.U32.AND.EX P1, PT, R6, RZ, PT, P1 ;  /* 0x000000ff0600720c */ /* 0x000fe40003f24110 */
[----:B------:R-:W-:Y:S01]  /*0200*/  LEA.HI.X R3, R0, UR11, R3, 0x3, P2 ;  /* 0x0000000b00037c11 */ /* 0x000fe200090f1c03 */
[----:B------:R-:W0:Y:S04]  /*0210*/  @P0 LDC.64 R4, c[0x0][0x390] ;  /* 0x0000e400ff040b82 */ /* 0x000e280000000a00 */
[----:B0-----:R0:W-:Y:S06]  /*0220*/  @P0 STG.E.64 desc[UR8][R2.64], R4 ;  /* 0x0000000402000986 */ /* 0x0011ec000c101b08 */
[----:B------:R-:W-:Y:S05]  /*0230*/  @!P1 EXIT ;  /* 0x000000000000994d */ /* 0x000fea0003800000 */
[----:B0-----:R-:W0:Y:S02]  /*0240*/  LDC.64 R4, c[0x0][0x390] ;  /* 0x0000e400ff047b82 */ /* 0x001e240000000a00 */
[----:B0-----:R-:W-:Y:S01]  /*0250*/  STG.E.64 desc[UR8][R2.64+0x800], R4 ;  /* 0x0008000402007986 */ /* 0x001fe2000c101b08 */
[----:B------:R-:W-:Y:S05]  /*0260*/  EXIT ;  /* 0x000000000000794d */ /* 0x000fea0003800000 */
.L_x_256:
        /* <DEDUP_REMOVED lines=9> */
.L_x_260:


//--------------------- .text._ZN3cub18CUB_300001_SM_10006detail11EmptyKernelIvEEvv --------------------------
	.section	.text._ZN3cub18CUB_300001_SM_10006detail11EmptyKernelIvEEvv,"ax",@progbits
	.align	128
        .global         _ZN3cub18CUB_300001_SM_10006detail11EmptyKernelIvEEvv
        .type           _ZN3cub18CUB_300001_SM_10006detail11EmptyKernelIvEEvv,@function
        .size           _ZN3cub18CUB_300001_SM_10006detail11EmptyKernelIvEEvv,(.L_x_261 - _ZN3cub18CUB_300001_SM_10006detail11EmptyKernelIvEEvv)
        .other          _ZN3cub18CUB_300001_SM_10006detail11EmptyKernelIvEEvv,@"STO_CUDA_ENTRY STV_DEFAULT"
_ZN3cub18CUB_300001_SM_10006detail11EmptyKernelIvEEvv:
.text._ZN3cub18CUB_300001_SM_10006detail11EmptyKernelIvEEvv:
[----:B------:R-:W-:Y:S01]  /*0000*/  LDC R1, c[0x0][0x37c] ;  /* 0x0000df00ff017b82 */ /* 0x000fe20000000800 */
[----:B------:R-:W-:Y:S05]  /*0010*/  EXIT ;  /* 0x000000000000794d */ /* 0x000fea0003800000 */
.L_x_257:
        /* <DEDUP_REMOVED lines=14> */
.L_x_261:


//--------------------- .nv.shared._ZN3cub18CUB_300001_SM_10006detail6select23DeviceSelectSweepKernelINS2_10policy_hubImNS0_8NullTypeEiLb0ELNS0_10SelectImplE0EE10Policy1000EN6thrust24THRUST_300001_SM_1000_NS18transform_iteratorI9transformNSA_12zip_iteratorIN4cuda3std3__45tupleIJNSA_17counting_iteratorImNSA_11use_defaultESJ_SJ_EENSA_6detail15normal_iteratorINSA_10device_ptrIcEEEESP_EEEEESJ_SJ_EEPS5_NSM_INSN_ImEEEEPlNS0_13ScanTileStateIiLb1EEE9predicateS5_iNS2_19streaming_context_tIlLb1EEELS6_0EEEvT0_T1_T2_T3_T4_T5_T6_T7_iT8_NS1_7vsmem_tE --------------------------
	.section	.nv.shared._ZN3cub18CUB_300001_SM_10006detail6select23DeviceSelectSweepKernelINS2_10policy_hubImNS0_8NullTypeEiLb0ELNS0_10SelectImplE0EE10Policy1000EN6thrust24THRUST_300001_SM_1000_NS18transform_iteratorI9transformNSA_12zip_iteratorIN4cuda3std3__45tupleIJNSA_17counting_iteratorImNSA_11use_defaultESJ_SJ_EENSA_6detail15normal_iteratorINSA_10device_ptrIcEEEESP_EEEEESJ_SJ_EEPS5_NSM_INSN_ImEEEEPlNS0_13ScanTileStateIiLb1EEE9predicateS5_iNS2_19streaming_context_tIlLb1EEELS6_0EEEvT0_T1_T2_T3_T4_T5_T6_T7_iT8_NS1_7vsmem_tE,"aw",@nobits
	.sectionflags	@""
	.align	16
.nv.shared._ZN3cub18CUB_300001_SM_10006detail6select23DeviceSelectSweepKernelINS2_10policy_hubImNS0_8NullTypeEiLb0ELNS0_10SelectImplE0EE10Policy1000EN6thrust24THRUST_300001_SM_1000_NS18transform_iteratorI9transformNSA_12zip_iteratorIN4cuda3std3__45tupleIJNSA_17counting_iteratorImNSA_11use_defaultESJ_SJ_EENSA_6detail15normal_iteratorINSA_10device_ptrIcEEEESP_EEEEESJ_SJ_EEPS5_NSM_INSN_ImEEEEPlNS0_13ScanTileStateIiLb1EEE9predicateS5_iNS2_19streaming_context_tIlLb1EEELS6_0EEEvT0_T1_T2_T3_T4_T5_T6_T7_iT8_NS1_7vsmem_tE:
	.zero		34816


//--------------------- .nv.shared.reserved.0     --------------------------
	.section	.nv.shared.reserved.0,"aw",@nobits
	.weak		__nv_reservedSMEM_offset_0_alias
	.size		__nv_reservedSMEM_offset_0_alias, 0, 64
	.other		__nv_reservedSMEM_offset_0_alias,@"STO_CUDA_RESERVED_SHARED STV_DEFAULT"
__nv_reservedSMEM_offset_0_alias:
	.zero		0
	.zero		64


//--------------------- .nv.global                --------------------------
	.section	.nv.global,"aw",@nobits
.nv.global:
	.type		_ZN34_INTERNAL_20ec0901_4_k_cu_b0a618466thrust24THRUST_300001_SM_1000_NS3seqE,@object
	.size		_ZN34_INTERNAL_20ec0901_4_k_cu_b0a618466thrust24THRUST_300001_SM_1000_NS3seqE,(_ZN34_INTERNAL_20ec0901_4_k_cu_b0a618464cuda3std3__48in_placeE - _ZN34_INTERNAL_20ec0901_4_k_cu_b0a618466thrust24THRUST_300001_SM_1000_NS3seqE)
_ZN34_INTERNAL_20ec0901_4_k_cu_b0a618466thrust24THRUST_300001_SM_1000_NS3seqE:
	.zero		1
	.type		_ZN34_INTERNAL_20ec0901_4_k_cu_b0a618464cuda3std3__48in_placeE,@object
	.size		_ZN34_INTERNAL_20ec0901_4_k_cu_b0a618464cuda3std3__48in_placeE,(_ZN34_INTERNAL_20ec0901_4_k_cu_b0a618464cuda3std6ranges3__45__cpo4sizeE - _ZN34_INTERNAL_20ec0901_4_k_cu_b0a618464cuda3std3__48in_placeE)
_ZN34_INTERNAL_20ec0901_4_k_cu_b0a618464cuda3std3__48in_placeE:
	.zero		1
	.type		_ZN34_INTERNAL_20ec0901_4_k_cu_b0a618464cuda3std6ranges3__45__cpo4sizeE,@object
	.size		_ZN34_INTERNAL_20ec0901_4_k_cu_b0a618464cuda3std6ranges3__45__cpo4sizeE,(_ZN34_INTERNAL_20ec0901_4_k_cu_b0a618466thrust24THRUST_300001_SM_1000_NS12placeholders2_3E - _ZN34_INTERNAL_20ec0901_4_k_cu_b0a618464cuda3std6ranges3__45__cpo4sizeE)
_ZN34_INTERNAL_20ec0901_4_k_cu_b0a618464cuda3std6ranges3__45__cpo4sizeE:
	.zero		1
	.type		_ZN34_INTERNAL_20ec0901_4_k_cu_b0a618466thrust24THRUST_300001_SM_1000_NS12placeholders2_3E,@object
	.size		_ZN34_INTERNAL_20ec0901_4_k_cu_b0a618466thrust24THRUST_300001_SM_1000_NS12placeholders2_3E,(_ZN34_INTERNAL_20ec0901_4_k_cu_b0a618464cuda3std3__45__cpo6cbeginE - _ZN34_INTERNAL_20ec0901_4_k_cu_b0a618466thrust24THRUST_300001_SM_1000_NS12placeholders2_3E)
_ZN34_INTERNAL_20ec0901_4_k_cu_b0a618466thrust24THRUST_300001_SM_1000_NS12placeholders2_3E:
	.zero		1
	.type		_ZN34_INTERNAL_20ec0901_4_k_cu_b0a618464cuda3std3__45__cpo6cbeginE,@object
	.size		_ZN34_INTERNAL_20ec0901_4_k_cu_b0a618464cuda3std3__45__cpo6cbeginE,(_ZN34_INTERNAL_20ec0901_4_k_cu_b0a618464cuda3std6ranges3__45__cpo6cbeginE - _ZN34_INTERNAL_20ec0901_4_k_cu_b0a618464cuda3std3__45__cpo6cbeginE)
_ZN34_INTERNAL_20ec0901_4_k_cu_b0a618464cuda3std3__45__cpo6cbeginE:
	.zero		1
	.type		_ZN34_INTERNAL_20ec0901_4_k_cu_b0a618464cuda3std6ranges3__45__cpo6cbeginE,@object
	.size		_ZN34_INTERNAL_20ec0901_4_k_cu_b0a618464cuda3std6ranges3__45__cpo6cbeginE,(_ZN34_INTERNAL_20ec0901_4_k_cu_b0a618466thrust24THRUST_300001_SM_1000_NS12placeholders2_7E - _ZN34_INTERNAL_20ec0901_4_k_cu_b0a618464cuda3std6ranges3__45__cpo6cbeginE)
_ZN34_INTERNAL_20ec0901_4_k_cu_b0a618464cuda3std6ranges3__45__cpo6cbeginE:
	.zero		1
	.type		_ZN34_INTERNAL_20ec0901_4_k_cu_b0a618466thrust24THRUST_300001_SM_1000_NS12placeholders2_7E,@object
	.size		_ZN34_INTERNAL_20ec0901_4_k_cu_b0a618466thrust24THRUST_300001_SM_1000_NS12placeholders2_7E,(_ZN34_INTERNAL_20ec0901_4_k_cu_b0a618464cuda3std3__45__cpo7crbeginE - _ZN34_INTERNAL_20ec0901_4_k_cu_b0a618466thrust24THRUST_300001_SM_1000_NS12placeholders2_7E)
_ZN34_INTERNAL_20ec0901_4_k_cu_b0a618466thrust24THRUST_300001_SM_1000_NS12placeholders2_7E:
	.zero		1
	.type		_ZN34_INTERNAL_20ec0901_4_k_cu_b0a618464cuda3std3__45__cpo7crbeginE,@object
	.size		_ZN34_INTERNAL_20ec0901_4_k_cu_b0a618464cuda3std3__45__cpo7crbeginE,(_ZN34_INTERNAL_20ec0901_4_k_cu_b0a618464cuda3std6ranges3__45__cpo4nextE - _ZN34_INTERNAL_20ec0901_4_k_cu_b0a618464cuda3std3__45__cpo7crbeginE)
_ZN34_INTERNAL_20ec0901_4_k_cu_b0a618464cuda3std3__45__cpo7crbeginE:
	.zero		1
	.type		_ZN34_INTERNAL_20ec0901_4_k_cu_b0a618464cuda3std6ranges3__45__cpo4nextE,@object
	.size		_ZN34_INTERNAL_20ec0901_4_k_cu_b0a618464cuda3std6ranges3__45__cpo4nextE,(_ZN34_INTERNAL_20ec0901_4_k_cu_b0a618464cuda3std6ranges3__45__cpo4swapE - _ZN34_INTERNAL_20ec0901_4_k_cu_b0a618464cuda3std6ranges3__45__cpo4nextE)
_ZN34_INTERNAL_20ec0901_4_k_cu_b0a618464cuda3std6ranges3__45__cpo4nextE:
	.zero		1
	.type		_ZN34_INTERNAL_20ec0901_4_k_cu_b0a618464cuda3std6ranges3__45__cpo4swapE,@object
	.size		_ZN34_INTERNAL_20ec0901_4_k_cu_b0a618464cuda3std6ranges3__45__cpo4swapE,(_ZN34_INTERNAL_20ec0901_4_k_cu_b0a618466thrust24THRUST_300001_SM_1000_NS8cuda_cub10par_nosyncE - _ZN34_INTERNAL_20ec0901_4_k_cu_b0a618464cuda3std6ranges3__45__cpo4swapE)
_ZN34_INTERNAL_20ec0901_4_k_cu_b0a618464cuda3std6ranges3__45__cpo4swapE:
	.zero		1
	.type		_ZN34_INTERNAL_20ec0901_4_k_cu_b0a618466thrust24THRUST_300001_SM_1000_NS8cuda_cub10par_nosyncE,@object
	.size		_ZN34_INTERNAL_20ec0901_4_k_cu_b0a618466thrust24THRUST_300001_SM_1000_NS8cuda_cub10par_nosyncE,(_ZN34_INTERNAL_20ec0901_4_k_cu_b0a618466thrust24THRUST_300001_SM_1000_NS12placeholders2_9E - _ZN34_INTERNAL_20ec0901_4_k_cu_b0a618466thrust24THRUST_300001_SM_1000_NS8cuda_cub10par_nosyncE)
_ZN34_INTERNAL_20ec0901_4_k_cu_b0a618466thrust24THRUST_300001_SM_1000_NS8cuda_cub10par_nosyncE:
	.zero		1
	.type		_ZN34_INTERNAL_20ec0901_4_k_cu_b0a618466thrust24THRUST_300001_SM_1000_NS12placeholders2_9E,@object
	.size		_ZN34_INTERNAL_20ec0901_4_k_cu_b0a618466thrust24THRUST_300001_SM_1000_NS12placeholders2_9E,(_ZN34_INTERNAL_20ec0901_4_k_cu_b0a618464cuda3std3__436_GLOBAL__N__20ec0901_4_k_cu_b0a618466ignoreE - _ZN34_INTERNAL_20ec0901_4_k_cu_b0a618466thrust24THRUST_300001_SM_1000_NS12placeholders2_9E)
_ZN34_INTERNAL_20ec0901_4_k_cu_b0a618466thrust24THRUST_300001_SM_1000_NS12placeholders2_9E:
	.zero		1
	.type		_ZN34_INTERNAL_20ec0901_4_k_cu_b0a618464cuda3std3__436_GLOBAL__N__20ec0901_4_k_cu_b0a618466ignoreE,@object
	.size		_ZN34_INTERNAL_20ec0901_4_k_cu_b0a618464cuda3std3__436_GLOBAL__N__20ec0901_4_k_cu_b0a618466ignoreE,(_ZN34_INTERNAL_20ec0901_4_k_cu_b0a618464cuda3std6ranges3__45__cpo4dataE - _ZN34_INTERNAL_20ec0901_4_k_cu_b0a618464cuda3std3__436_GLOBAL__N__20ec0901_4_k_cu_b0a618466ignoreE)
_ZN34_INTERNAL_20ec0901_4_k_cu_b0a618464cuda3std3__436_GLOBAL__N__20ec0901_4_k_cu_b0a618466ignoreE:
	.zero		1
	.type		_ZN34_INTERNAL_20ec0901_4_k_cu_b0a618464cuda3std6ranges3__45__cpo4dataE,@object
	.size		_ZN34_INTERNAL_20ec0901_4_k_cu_b0a618464cuda3std6ranges3__45__cpo4dataE,(_ZN34_INTERNAL_20ec0901_4_k_cu_b0a618466thrust24THRUST_300001_SM_1000_NS12placeholders2_1E - _ZN34_INTERNAL_20ec0901_4_k_cu_b0a618464cuda3std6ranges3__45__cpo4dataE)
_ZN34_INTERNAL_20ec0901_4_k_cu_b0a618464cuda3std6ranges3__45__cpo4dataE:
	.zero		1
	.type		_ZN34_INTERNAL_20ec0901_4_k_cu_b0a618466thrust24THRUST_300001_SM_1000_NS12placeholders2_1E,@object
	.size		_ZN34_INTERNAL_20ec0901_4_k_cu_b0a618466thrust24THRUST_300001_SM_1000_NS12placeholders2_1E,(_ZN34_INTERNAL_20ec0901_4_k_cu_b0a618464cuda3std3__45__cpo5beginE - _ZN34_INTERNAL_20ec0901_4_k_cu_b0a618466thrust24THRUST_300001_SM_1000_NS12placeholders2_1E)
_ZN34_INTERNAL_20ec0901_4_k_cu_b0a618466thrust24THRUST_300001_SM_1000_NS12placeholders2_1E:
	.zero		1
	.type		_ZN34_INTERNAL_20ec0901_4_k_cu_b0a618464cuda3std3__45__cpo5beginE,@object
	.size		_ZN34_INTERNAL_20ec0901_4_k_cu_b0a618464cuda3std3__45__cpo5beginE,(_ZN34_INTERNAL_20ec0901_4_k_cu_b0a618464cuda3std6ranges3__45__cpo5beginE - _ZN34_INTERNAL_20ec0901_4_k_cu_b0a618464cuda3std3__45__cpo5beginE)
_ZN34_INTERNAL_20ec0901_4_k_cu_b0a618464cuda3std3__45__cpo5beginE:
	.zero		1
	.type		_ZN34_INTERNAL_20ec0901_4_k_cu_b0a618464cuda3std6ranges3__45__cpo5beginE,@object
	.size		_ZN34_INTERNAL_20ec0901_4_k_cu_b0a618464cuda3std6ranges3__45__cpo5beginE,(_ZN34_INTERNAL_20ec0901_4_k_cu_b0a618466thrust24THRUST_300001_SM_1000_NS12placeholders2_5E - _ZN34_INTERNAL_20ec0901_4_k_cu_b0a618464cuda3std6ranges3__45__cpo5beginE)
_ZN34_INTERNAL_20ec0901_4_k_cu_b0a618464cuda3std6ranges3__45__cpo5beginE:
	.zero		1
	.type		_ZN34_INTERNAL_20ec0901_4_k_cu_b0a618466thrust24THRUST_300001_SM_1000_NS12placeholders2_5E,@object
	.size		_ZN34_INTERNAL_20ec0901_4_k_cu_b0a618466thrust24THRUST_300001_SM_1000_NS12placeholders2_5E,(_ZN34_INTERNAL_20ec0901_4_k_cu_b0a618464cuda3std3__45__cpo6rbeginE - _ZN34_INTERNAL_20ec0901_4_k_cu_b0a618466thrust24THRUST_300001_SM_1000_NS12placeholders2_5E)
_ZN34_INTERNAL_20ec0901_4_k_cu_b0a618466thrust24THRUST_300001_SM_1000_NS12placeholders2_5E:
	.zero		1
	.type		_ZN34_INTERNAL_20ec0901_4_k_cu_b0a618464cuda3std3__45__cpo6rbeginE,@object
	.size		_ZN34_INTERNAL_20ec0901_4_k_cu_b0a618464cuda3std3__45__cpo6rbeginE,(_ZN34_INTERNAL_20ec0901_4_k_cu_b0a618464cuda3std6ranges3__45__cpo7advanceE - _ZN34_INTERNAL_20ec0901_4_k_cu_b0a618464cuda3std3__45__cpo6rbeginE)
_ZN34_INTERNAL_20ec0901_4_k_cu_b0a618464cuda3std3__45__cpo6rbeginE:
	.zero		1
	.type		_ZN34_INTERNAL_20ec0901_4_k_cu_b0a618464cuda3std6ranges3__45__cpo7advanceE,@object
	.size		_ZN34_INTERNAL_20ec0901_4_k_cu_b0a618464cuda3std6ranges3__45__cpo7advanceE,(_ZN34_INTERNAL_20ec0901_4_k_cu_b0a618464cuda3std3__47nulloptE - _ZN34_INTERNAL_20ec0901_4_k_cu_b0a618464cuda3std6ranges3__45__cpo7advanceE)
_ZN34_INTERNAL_20ec0901_4_k_cu_b0a618464cuda3std6ranges3__45__cpo7advanceE:
	.zero		1
	.type		_ZN34_INTERNAL_20ec0901_4_k_cu_b0a618464cuda3std3__47nulloptE,@object
	.size		_ZN34_INTERNAL_20ec0901_4_k_cu_b0a618464cuda3std3__47nulloptE,(_ZN34_INTERNAL_20ec0901_4_k_cu_b0a618464cuda3std6ranges3__45__cpo8distanceE - _ZN34_INTERNAL_20ec0901_4_k_cu_b0a618464cuda3std3__47nulloptE)
_ZN34_INTERNAL_20ec0901_4_k_cu_b0a618464cuda3std3__47nulloptE:
	.zero		1
	.type		_ZN34_INTERNAL_20ec0901_4_k_cu_b0a618464cuda3std6ranges3__45__cpo8distanceE,@object
	.size		_ZN34_INTERNAL_20ec0901_4_k_cu_b0a618464cuda3std6ranges3__45__cpo8distanceE,(_ZN34_INTERNAL_20ec0901_4_k_cu_b0a618466thrust24THRUST_300001_SM_1000_NS12placeholders3_10E - _ZN34_INTERNAL_20ec0901_4_k_cu_b0a618464cuda3std6ranges3__45__cpo8distanceE)
_ZN34_INTERNAL_20ec0901_4_k_cu_b0a618464cuda3std6ranges3__45__cpo8distanceE:
	.zero		1
	.type		_ZN34_INTERNAL_20ec0901_4_k_cu_b0a618466thrust24THRUST_300001_SM_1000_NS12placeholders3_10E,@object
	.size		_ZN34_INTERNAL_20ec0901_4_k_cu_b0a618466thrust24THRUST_300001_SM_1000_NS12placeholders3_10E,(_ZN34_INTERNAL_20ec0901_4_k_cu_b0a618464cuda3std3__419piecewise_constructE - _ZN34_INTERNAL_20ec0901_4_k_cu_b0a618466thrust24THRUST_300001_SM_1000_NS12placeholders3_10E)
_ZN34_INTERNAL_20ec0901_4_k_cu_b0a618466thrust24THRUST_300001_SM_1000_NS12placeholders3_10E:
	.zero		1
	.type		_ZN34_INTERNAL_20ec0901_4_k_cu_b0a618464cuda3std3__419piecewise_constructE,@object
	.size		_ZN34_INTERNAL_20ec0901_4_k_cu_b0a618464cuda3std3__419piecewise_constructE,(_ZN34_INTERNAL_20ec0901_4_k_cu_b0a618464cuda3std6ranges3__45__cpo5cdataE - _ZN34_INTERNAL_20ec0901_4_k_cu_b0a618464cuda3std3__419piecewise_constructE)
_ZN34_INTERNAL_20ec0901_4_k_cu_b0a618464cuda3std3__419piecewise_constructE:
	.zero		1
	.type		_ZN34_INTERNAL_20ec0901_4_k_cu_b0a618464cuda3std6ranges3__45__cpo5cdataE,@object
	.size		_ZN34_INTERNAL_20ec0901_4_k_cu_b0a618464cuda3std6ranges3__45__cpo5cdataE,(_ZN34_INTERNAL_20ec0901_4_k_cu_b0a618466thrust24THRUST_300001_SM_1000_NS12placeholders2_2E - _ZN34_INTERNAL_20ec0901_4_k_cu_b0a618464cuda3std6ranges3__45__cpo5cdataE)
_ZN34_INTERNAL_20ec0901_4_k_cu_b0a618464cuda3std6ranges3__45__cpo5cdataE:
	.zero		1
	.type		_ZN34_INTERNAL_20ec0901_4_k_cu_b0a618466thrust24THRUST_300001_SM_1000_NS12placeholders2_2E,@object
	.size		_ZN34_INTERNAL_20ec0901_4_k_cu_b0a618466thrust24THRUST_300001_SM_1000_NS12placeholders2_2E,(_ZN34_INTERNAL_20ec0901_4_k_cu_b0a618464cuda3std3__45__cpo3endE - _ZN34_INTERNAL_20ec0901_4_k_cu_b0a618466thrust24THRUST_300001_SM_1000_NS12placeholders2_2E)
_ZN34_INTERNAL_20ec0901_4_k_cu_b0a618466thrust24THRUST_300001_SM_1000_NS12placeholders2_2E:
	.zero		1
	.type		_ZN34_INTERNAL_20ec0901_4_k_cu_b0a618464cuda3std3__45__cpo3endE,@object
	.size		_ZN34_INTERNAL_20ec0901_4_k_cu_b0a618464cuda3std3__45__cpo3endE,(_ZN34_INTERNAL_20ec0901_4_k_cu_b0a618464cuda3std6ranges3__45__cpo3endE - _ZN34_INTERNAL_20ec0901_4_k_cu_b0a618464cuda3std3__45__cpo3endE)
_ZN34_INTERNAL_20ec0901_4_k_cu_b0a618464cuda3std3__45__cpo3endE:
	.zero		1
	.type		_ZN34_INTERNAL_20ec0901_4_k_cu_b0a618464cuda3std6ranges3__45__cpo3endE,@object
	.size		_ZN34_INTERNAL_20ec0901_4_k_cu_b0a618464cuda3std6ranges3__45__cpo3endE,(_ZN34_INTERNAL_20ec0901_4_k_cu_b0a618466thrust24THRUST_300001_SM_1000_NS12placeholders2_6E - _ZN34_INTERNAL_20ec0901_4_k_cu_b0a618464cuda3std6ranges3__45__cpo3endE)
_ZN34_INTERNAL_20ec0901_4_k_cu_b0a618464cuda3std6ranges3__45__cpo3endE:
	.zero		1
	.type		_ZN34_INTERNAL_20ec0901_4_k_cu_b0a618466thrust24THRUST_300001_SM_1000_NS12placeholders2_6E,@object
	.size		_ZN34_INTERNAL_20ec0901_4_k_cu_b0a618466thrust24THRUST_300001_SM_1000_NS12placeholders2_6E,(_ZN34_INTERNAL_20ec0901_4_k_cu_b0a618464cuda3std3__45__cpo4rendE - _ZN34_INTERNAL_20ec0901_4_k_cu_b0a618466thrust24THRUST_300001_SM_1000_NS12placeholders2_6E)
_ZN34_INTERNAL_20ec0901_4_k_cu_b0a618466thrust24THRUST_300001_SM_1000_NS12placeholders2_6E:
	.zero		1
	.type		_ZN34_INTERNAL_20ec0901_4_k_cu_b0a618464cuda3std3__45__cpo4rendE,@object
	.size		_ZN34_INTERNAL_20ec0901_4_k_cu_b0a618464cuda3std3__45__cpo4rendE,(_ZN34_INTERNAL_20ec0901_4_k_cu_b0a618464cuda3std6ranges3__45__cpo9iter_swapE - _ZN34_INTERNAL_20ec0901_4_k_cu_b0a618464cuda3std3__45__cpo4rendE)
_ZN34_INTERNAL_20ec0901_4_k_cu_b0a618464cuda3std3__45__cpo4rendE:
	.zero		1
	.type		_ZN34_INTERNAL_20ec0901_4_k_cu_b0a618464cuda3std6ranges3__45__cpo9iter_swapE,@object
	.size		_ZN34_INTERNAL_20ec0901_4_k_cu_b0a618464cuda3std6ranges3__45__cpo9iter_swapE,(_ZN34_INTERNAL_20ec0901_4_k_cu_b0a618464cuda3std3__48unexpectE - _ZN34_INTERNAL_20ec0901_4_k_cu_b0a618464cuda3std6ranges3__45__cpo9iter_swapE)
_ZN34_INTERNAL_20ec0901_4_k_cu_b0a618464cuda3std6ranges3__45__cpo9iter_swapE:
	.zero		1
	.type		_ZN34_INTERNAL_20ec0901_4_k_cu_b0a618464cuda3std3__48unexpectE,@object
	.size		_ZN34_INTERNAL_20ec0901_4_k_cu_b0a618464cuda3std3__48unexpectE,(_ZN34_INTERNAL_20ec0901_4_k_cu_b0a618466thrust24THRUST_300001_SM_1000_NS8cuda_cub3parE - _ZN34_INTERNAL_20ec0901_4_k_cu_b0a618464cuda3std3__48unexpectE)
_ZN34_INTERNAL_20ec0901_4_k_cu_b0a618464cuda3std3__48unexpectE:
	.zero		1
	.type		_ZN34_INTERNAL_20ec0901_4_k_cu_b0a618466thrust24THRUST_300001_SM_1000_NS8cuda_cub3parE,@object
	.size		_ZN34_INTERNAL_20ec0901_4_k_cu_b0a618466thrust24THRUST_300001_SM_1000_NS8cuda_cub3parE,(_ZN34_INTERNAL_20ec0901_4_k_cu_b0a618466thrust24THRUST_300001_SM_1000_NS12placeholders2_4E - _ZN34_INTERNAL_20ec0901_4_k_cu_b0a618466thrust24THRUST_300001_SM_1000_NS8cuda_cub3parE)
_ZN34_INTERNAL_20ec0901_4_k_cu_b0a618466thrust24THRUST_300001_SM_1000_NS8cuda_cub3parE:
	.zero		1
	.type		_ZN34_INTERNAL_20ec0901_4_k_cu_b0a618466thrust24THRUST_300001_SM_1000_NS12placeholders2_4E,@object
	.size		_ZN34_INTERNAL_20ec0901_4_k_cu_b0a618466thrust24THRUST_300001_SM_1000_NS12placeholders2_4E,(_ZN34_INTERNAL_20ec0901_4_k_cu_b0a618464cuda3std3__45__cpo4cendE - _ZN34_INTERNAL_20ec0901_4_k_cu_b0a618466thrust24THRUST_300001_SM_1000_NS12placeholders2_4E)
_ZN34_INTERNAL_20ec0901_4_k_cu_b0a618466thrust24THRUST_300001_SM_1000_NS12placeholders2_4E:
	.zero		1
	.type		_ZN34_INTERNAL_20ec0901_4_k_cu_b0a618464cuda3std3__45__cpo4cendE,@object
	.size		_ZN34_INTERNAL_20ec0901_4_k_cu_b0a618464cuda3std3__45__cpo4cendE,(_ZN34_INTERNAL_20ec0901_4_k_cu_b0a618464cuda3std6ranges3__45__cpo4cendE - _ZN34_INTERNAL_20ec0901_4_k_cu_b0a618464cuda3std3__45__cpo4cendE)
_ZN34_INTERNAL_20ec0901_4_k_cu_b0a618464cuda3std3__45__cpo4cendE:
	.zero		1
	.type		_ZN34_INTERNAL_20ec0901_4_k_cu_b0a618464cuda3std6ranges3__45__cpo4cendE,@object
	.size		_ZN34_INTERNAL_20ec0901_4_k_cu_b0a618464cuda3std6ranges3__45__cpo4cendE,(_ZN34_INTERNAL_20ec0901_4_k_cu_b0a618464cuda3std3__420unreachable_sentinelE - _ZN34_INTERNAL_20ec0901_4_k_cu_b0a618464cuda3std6ranges3__45__cpo4cendE)
_ZN34_INTERNAL_20ec0901_4_k_cu_b0a618464cuda3std6ranges3__45__cpo4cendE:
	.zero		1
	.type		_ZN34_INTERNAL_20ec0901_4_k_cu_b0a618464cuda3std3__420unreachable_sentinelE,@object
	.size		_ZN34_INTERNAL_20ec0901_4_k_cu_b0a618464cuda3std3__420unreachable_sentinelE,(_ZN34_INTERNAL_20ec0901_4_k_cu_b0a618464cuda3std6ranges3__45__cpo5ssizeE - _ZN34_INTERNAL_20ec0901_4_k_cu_b0a618464cuda3std3__420unreachable_sentinelE)
_ZN34_INTERNAL_20ec0901_4_k_cu_b0a618464cuda3std3__420unreachable_sentinelE:
	.zero		1
	.type		_ZN34_INTERNAL_20ec0901_4_k_cu_b0a618464cuda3std6ranges3__45__cpo5ssizeE,@object
	.size		_ZN34_INTERNAL_20ec0901_4_k_cu_b0a618464cuda3std6ranges3__45__cpo5ssizeE,(_ZN34_INTERNAL_20ec0901_4_k_cu_b0a618466thrust24THRUST_300001_SM_1000_NS12placeholders2_8E - _ZN34_INTERNAL_20ec0901_4_k_cu_b0a618464cuda3std6ranges3__45__cpo5ssizeE)
_ZN34_INTERNAL_20ec0901_4_k_cu_b0a618464cuda3std6ranges3__45__cpo5ssizeE:
	.zero		1
	.type		_ZN34_INTERNAL_20ec0901_4_k_cu_b0a618466thrust24THRUST_300001_SM_1000_NS12placeholders2_8E,@object
	.size		_ZN34_INTERNAL_20ec0901_4_k_cu_b0a618466thrust24THRUST_300001_SM_1000_NS12placeholders2_8E,(_ZN34_INTERNAL_20ec0901_4_k_cu_b0a618464cuda3std3__45__cpo5crendE - _ZN34_INTERNAL_20ec0901_4_k_cu_b0a618466thrust24THRUST_300001_SM_1000_NS12placeholders2_8E)
_ZN34_INTERNAL_20ec0901_4_k_cu_b0a618466thrust24THRUST_300001_SM_1000_NS12placeholders2_8E:
	.zero		1
	.type		_ZN34_INTERNAL_20ec0901_4_k_cu_b0a618464cuda3std3__45__cpo5crendE,@object
	.size		_ZN34_INTERNAL_20ec0901_4_k_cu_b0a618464cuda3std3__45__cpo5crendE,(_ZN34_INTERNAL_20ec0901_4_k_cu_b0a618464cuda3std6ranges3__45__cpo4prevE - _ZN34_INTERNAL_20ec0901_4_k_cu_b0a618464cuda3std3__45__cpo5crendE)
_ZN34_INTERNAL_20ec0901_4_k_cu_b0a618464cuda3std3__45__cpo5crendE:
	.zero		1
	.type		_ZN34_INTERNAL_20ec0901_4_k_cu_b0a618464cuda3std6ranges3__45__cpo4prevE,@object
	.size		_ZN34_INTERNAL_20ec0901_4_k_cu_b0a618464cuda3std6ranges3__45__cpo4prevE,(_ZN34_INTERNAL_20ec0901_4_k_cu_b0a618464cuda3std6ranges3__45__cpo9iter_moveE - _ZN34_INTERNAL_20ec0901_4_k_cu_b0a618464cuda3std6ranges3__45__cpo4prevE)
_ZN34_INTERNAL_20ec0901_4_k_cu_b0a618464cuda3std6ranges3__45__cpo4prevE:
	.zero		1
	.type		_ZN34_INTERNAL_20ec0901_4_k_cu_b0a618464cuda3std6ranges3__45__cpo9iter_moveE,@object
	.size		_ZN34_INTERNAL_20ec0901_4_k_cu_b0a618464cuda3std6ranges3__45__cpo9iter_moveE,(_ZN34_INTERNAL_20ec0901_4_k_cu_b0a618466thrust24THRUST_300001_SM_1000_NS6system6detail10sequential3seqE - _ZN34_INTERNAL_20ec0901_4_k_cu_b0a618464cuda3std6ranges3__45__cpo9iter_moveE)
_ZN34_INTERNAL_20ec0901_4_k_cu_b0a618464cuda3std6ranges3__45__cpo9iter_moveE:
	.zero		1
	.type		_ZN34_INTERNAL_20ec0901_4_k_cu_b0a618466thrust24THRUST_300001_SM_1000_NS6system6detail10sequential3seqE,@object
	.size		_ZN34_INTERNAL_20ec0901_4_k_cu_b0a618466thrust24THRUST_300001_SM_1000_NS6system6detail10sequential3seqE,(.L_31 - _ZN34_INTERNAL_20ec0901_4_k_cu_b0a618466thrust24THRUST_300001_SM_1000_NS6system6detail10sequential3seqE)
_ZN34_INTERNAL_20ec0901_4_k_cu_b0a618466thrust24THRUST_300001_SM_1000_NS6system6detail10sequential3seqE:
	.zero		1
.L_31:


//--------------------- .nv.constant0._ZN3cub18CUB_300001_SM_10006detail6select23DeviceSelectSweepKernelINS2_10policy_hubImNS0_8NullTypeEiLb0ELNS0_10SelectImplE0EE10Policy1000EN6thrust24THRUST_300001_SM_1000_NS18transform_iteratorI9transformNSA_12zip_iteratorIN4cuda3std3__45tupleIJNSA_17counting_iteratorImNSA_11use_defaultESJ_SJ_EENSA_6detail15normal_iteratorINSA_10device_ptrIcEEEESP_EEEEESJ_SJ_EEPS5_NSM_INSN_ImEEEEPlNS0_13ScanTileStateIiLb1EEE9predicateS5_iNS2_19streaming_context_tIlLb1EEELS6_0EEEvT0_T1_T2_T3_T4_T5_T6_T7_iT8_NS1_7vsmem_tE --------------------------
	.section	.nv.constant0._ZN3cub18CUB_300001_SM_10006detail6select23DeviceSelectSweepKernelINS2_10policy_hubImNS0_8NullTypeEiLb0ELNS0_10SelectImplE0EE10Policy1000EN6thrust24THRUST_300001_SM_1000_NS18transform_iteratorI9transformNSA_12zip_iteratorIN4cuda3std3__45tupleIJNSA_17counting_iteratorImNSA_11use_defaultESJ_SJ_EENSA_6detail15normal_iteratorINSA_10device_ptrIcEEEESP_EEEEESJ_SJ_EEPS5_NSM_INSN_ImEEEEPlNS0_13ScanTileStateIiLb1EEE9predicateS5_iNS2_19streaming_context_tIlLb1EEELS6_0EEEvT0_T1_T2_T3_T4_T5_T6_T7_iT8_NS1_7vsmem_tE,"a",@progbits
	.sectionflags	@""
	.align	4
.nv.constant0._ZN3cub18CUB_300001_SM_10006detail6select23DeviceSelectSweepKernelINS2_10policy_hubImNS0_8NullTypeEiLb0ELNS0_10SelectImplE0EE10Policy1000EN6thrust24THRUST_300001_SM_1000_NS18transform_iteratorI9transformNSA_12zip_iteratorIN4cuda3std3__45tupleIJNSA_17counting_iteratorImNSA_11use_defaultESJ_SJ_EENSA_6detail15normal_iteratorINSA_10device_ptrIcEEEESP_EEEEESJ_SJ_EEPS5_NSM_INSN_ImEEEEPlNS0_13ScanTileStateIiLb1EEE9predicateS5_iNS2_19streaming_context_tIlLb1EEELS6_0EEEvT0_T1_T2_T3_T4_T5_T6_T7_iT8_NS1_7vsmem_tE:
	.zero		1024


//--------------------- .nv.constant0._ZN3cub18CUB_300001_SM_10006detail4scan23DeviceCompactInitKernelINS0_13ScanTileStateIiLb1EEEPlEEvT_iT0_ --------------------------
	.section	.nv.constant0._ZN3cub18CUB_300001_SM_10006detail4scan23DeviceCompactInitKernelINS0_13ScanTileStateIiLb1EEEPlEEvT_iT0_,"a",@progbits
	.sectionflags	@""
	.align	4
.nv.constant0._ZN3cub18CUB_300001_SM_10006detail4scan23DeviceCompactInitKernelINS0_13ScanTileStateIiLb1EEEPlEEvT_iT0_:
	.zero		920


//--------------------- .nv.constant0._ZN3cub18CUB_300001_SM_10006detail8for_each13static_kernelINS2_12policy_hub_t12policy_500_tEmN6thrust24THRUST_300001_SM_1000_NS8cuda_cub20__uninitialized_fill7functorINS7_10device_ptrImEEmEEEEvT0_T1_ --------------------------
	.section	.nv.constant0._ZN3cub18CUB_300001_SM_10006detail8for_each13static_kernelINS2_12policy_hub_t12policy_500_tEmN6thrust24THRUST_300001_SM_1000_NS8cuda_cub20__uninitialized_fill7functorINS7_10device_ptrImEEmEEEEvT0_T1_,"a",@progbits
	.sectionflags	@""
	.align	4
.nv.constant0._ZN3cub18CUB_300001_SM_10006detail8for_each13static_kernelINS2_12policy_hub_t12policy_500_tEmN6thrust24THRUST_300001_SM_1000_NS8cuda_cub20__uninitialized_fill7functorINS7_10device_ptrImEEmEEEEvT0_T1_:
	.zero		920


//--------------------- .nv.constant0._ZN3cub18CUB_300001_SM_10006detail11EmptyKernelIvEEvv --------------------------
	.section	.nv.constant0._ZN3cub18CUB_300001_SM_10006detail11EmptyKernelIvEEvv,"a",@progbits
	.sectionflags	@""
	.align	4
.nv.constant0._ZN3cub18CUB_300001_SM_10006detail11EmptyKernelIvEEvv:
	.zero		896


//--------------------- SYMBOLS --------------------------

	.type		.nv.reservedSmem.offset0,@object
	.size		.nv.reservedSmem.offset0,0x4
	.type		.nv.reservedSmem.cap,@object
	.size		.nv.reservedSmem.cap,0x4
